//
// Generated by NVIDIA NVVM Compiler
//
// Compiler Build ID: CL-36424714
// Cuda compilation tools, release 13.0, V13.0.88
// Based on NVVM 20.0.0
//

.version 9.0
.target sm_100
.address_size 64

	// .globl	_Z38dvc_ScaLBL_D3Q19_AAeven_GreyscaleColorPdS_S_S_S_S_S_iiiddddddddddS_S_S_S_

.visible .entry _Z38dvc_ScaLBL_D3Q19_AAeven_GreyscaleColorPdS_S_S_S_S_S_iiiddddddddddS_S_S_S_(
	.param .u64 .ptr .align 1 _Z38dvc_ScaLBL_D3Q19_AAeven_GreyscaleColorPdS_S_S_S_S_S_iiiddddddddddS_S_S_S__param_0,
	.param .u64 .ptr .align 1 _Z38dvc_ScaLBL_D3Q19_AAeven_GreyscaleColorPdS_S_S_S_S_S_iiiddddddddddS_S_S_S__param_1,
	.param .u64 .ptr .align 1 _Z38dvc_ScaLBL_D3Q19_AAeven_GreyscaleColorPdS_S_S_S_S_S_iiiddddddddddS_S_S_S__param_2,
	.param .u64 .ptr .align 1 _Z38dvc_ScaLBL_D3Q19_AAeven_GreyscaleColorPdS_S_S_S_S_S_iiiddddddddddS_S_S_S__param_3,
	.param .u64 .ptr .align 1 _Z38dvc_ScaLBL_D3Q19_AAeven_GreyscaleColorPdS_S_S_S_S_S_iiiddddddddddS_S_S_S__param_4,
	.param .u64 .ptr .align 1 _Z38dvc_ScaLBL_D3Q19_AAeven_GreyscaleColorPdS_S_S_S_S_S_iiiddddddddddS_S_S_S__param_5,
	.param .u64 .ptr .align 1 _Z38dvc_ScaLBL_D3Q19_AAeven_GreyscaleColorPdS_S_S_S_S_S_iiiddddddddddS_S_S_S__param_6,
	.param .u32 _Z38dvc_ScaLBL_D3Q19_AAeven_GreyscaleColorPdS_S_S_S_S_S_iiiddddddddddS_S_S_S__param_7,
	.param .u32 _Z38dvc_ScaLBL_D3Q19_AAeven_GreyscaleColorPdS_S_S_S_S_S_iiiddddddddddS_S_S_S__param_8,
	.param .u32 _Z38dvc_ScaLBL_D3Q19_AAeven_GreyscaleColorPdS_S_S_S_S_S_iiiddddddddddS_S_S_S__param_9,
	.param .f64 _Z38dvc_ScaLBL_D3Q19_AAeven_GreyscaleColorPdS_S_S_S_S_S_iiiddddddddddS_S_S_S__param_10,
	.param .f64 _Z38dvc_ScaLBL_D3Q19_AAeven_GreyscaleColorPdS_S_S_S_S_S_iiiddddddddddS_S_S_S__param_11,
	.param .f64 _Z38dvc_ScaLBL_D3Q19_AAeven_GreyscaleColorPdS_S_S_S_S_S_iiiddddddddddS_S_S_S__param_12,
	.param .f64 _Z38dvc_ScaLBL_D3Q19_AAeven_GreyscaleColorPdS_S_S_S_S_S_iiiddddddddddS_S_S_S__param_13,
	.param .f64 _Z38dvc_ScaLBL_D3Q19_AAeven_GreyscaleColorPdS_S_S_S_S_S_iiiddddddddddS_S_S_S__param_14,
	.param .f64 _Z38dvc_ScaLBL_D3Q19_AAeven_GreyscaleColorPdS_S_S_S_S_S_iiiddddddddddS_S_S_S__param_15,
	.param .f64 _Z38dvc_ScaLBL_D3Q19_AAeven_GreyscaleColorPdS_S_S_S_S_S_iiiddddddddddS_S_S_S__param_16,
	.param .f64 _Z38dvc_ScaLBL_D3Q19_AAeven_GreyscaleColorPdS_S_S_S_S_S_iiiddddddddddS_S_S_S__param_17,
	.param .f64 _Z38dvc_ScaLBL_D3Q19_AAeven_GreyscaleColorPdS_S_S_S_S_S_iiiddddddddddS_S_S_S__param_18,
	.param .f64 _Z38dvc_ScaLBL_D3Q19_AAeven_GreyscaleColorPdS_S_S_S_S_S_iiiddddddddddS_S_S_S__param_19,
	.param .u64 .ptr .align 1 _Z38dvc_ScaLBL_D3Q19_AAeven_GreyscaleColorPdS_S_S_S_S_S_iiiddddddddddS_S_S_S__param_20,
	.param .u64 .ptr .align 1 _Z38dvc_ScaLBL_D3Q19_AAeven_GreyscaleColorPdS_S_S_S_S_S_iiiddddddddddS_S_S_S__param_21,
	.param .u64 .ptr .align 1 _Z38dvc_ScaLBL_D3Q19_AAeven_GreyscaleColorPdS_S_S_S_S_S_iiiddddddddddS_S_S_S__param_22,
	.param .u64 .ptr .align 1 _Z38dvc_ScaLBL_D3Q19_AAeven_GreyscaleColorPdS_S_S_S_S_S_iiiddddddddddS_S_S_S__param_23
)
{
	.reg .pred 	%p<9>;
	.reg .b32 	%r<66>;
	.reg .b64 	%rd<95>;
	.reg .b64 	%fd<707>;

	ld.param.u32 	%r34, [_Z38dvc_ScaLBL_D3Q19_AAeven_GreyscaleColorPdS_S_S_S_S_S_iiiddddddddddS_S_S_S__param_7];
	ld.param.u32 	%r36, [_Z38dvc_ScaLBL_D3Q19_AAeven_GreyscaleColorPdS_S_S_S_S_S_iiiddddddddddS_S_S_S__param_9];
	setp.lt.s32 	%p1, %r36, -262143;
	@%p1 bra 	$L__BB0_5;
	ld.param.f64 	%fd702, [_Z38dvc_ScaLBL_D3Q19_AAeven_GreyscaleColorPdS_S_S_S_S_S_iiiddddddddddS_S_S_S__param_16];
	ld.param.u32 	%r53, [_Z38dvc_ScaLBL_D3Q19_AAeven_GreyscaleColorPdS_S_S_S_S_S_iiiddddddddddS_S_S_S__param_9];
	shr.s32 	%r37, %r53, 31;
	shr.u32 	%r38, %r37, 14;
	add.s32 	%r39, %r53, %r38;
	shr.s32 	%r40, %r39, 18;
	neg.s32 	%r65, %r40;
	mov.u32 	%r41, %ctaid.x;
	mov.u32 	%r42, %ntid.x;
	mov.u32 	%r43, %tid.x;
	neg.f64 	%fd1, %fd702;
	add.s32 	%r44, %r43, %r34;
	mul.lo.s32 	%r45, %r42, %r41;
	mad.lo.s32 	%r46, %r45, %r40, %r45;
	add.s32 	%r55, %r44, %r46;
	shl.b32 	%r47, %r53, 3;
	add.s32 	%r64, %r55, %r47;
	mad.lo.s32 	%r63, %r53, 12, %r55;
	shl.b32 	%r48, %r53, 4;
	add.s32 	%r62, %r55, %r48;
	shl.b32 	%r49, %r53, 2;
	add.s32 	%r61, %r55, %r49;
	mad.lo.s32 	%r60, %r53, 6, %r55;
	mad.lo.s32 	%r59, %r53, 10, %r55;
	mad.lo.s32 	%r58, %r53, 14, %r55;
	mad.lo.s32 	%r57, %r53, 18, %r55;
	shl.b32 	%r50, %r53, 1;
	add.s32 	%r56, %r55, %r50;
$L__BB0_2:
	ld.param.u32 	%r52, [_Z38dvc_ScaLBL_D3Q19_AAeven_GreyscaleColorPdS_S_S_S_S_S_iiiddddddddddS_S_S_S__param_8];
	setp.ge.s32 	%p2, %r55, %r52;
	@%p2 bra 	$L__BB0_4;
	ld.param.u64 	%rd94, [_Z38dvc_ScaLBL_D3Q19_AAeven_GreyscaleColorPdS_S_S_S_S_S_iiiddddddddddS_S_S_S__param_23];
	ld.param.u64 	%rd93, [_Z38dvc_ScaLBL_D3Q19_AAeven_GreyscaleColorPdS_S_S_S_S_S_iiiddddddddddS_S_S_S__param_22];
	ld.param.u64 	%rd92, [_Z38dvc_ScaLBL_D3Q19_AAeven_GreyscaleColorPdS_S_S_S_S_S_iiiddddddddddS_S_S_S__param_21];
	ld.param.u64 	%rd91, [_Z38dvc_ScaLBL_D3Q19_AAeven_GreyscaleColorPdS_S_S_S_S_S_iiiddddddddddS_S_S_S__param_20];
	ld.param.f64 	%fd706, [_Z38dvc_ScaLBL_D3Q19_AAeven_GreyscaleColorPdS_S_S_S_S_S_iiiddddddddddS_S_S_S__param_19];
	ld.param.f64 	%fd705, [_Z38dvc_ScaLBL_D3Q19_AAeven_GreyscaleColorPdS_S_S_S_S_S_iiiddddddddddS_S_S_S__param_18];
	ld.param.f64 	%fd704, [_Z38dvc_ScaLBL_D3Q19_AAeven_GreyscaleColorPdS_S_S_S_S_S_iiiddddddddddS_S_S_S__param_17];
	ld.param.f64 	%fd703, [_Z38dvc_ScaLBL_D3Q19_AAeven_GreyscaleColorPdS_S_S_S_S_S_iiiddddddddddS_S_S_S__param_16];
	ld.param.f64 	%fd701, [_Z38dvc_ScaLBL_D3Q19_AAeven_GreyscaleColorPdS_S_S_S_S_S_iiiddddddddddS_S_S_S__param_15];
	ld.param.f64 	%fd700, [_Z38dvc_ScaLBL_D3Q19_AAeven_GreyscaleColorPdS_S_S_S_S_S_iiiddddddddddS_S_S_S__param_14];
	ld.param.f64 	%fd699, [_Z38dvc_ScaLBL_D3Q19_AAeven_GreyscaleColorPdS_S_S_S_S_S_iiiddddddddddS_S_S_S__param_13];
	ld.param.f64 	%fd698, [_Z38dvc_ScaLBL_D3Q19_AAeven_GreyscaleColorPdS_S_S_S_S_S_iiiddddddddddS_S_S_S__param_12];
	ld.param.f64 	%fd697, [_Z38dvc_ScaLBL_D3Q19_AAeven_GreyscaleColorPdS_S_S_S_S_S_iiiddddddddddS_S_S_S__param_11];
	ld.param.f64 	%fd696, [_Z38dvc_ScaLBL_D3Q19_AAeven_GreyscaleColorPdS_S_S_S_S_S_iiiddddddddddS_S_S_S__param_10];
	ld.param.u32 	%r54, [_Z38dvc_ScaLBL_D3Q19_AAeven_GreyscaleColorPdS_S_S_S_S_S_iiiddddddddddS_S_S_S__param_9];
	ld.param.u64 	%rd90, [_Z38dvc_ScaLBL_D3Q19_AAeven_GreyscaleColorPdS_S_S_S_S_S_iiiddddddddddS_S_S_S__param_6];
	ld.param.u64 	%rd89, [_Z38dvc_ScaLBL_D3Q19_AAeven_GreyscaleColorPdS_S_S_S_S_S_iiiddddddddddS_S_S_S__param_5];
	ld.param.u64 	%rd88, [_Z38dvc_ScaLBL_D3Q19_AAeven_GreyscaleColorPdS_S_S_S_S_S_iiiddddddddddS_S_S_S__param_4];
	ld.param.u64 	%rd87, [_Z38dvc_ScaLBL_D3Q19_AAeven_GreyscaleColorPdS_S_S_S_S_S_iiiddddddddddS_S_S_S__param_3];
	ld.param.u64 	%rd86, [_Z38dvc_ScaLBL_D3Q19_AAeven_GreyscaleColorPdS_S_S_S_S_S_iiiddddddddddS_S_S_S__param_2];
	ld.param.u64 	%rd85, [_Z38dvc_ScaLBL_D3Q19_AAeven_GreyscaleColorPdS_S_S_S_S_S_iiiddddddddddS_S_S_S__param_1];
	ld.param.u64 	%rd84, [_Z38dvc_ScaLBL_D3Q19_AAeven_GreyscaleColorPdS_S_S_S_S_S_iiiddddddddddS_S_S_S__param_0];
	cvta.to.global.u64 	%rd12, %rd87;
	mul.wide.s32 	%rd13, %r55, 8;
	add.s64 	%rd14, %rd12, %rd13;
	ld.global.f64 	%fd12, [%rd14];
	mul.wide.s32 	%rd15, %r54, 8;
	add.s64 	%rd16, %rd14, %rd15;
	ld.global.f64 	%fd13, [%rd16];
	cvta.to.global.u64 	%rd17, %rd88;
	add.s64 	%rd18, %rd17, %rd13;
	ld.global.f64 	%fd14, [%rd18];
	add.s64 	%rd19, %rd18, %rd15;
	ld.global.f64 	%fd15, [%rd19];
	add.s64 	%rd20, %rd19, %rd15;
	ld.global.f64 	%fd16, [%rd20];
	cvta.to.global.u64 	%rd21, %rd89;
	add.s64 	%rd22, %rd21, %rd13;
	ld.global.f64 	%fd17, [%rd22];
	add.s64 	%rd23, %rd22, %rd15;
	ld.global.f64 	%fd18, [%rd23];
	add.s64 	%rd24, %rd23, %rd15;
	ld.global.f64 	%fd19, [%rd24];
	sub.f64 	%fd20, %fd12, %fd13;
	add.f64 	%fd21, %fd12, %fd13;
	div.rn.f64 	%fd22, %fd20, %fd21;
	mov.f64 	%fd23, 0d3FF0000000000000;
	sub.f64 	%fd24, %fd23, %fd22;
	mul.f64 	%fd25, %fd24, 0d3FE0000000000000;
	sub.f64 	%fd26, %fd701, %fd700;
	fma.rn.f64 	%fd27, %fd26, %fd25, %fd700;
	sub.f64 	%fd28, %fd697, %fd696;
	fma.rn.f64 	%fd29, %fd28, %fd25, %fd696;
	rcp.rn.f64 	%fd30, %fd29;
	mov.f64 	%fd31, 0d4000000000000000;
	sub.f64 	%fd32, %fd31, %fd30;
	mul.f64 	%fd33, %fd32, 0d4020000000000000;
	mov.f64 	%fd34, 0d4020000000000000;
	sub.f64 	%fd35, %fd34, %fd30;
	div.rn.f64 	%fd36, %fd33, %fd35;
	sub.f64 	%fd37, %fd699, %fd698;
	fma.rn.f64 	%fd38, %fd37, %fd25, %fd698;
	add.f64 	%fd39, %fd38, 0dBFE0000000000000;
	div.rn.f64 	%fd40, %fd39, 0d4008000000000000;
	cvta.to.global.u64 	%rd25, %rd84;
	add.s64 	%rd26, %rd25, %rd13;
	ld.global.f64 	%fd41, [%rd26];
	mul.f64 	%fd42, %fd41, 0dC03E000000000000;
	mul.wide.s32 	%rd27, %r56, 8;
	add.s64 	%rd28, %rd25, %rd27;
	ld.global.f64 	%fd43, [%rd28];
	mul.f64 	%fd44, %fd43, 0d4026000000000000;
	sub.f64 	%fd45, %fd42, %fd44;
	mul.f64 	%fd46, %fd43, 0dC010000000000000;
	fma.rn.f64 	%fd47, %fd41, 0d4028000000000000, %fd46;
	add.s64 	%rd29, %rd26, %rd15;
	ld.global.f64 	%fd48, [%rd29];
	add.f64 	%fd49, %fd43, %fd48;
	mul.f64 	%fd50, %fd48, 0d4026000000000000;
	sub.f64 	%fd51, %fd45, %fd50;
	mul.f64 	%fd52, %fd48, 0d4010000000000000;
	sub.f64 	%fd53, %fd47, %fd52;
	sub.f64 	%fd54, %fd43, %fd48;
	add.f64 	%fd55, %fd46, %fd52;
	add.f64 	%fd56, %fd48, %fd48;
	fma.rn.f64 	%fd57, %fd43, 0d4000000000000000, %fd56;
	sub.f64 	%fd58, %fd46, %fd52;
	mul.wide.s32 	%rd30, %r61, 8;
	add.s64 	%rd31, %rd25, %rd30;
	ld.global.f64 	%fd59, [%rd31];
	add.f64 	%fd60, %fd49, %fd59;
	mul.f64 	%fd61, %fd59, 0d4026000000000000;
	sub.f64 	%fd62, %fd51, %fd61;
	mul.f64 	%fd63, %fd59, 0d4010000000000000;
	sub.f64 	%fd64, %fd53, %fd63;
	sub.f64 	%fd65, %fd57, %fd59;
	fma.rn.f64 	%fd66, %fd59, 0d4000000000000000, %fd58;
	mul.f64 	%fd67, %fd59, 0dC000000000000000;
	add.s64 	%rd32, %rd28, %rd15;
	ld.global.f64 	%fd68, [%rd32];
	add.f64 	%fd69, %fd60, %fd68;
	mul.f64 	%fd70, %fd68, 0d4026000000000000;
	sub.f64 	%fd71, %fd62, %fd70;
	mul.f64 	%fd72, %fd68, 0d4010000000000000;
	sub.f64 	%fd73, %fd64, %fd72;
	sub.f64 	%fd74, %fd59, %fd68;
	sub.f64 	%fd75, %fd72, %fd63;
	sub.f64 	%fd76, %fd65, %fd68;
	add.f64 	%fd77, %fd68, %fd68;
	add.f64 	%fd78, %fd66, %fd77;
	add.f64 	%fd79, %fd59, %fd68;
	sub.f64 	%fd80, %fd67, %fd77;
	mul.wide.s32 	%rd33, %r60, 8;
	add.s64 	%rd34, %rd25, %rd33;
	ld.global.f64 	%fd81, [%rd34];
	add.f64 	%fd82, %fd69, %fd81;
	mul.f64 	%fd83, %fd81, 0d4026000000000000;
	sub.f64 	%fd84, %fd71, %fd83;
	mul.f64 	%fd85, %fd81, 0d4010000000000000;
	sub.f64 	%fd86, %fd73, %fd85;
	sub.f64 	%fd87, %fd76, %fd81;
	fma.rn.f64 	%fd88, %fd81, 0d4000000000000000, %fd78;
	sub.f64 	%fd89, %fd79, %fd81;
	fma.rn.f64 	%fd90, %fd81, 0d4000000000000000, %fd80;
	add.s64 	%rd35, %rd31, %rd15;
	ld.global.f64 	%fd91, [%rd35];
	add.f64 	%fd92, %fd82, %fd91;
	mul.f64 	%fd93, %fd91, 0d4026000000000000;
	sub.f64 	%fd94, %fd84, %fd93;
	mul.f64 	%fd95, %fd91, 0d4010000000000000;
	sub.f64 	%fd96, %fd86, %fd95;
	sub.f64 	%fd97, %fd81, %fd91;
	sub.f64 	%fd98, %fd95, %fd85;
	sub.f64 	%fd99, %fd87, %fd91;
	fma.rn.f64 	%fd100, %fd91, 0d4000000000000000, %fd88;
	sub.f64 	%fd101, %fd89, %fd91;
	fma.rn.f64 	%fd102, %fd91, 0d4000000000000000, %fd90;
	mul.wide.s32 	%rd36, %r64, 8;
	add.s64 	%rd37, %rd25, %rd36;
	ld.global.f64 	%fd103, [%rd37];
	add.f64 	%fd104, %fd92, %fd103;
	fma.rn.f64 	%fd105, %fd103, 0d4020000000000000, %fd94;
	add.f64 	%fd106, %fd103, %fd96;
	add.f64 	%fd107, %fd54, %fd103;
	add.f64 	%fd108, %fd55, %fd103;
	add.f64 	%fd109, %fd74, %fd103;
	add.f64 	%fd110, %fd75, %fd103;
	add.f64 	%fd111, %fd103, %fd99;
	add.f64 	%fd112, %fd103, %fd100;
	add.f64 	%fd113, %fd101, %fd103;
	add.f64 	%fd114, %fd103, %fd102;
	add.s64 	%rd38, %rd34, %rd15;
	ld.global.f64 	%fd115, [%rd38];
	add.f64 	%fd116, %fd104, %fd115;
	fma.rn.f64 	%fd117, %fd115, 0d4020000000000000, %fd105;
	add.f64 	%fd118, %fd115, %fd106;
	sub.f64 	%fd119, %fd107, %fd115;
	sub.f64 	%fd120, %fd108, %fd115;
	sub.f64 	%fd121, %fd109, %fd115;
	sub.f64 	%fd122, %fd110, %fd115;
	add.f64 	%fd123, %fd115, %fd111;
	add.f64 	%fd124, %fd115, %fd112;
	add.f64 	%fd125, %fd113, %fd115;
	add.f64 	%fd126, %fd115, %fd114;
	add.f64 	%fd127, %fd103, %fd115;
	sub.f64 	%fd128, %fd103, %fd115;
	sub.f64 	%fd129, %fd115, %fd103;
	mul.wide.s32 	%rd39, %r59, 8;
	add.s64 	%rd40, %rd25, %rd39;
	ld.global.f64 	%fd130, [%rd40];
	add.f64 	%fd131, %fd116, %fd130;
	fma.rn.f64 	%fd132, %fd130, 0d4020000000000000, %fd117;
	add.f64 	%fd133, %fd130, %fd118;
	add.f64 	%fd134, %fd119, %fd130;
	add.f64 	%fd135, %fd120, %fd130;
	sub.f64 	%fd136, %fd121, %fd130;
	sub.f64 	%fd137, %fd122, %fd130;
	add.f64 	%fd138, %fd130, %fd123;
	add.f64 	%fd139, %fd130, %fd124;
	add.f64 	%fd140, %fd125, %fd130;
	add.f64 	%fd141, %fd130, %fd126;
	sub.f64 	%fd142, %fd127, %fd130;
	add.f64 	%fd143, %fd128, %fd130;
	add.f64 	%fd144, %fd129, %fd130;
	add.s64 	%rd41, %rd37, %rd15;
	ld.global.f64 	%fd145, [%rd41];
	add.f64 	%fd146, %fd131, %fd145;
	fma.rn.f64 	%fd147, %fd145, 0d4020000000000000, %fd132;
	add.f64 	%fd148, %fd145, %fd133;
	sub.f64 	%fd149, %fd134, %fd145;
	sub.f64 	%fd150, %fd135, %fd145;
	add.f64 	%fd151, %fd136, %fd145;
	add.f64 	%fd152, %fd137, %fd145;
	add.f64 	%fd153, %fd145, %fd138;
	add.f64 	%fd154, %fd145, %fd139;
	add.f64 	%fd155, %fd140, %fd145;
	add.f64 	%fd156, %fd145, %fd141;
	sub.f64 	%fd157, %fd142, %fd145;
	sub.f64 	%fd158, %fd143, %fd145;
	sub.f64 	%fd159, %fd144, %fd145;
	mul.wide.s32 	%rd42, %r63, 8;
	add.s64 	%rd43, %rd25, %rd42;
	ld.global.f64 	%fd160, [%rd43];
	add.f64 	%fd161, %fd146, %fd160;
	fma.rn.f64 	%fd162, %fd160, 0d4020000000000000, %fd147;
	add.f64 	%fd163, %fd160, %fd148;
	add.f64 	%fd164, %fd149, %fd160;
	add.f64 	%fd165, %fd150, %fd160;
	add.f64 	%fd166, %fd97, %fd160;
	add.f64 	%fd167, %fd98, %fd160;
	add.f64 	%fd168, %fd160, %fd153;
	add.f64 	%fd169, %fd160, %fd154;
	sub.f64 	%fd170, %fd155, %fd160;
	sub.f64 	%fd171, %fd156, %fd160;
	sub.f64 	%fd172, %fd158, %fd160;
	add.s64 	%rd44, %rd40, %rd15;
	ld.global.f64 	%fd173, [%rd44];
	add.f64 	%fd174, %fd161, %fd173;
	fma.rn.f64 	%fd175, %fd173, 0d4020000000000000, %fd162;
	add.f64 	%fd176, %fd173, %fd163;
	sub.f64 	%fd177, %fd164, %fd173;
	sub.f64 	%fd178, %fd165, %fd173;
	sub.f64 	%fd179, %fd166, %fd173;
	sub.f64 	%fd180, %fd167, %fd173;
	add.f64 	%fd181, %fd173, %fd168;
	add.f64 	%fd182, %fd173, %fd169;
	sub.f64 	%fd183, %fd170, %fd173;
	sub.f64 	%fd184, %fd171, %fd173;
	add.f64 	%fd185, %fd160, %fd173;
	add.f64 	%fd186, %fd172, %fd173;
	sub.f64 	%fd187, %fd160, %fd173;
	mul.wide.s32 	%rd45, %r58, 8;
	add.s64 	%rd46, %rd25, %rd45;
	ld.global.f64 	%fd188, [%rd46];
	add.f64 	%fd189, %fd174, %fd188;
	fma.rn.f64 	%fd190, %fd188, 0d4020000000000000, %fd175;
	add.f64 	%fd191, %fd188, %fd176;
	add.f64 	%fd192, %fd177, %fd188;
	add.f64 	%fd193, %fd178, %fd188;
	sub.f64 	%fd194, %fd179, %fd188;
	sub.f64 	%fd195, %fd180, %fd188;
	add.f64 	%fd196, %fd188, %fd181;
	add.f64 	%fd197, %fd188, %fd182;
	sub.f64 	%fd198, %fd183, %fd188;
	sub.f64 	%fd199, %fd184, %fd188;
	sub.f64 	%fd200, %fd185, %fd188;
	sub.f64 	%fd201, %fd186, %fd188;
	sub.f64 	%fd202, %fd187, %fd188;
	add.s64 	%rd47, %rd43, %rd15;
	ld.global.f64 	%fd203, [%rd47];
	add.f64 	%fd204, %fd189, %fd203;
	fma.rn.f64 	%fd205, %fd203, 0d4020000000000000, %fd190;
	add.f64 	%fd206, %fd203, %fd191;
	sub.f64 	%fd207, %fd192, %fd203;
	sub.f64 	%fd208, %fd193, %fd203;
	add.f64 	%fd209, %fd194, %fd203;
	add.f64 	%fd210, %fd195, %fd203;
	add.f64 	%fd211, %fd203, %fd196;
	add.f64 	%fd212, %fd203, %fd197;
	sub.f64 	%fd213, %fd198, %fd203;
	sub.f64 	%fd214, %fd199, %fd203;
	sub.f64 	%fd215, %fd200, %fd203;
	add.f64 	%fd216, %fd201, %fd203;
	add.f64 	%fd217, %fd202, %fd203;
	mul.wide.s32 	%rd48, %r62, 8;
	add.s64 	%rd49, %rd25, %rd48;
	ld.global.f64 	%fd218, [%rd49];
	add.f64 	%fd219, %fd204, %fd218;
	fma.rn.f64 	%fd220, %fd218, 0d4020000000000000, %fd205;
	add.f64 	%fd221, %fd218, %fd206;
	add.f64 	%fd222, %fd151, %fd218;
	add.f64 	%fd223, %fd152, %fd218;
	add.f64 	%fd224, %fd209, %fd218;
	add.f64 	%fd225, %fd210, %fd218;
	add.f64 	%fd226, %fd218, %fd218;
	sub.f64 	%fd227, %fd211, %fd226;
	sub.f64 	%fd228, %fd212, %fd226;
	add.f64 	%fd229, %fd159, %fd218;
	sub.f64 	%fd230, %fd217, %fd218;
	add.s64 	%rd50, %rd46, %rd15;
	ld.global.f64 	%fd231, [%rd50];
	add.f64 	%fd232, %fd219, %fd231;
	fma.rn.f64 	%fd233, %fd231, 0d4020000000000000, %fd220;
	add.f64 	%fd234, %fd231, %fd221;
	sub.f64 	%fd235, %fd222, %fd231;
	sub.f64 	%fd236, %fd223, %fd231;
	sub.f64 	%fd237, %fd224, %fd231;
	sub.f64 	%fd238, %fd225, %fd231;
	add.f64 	%fd239, %fd231, %fd231;
	sub.f64 	%fd240, %fd227, %fd239;
	sub.f64 	%fd241, %fd228, %fd239;
	add.f64 	%fd242, %fd218, %fd231;
	sub.f64 	%fd243, %fd229, %fd231;
	add.f64 	%fd244, %fd230, %fd231;
	mul.wide.s32 	%rd51, %r57, 8;
	add.s64 	%rd52, %rd25, %rd51;
	ld.global.f64 	%fd245, [%rd52];
	add.f64 	%fd246, %fd232, %fd245;
	fma.rn.f64 	%fd247, %fd245, 0d4020000000000000, %fd233;
	add.f64 	%fd248, %fd245, %fd234;
	add.f64 	%fd249, %fd235, %fd245;
	add.f64 	%fd250, %fd236, %fd245;
	sub.f64 	%fd251, %fd237, %fd245;
	sub.f64 	%fd252, %fd238, %fd245;
	add.f64 	%fd253, %fd245, %fd245;
	sub.f64 	%fd254, %fd240, %fd253;
	sub.f64 	%fd255, %fd241, %fd253;
	sub.f64 	%fd256, %fd242, %fd245;
	add.f64 	%fd257, %fd243, %fd245;
	add.f64 	%fd258, %fd244, %fd245;
	add.s64 	%rd53, %rd49, %rd15;
	ld.global.f64 	%fd259, [%rd53];
	add.f64 	%fd260, %fd246, %fd259;
	fma.rn.f64 	%fd261, %fd259, 0d4020000000000000, %fd247;
	add.f64 	%fd262, %fd259, %fd248;
	sub.f64 	%fd263, %fd249, %fd259;
	sub.f64 	%fd264, %fd250, %fd259;
	add.f64 	%fd265, %fd251, %fd259;
	add.f64 	%fd266, %fd252, %fd259;
	add.f64 	%fd267, %fd259, %fd259;
	sub.f64 	%fd268, %fd254, %fd267;
	sub.f64 	%fd269, %fd255, %fd267;
	sub.f64 	%fd270, %fd256, %fd259;
	sub.f64 	%fd271, %fd257, %fd259;
	sub.f64 	%fd272, %fd258, %fd259;
	mul.f64 	%fd273, %fd12, %fd1;
	mul.f64 	%fd274, %fd273, %fd17;
	setp.gt.f64 	%p3, %fd22, 0d0000000000000000;
	selp.f64 	%fd275, 0d3FF0000000000000, 0d0000000000000000, %p3;
	mul.f64 	%fd276, %fd274, %fd275;
	mul.f64 	%fd277, %fd703, %fd13;
	mul.f64 	%fd278, %fd277, %fd14;
	setp.lt.f64 	%p4, %fd22, 0d0000000000000000;
	selp.f64 	%fd279, 0d3FF0000000000000, 0d0000000000000000, %p4;
	mul.f64 	%fd280, %fd278, %fd279;
	sub.f64 	%fd281, %fd276, %fd280;
	mul.f64 	%fd282, %fd273, %fd18;
	mul.f64 	%fd283, %fd282, %fd275;
	mul.f64 	%fd284, %fd277, %fd15;
	mul.f64 	%fd285, %fd284, %fd279;
	sub.f64 	%fd286, %fd283, %fd285;
	mul.f64 	%fd287, %fd273, %fd19;
	mul.f64 	%fd288, %fd287, %fd275;
	mul.f64 	%fd289, %fd277, %fd16;
	mul.f64 	%fd290, %fd289, %fd279;
	sub.f64 	%fd291, %fd288, %fd290;
	cvta.to.global.u64 	%rd54, %rd90;
	add.s64 	%rd55, %rd54, %rd13;
	ld.global.f64 	%fd292, [%rd55];
	add.s64 	%rd56, %rd55, %rd15;
	ld.global.f64 	%fd293, [%rd56];
	add.s64 	%rd57, %rd56, %rd15;
	ld.global.f64 	%fd294, [%rd57];
	cvta.to.global.u64 	%rd58, %rd91;
	add.s64 	%rd59, %rd58, %rd13;
	ld.global.f64 	%fd295, [%rd59];
	cvta.to.global.u64 	%rd60, %rd92;
	add.s64 	%rd61, %rd60, %rd13;
	ld.global.f64 	%fd296, [%rd61];
	mul.f64 	%fd297, %fd12, %fd296;
	div.rn.f64 	%fd298, %fd297, %fd21;
	mul.f64 	%fd299, %fd13, %fd296;
	div.rn.f64 	%fd300, %fd299, %fd21;
	mul.f64 	%fd301, %fd300, %fd279;
	fma.rn.f64 	%fd302, %fd298, %fd275, %fd301;
	mul.f64 	%fd303, %fd295, 0d3FE0000000000000;
	mul.f64 	%fd304, %fd40, %fd303;
	div.rn.f64 	%fd305, %fd304, %fd302;
	add.f64 	%fd306, %fd305, 0d3FF0000000000000;
	mul.f64 	%fd307, %fd306, 0d3FE0000000000000;
	setp.eq.f64 	%p5, %fd295, 0d3FF0000000000000;
	selp.f64 	%fd308, 0d3FE0000000000000, %fd307, %p5;
	mul.f64 	%fd309, %fd303, 0d0000000000000000;
	sqrt.rn.f64 	%fd310, %fd302;
	div.rn.f64 	%fd311, %fd309, %fd310;
	selp.f64 	%fd312, 0d0000000000000000, %fd311, %p5;
	div.rn.f64 	%fd313, %fd207, %fd27;
	fma.rn.f64 	%fd314, %fd704, %fd295, %fd281;
	fma.rn.f64 	%fd315, %fd20, %fd292, %fd314;
	fma.rn.f64 	%fd316, %fd315, 0d3FE0000000000000, %fd313;
	div.rn.f64 	%fd317, %fd263, %fd27;
	fma.rn.f64 	%fd318, %fd705, %fd295, %fd286;
	fma.rn.f64 	%fd319, %fd20, %fd293, %fd318;
	fma.rn.f64 	%fd320, %fd319, 0d3FE0000000000000, %fd317;
	div.rn.f64 	%fd321, %fd265, %fd27;
	fma.rn.f64 	%fd322, %fd706, %fd295, %fd291;
	fma.rn.f64 	%fd323, %fd20, %fd294, %fd322;
	fma.rn.f64 	%fd324, %fd323, 0d3FE0000000000000, %fd321;
	mul.f64 	%fd325, %fd320, %fd320;
	fma.rn.f64 	%fd326, %fd316, %fd316, %fd325;
	fma.rn.f64 	%fd327, %fd324, %fd324, %fd326;
	sqrt.rn.f64 	%fd328, %fd327;
	mul.f64 	%fd329, %fd312, %fd328;
	fma.rn.f64 	%fd330, %fd308, %fd308, %fd329;
	sqrt.rn.f64 	%fd331, %fd330;
	add.f64 	%fd332, %fd308, %fd331;
	div.rn.f64 	%fd333, %fd316, %fd332;
	div.rn.f64 	%fd334, %fd320, %fd332;
	div.rn.f64 	%fd335, %fd324, %fd332;
	mul.f64 	%fd336, %fd334, %fd334;
	fma.rn.f64 	%fd337, %fd333, %fd333, %fd336;
	mul.f64 	%fd338, %fd335, %fd335;
	add.f64 	%fd339, %fd338, %fd337;
	sqrt.rn.f64 	%fd340, %fd339;
	neg.f64 	%fd341, %fd295;
	mul.f64 	%fd342, %fd40, %fd341;
	div.rn.f64 	%fd343, %fd342, %fd302;
	mul.f64 	%fd344, %fd343, %fd333;
	mul.f64 	%fd345, %fd295, 0d0000000000000000;
	div.rn.f64 	%fd346, %fd345, %fd310;
	mul.f64 	%fd347, %fd346, %fd340;
	mul.f64 	%fd348, %fd333, %fd347;
	sub.f64 	%fd349, %fd344, %fd348;
	fma.rn.f64 	%fd350, %fd704, %fd295, %fd349;
	mul.f64 	%fd351, %fd343, %fd334;
	mul.f64 	%fd352, %fd334, %fd347;
	sub.f64 	%fd353, %fd351, %fd352;
	fma.rn.f64 	%fd354, %fd705, %fd295, %fd353;
	mul.f64 	%fd355, %fd343, %fd335;
	mul.f64 	%fd356, %fd335, %fd347;
	sub.f64 	%fd357, %fd355, %fd356;
	fma.rn.f64 	%fd358, %fd706, %fd295, %fd357;
	selp.f64 	%fd359, %fd704, %fd350, %p5;
	selp.f64 	%fd360, %fd705, %fd354, %p5;
	selp.f64 	%fd361, %fd706, %fd358, %p5;
	add.f64 	%fd362, %fd291, %fd361;
	fma.rn.f64 	%fd363, %fd20, %fd294, %fd362;
	mul.f64 	%fd364, %fd27, %fd363;
	add.f64 	%fd365, %fd286, %fd360;
	fma.rn.f64 	%fd366, %fd20, %fd293, %fd365;
	mul.f64 	%fd367, %fd27, %fd366;
	add.f64 	%fd368, %fd281, %fd359;
	fma.rn.f64 	%fd369, %fd20, %fd292, %fd368;
	mul.f64 	%fd370, %fd27, %fd369;
	mov.f64 	%fd371, 0d3FE0000000000000;
	div.rn.f64 	%fd372, %fd371, %fd295;
	mul.f64 	%fd373, %fd27, 0dBFE0000000000000;
	mul.f64 	%fd374, %fd373, %fd340;
	mul.f64 	%fd375, %fd340, %fd374;
	div.rn.f64 	%fd376, %fd375, %fd295;
	add.f64 	%fd377, %fd260, %fd376;
	mul.f64 	%fd378, %fd372, %fd377;
	mul.f64 	%fd379, %fd339, 0d4033000000000000;
	div.rn.f64 	%fd380, %fd379, %fd295;
	fma.rn.f64 	%fd381, %fd27, 0dC03E000000000000, %fd380;
	mul.f64 	%fd382, %fd378, 0d404C800000000000;
	fma.rn.f64 	%fd383, %fd295, %fd382, %fd381;
	sub.f64 	%fd384, %fd383, %fd261;
	fma.rn.f64 	%fd385, %fd30, %fd384, %fd261;
	mul.f64 	%fd386, %fd339, 0dC016000000000000;
	div.rn.f64 	%fd387, %fd386, %fd295;
	fma.rn.f64 	%fd388, %fd27, 0d4028000000000000, %fd387;
	mul.f64 	%fd389, %fd378, 0dC03B000000000000;
	fma.rn.f64 	%fd390, %fd295, %fd389, %fd388;
	sub.f64 	%fd391, %fd390, %fd262;
	fma.rn.f64 	%fd392, %fd30, %fd391, %fd262;
	add.f64 	%fd393, %fd207, %fd370;
	mul.f64 	%fd394, %fd333, 0dBFE5555555555555;
	mul.f64 	%fd395, %fd27, %fd394;
	sub.f64 	%fd396, %fd395, %fd208;
	fma.rn.f64 	%fd397, %fd36, %fd396, %fd208;
	fma.rn.f64 	%fd398, %fd36, 0dBFE0000000000000, 0d3FF0000000000000;
	mul.f64 	%fd399, %fd370, 0dBFE5555555555555;
	fma.rn.f64 	%fd400, %fd398, %fd399, %fd397;
	add.f64 	%fd401, %fd263, %fd367;
	mul.f64 	%fd402, %fd334, 0dBFE5555555555555;
	mul.f64 	%fd403, %fd27, %fd402;
	sub.f64 	%fd404, %fd403, %fd264;
	fma.rn.f64 	%fd405, %fd36, %fd404, %fd264;
	mul.f64 	%fd406, %fd367, 0dBFE5555555555555;
	fma.rn.f64 	%fd407, %fd398, %fd406, %fd405;
	add.f64 	%fd408, %fd265, %fd364;
	mul.f64 	%fd409, %fd335, 0dBFE5555555555555;
	mul.f64 	%fd410, %fd27, %fd409;
	sub.f64 	%fd411, %fd410, %fd266;
	fma.rn.f64 	%fd412, %fd36, %fd411, %fd266;
	mul.f64 	%fd413, %fd364, 0dBFE5555555555555;
	fma.rn.f64 	%fd414, %fd398, %fd413, %fd412;
	add.f64 	%fd415, %fd333, %fd333;
	mul.f64 	%fd416, %fd333, %fd415;
	sub.f64 	%fd417, %fd416, %fd336;
	sub.f64 	%fd418, %fd417, %fd338;
	mul.f64 	%fd419, %fd27, %fd418;
	div.rn.f64 	%fd420, %fd419, %fd295;
	sub.f64 	%fd421, %fd420, %fd268;
	fma.rn.f64 	%fd422, %fd30, %fd421, %fd268;
	div.rn.f64 	%fd423, %fd418, %fd295;
	mul.f64 	%fd424, %fd373, %fd423;
	sub.f64 	%fd425, %fd424, %fd269;
	fma.rn.f64 	%fd426, %fd30, %fd425, %fd269;
	sub.f64 	%fd427, %fd336, %fd338;
	mul.f64 	%fd428, %fd27, %fd427;
	div.rn.f64 	%fd429, %fd428, %fd295;
	sub.f64 	%fd430, %fd429, %fd213;
	fma.rn.f64 	%fd431, %fd30, %fd430, %fd213;
	mul.f64 	%fd432, %fd429, 0dBFE0000000000000;
	sub.f64 	%fd433, %fd432, %fd214;
	fma.rn.f64 	%fd434, %fd30, %fd433, %fd214;
	mul.f64 	%fd435, %fd27, %fd333;
	mul.f64 	%fd436, %fd334, %fd435;
	div.rn.f64 	%fd437, %fd436, %fd295;
	sub.f64 	%fd438, %fd437, %fd157;
	fma.rn.f64 	%fd439, %fd30, %fd438, %fd157;
	mul.f64 	%fd440, %fd27, %fd334;
	mul.f64 	%fd441, %fd335, %fd440;
	div.rn.f64 	%fd442, %fd441, %fd295;
	sub.f64 	%fd443, %fd442, %fd270;
	fma.rn.f64 	%fd444, %fd30, %fd443, %fd270;
	mul.f64 	%fd445, %fd335, %fd435;
	div.rn.f64 	%fd446, %fd445, %fd295;
	sub.f64 	%fd447, %fd446, %fd215;
	fma.rn.f64 	%fd448, %fd30, %fd447, %fd215;
	mul.f64 	%fd449, %fd36, %fd216;
	sub.f64 	%fd450, %fd216, %fd449;
	mul.f64 	%fd451, %fd36, %fd271;
	sub.f64 	%fd452, %fd271, %fd451;
	mul.f64 	%fd453, %fd36, %fd272;
	sub.f64 	%fd454, %fd272, %fd453;
	mul.f64 	%fd455, %fd27, 0d3FAAF286BCA1AF28;
	fma.rn.f64 	%fd456, %fd385, 0dBF89AA066A819A9E, %fd455;
	fma.rn.f64 	%fd457, %fd392, 0d3FA8618618618619, %fd456;
	st.global.f64 	[%rd26], %fd457;
	fma.rn.f64 	%fd458, %fd385, 0dBF72D204B4812D20, %fd455;
	fma.rn.f64 	%fd459, %fd392, 0dBF9041041041040F, %fd458;
	sub.f64 	%fd460, %fd393, %fd400;
	fma.rn.f64 	%fd461, %fd460, 0d3FB999999999999A, %fd459;
	sub.f64 	%fd462, %fd422, %fd426;
	fma.rn.f64 	%fd463, %fd462, 0d3FAC71C71C71C71C, %fd461;
	st.global.f64 	[%rd29], %fd463;
	sub.f64 	%fd464, %fd400, %fd393;
	fma.rn.f64 	%fd465, %fd464, 0d3FB999999999999A, %fd459;
	fma.rn.f64 	%fd466, %fd462, 0d3FAC71C71C71C71C, %fd465;
	st.global.f64 	[%rd28], %fd466;
	sub.f64 	%fd467, %fd401, %fd407;
	fma.rn.f64 	%fd468, %fd467, 0d3FB999999999999A, %fd459;
	sub.f64 	%fd469, %fd426, %fd422;
	fma.rn.f64 	%fd470, %fd469, 0d3F9C71C71C71C71D, %fd468;
	sub.f64 	%fd471, %fd431, %fd434;
	fma.rn.f64 	%fd472, %fd471, 0d3FB5555555555555, %fd470;
	st.global.f64 	[%rd32], %fd472;
	sub.f64 	%fd473, %fd407, %fd401;
	fma.rn.f64 	%fd474, %fd473, 0d3FB999999999999A, %fd459;
	fma.rn.f64 	%fd475, %fd469, 0d3F9C71C71C71C71D, %fd474;
	fma.rn.f64 	%fd476, %fd471, 0d3FB5555555555555, %fd475;
	st.global.f64 	[%rd31], %fd476;
	sub.f64 	%fd477, %fd408, %fd414;
	fma.rn.f64 	%fd478, %fd477, 0d3FB999999999999A, %fd459;
	fma.rn.f64 	%fd479, %fd469, 0d3F9C71C71C71C71D, %fd478;
	sub.f64 	%fd480, %fd434, %fd431;
	fma.rn.f64 	%fd481, %fd480, 0d3FB5555555555555, %fd479;
	st.global.f64 	[%rd35], %fd481;
	sub.f64 	%fd482, %fd414, %fd408;
	fma.rn.f64 	%fd483, %fd482, 0d3FB999999999999A, %fd459;
	fma.rn.f64 	%fd484, %fd469, 0d3F9C71C71C71C71D, %fd483;
	fma.rn.f64 	%fd485, %fd480, 0d3FB5555555555555, %fd484;
	st.global.f64 	[%rd34], %fd485;
	fma.rn.f64 	%fd486, %fd385, 0d3F6B6006D801B600, %fd455;
	fma.rn.f64 	%fd487, %fd392, 0d3F70410410410410, %fd486;
	add.f64 	%fd488, %fd393, %fd401;
	mul.f64 	%fd489, %fd488, 0d3FB999999999999A;
	add.f64 	%fd490, %fd489, %fd487;
	add.f64 	%fd491, %fd400, %fd407;
	mul.f64 	%fd492, %fd491, 0d3F9999999999999A;
	add.f64 	%fd493, %fd492, %fd490;
	mul.f64 	%fd494, %fd422, 0d3F9C71C71C71C71D;
	add.f64 	%fd495, %fd494, %fd493;
	mul.f64 	%fd496, %fd426, 0d3F8C71C71C71C71D;
	add.f64 	%fd497, %fd496, %fd495;
	mul.f64 	%fd498, %fd431, 0d3FB5555555555555;
	add.f64 	%fd499, %fd498, %fd497;
	mul.f64 	%fd500, %fd434, 0d3FA5555555555554;
	add.f64 	%fd501, %fd500, %fd499;
	mul.f64 	%fd502, %fd439, 0d3FD0000000000000;
	add.f64 	%fd503, %fd502, %fd501;
	sub.f64 	%fd504, %fd450, %fd452;
	fma.rn.f64 	%fd505, %fd504, 0d3FC0000000000000, %fd503;
	st.global.f64 	[%rd38], %fd505;
	sub.f64 	%fd506, %fd487, %fd489;
	sub.f64 	%fd507, %fd506, %fd492;
	add.f64 	%fd508, %fd494, %fd507;
	add.f64 	%fd509, %fd496, %fd508;
	add.f64 	%fd510, %fd498, %fd509;
	add.f64 	%fd511, %fd500, %fd510;
	add.f64 	%fd512, %fd502, %fd511;
	sub.f64 	%fd513, %fd452, %fd450;
	fma.rn.f64 	%fd514, %fd513, 0d3FC0000000000000, %fd512;
	st.global.f64 	[%rd37], %fd514;
	sub.f64 	%fd515, %fd393, %fd401;
	fma.rn.f64 	%fd516, %fd515, 0d3FB999999999999A, %fd487;
	sub.f64 	%fd517, %fd400, %fd407;
	fma.rn.f64 	%fd518, %fd517, 0d3F9999999999999A, %fd516;
	add.f64 	%fd519, %fd494, %fd518;
	add.f64 	%fd520, %fd496, %fd519;
	add.f64 	%fd521, %fd498, %fd520;
	add.f64 	%fd522, %fd500, %fd521;
	sub.f64 	%fd523, %fd522, %fd502;
	add.f64 	%fd524, %fd450, %fd452;
	mul.f64 	%fd525, %fd524, 0d3FC0000000000000;
	add.f64 	%fd526, %fd525, %fd523;
	st.global.f64 	[%rd41], %fd526;
	sub.f64 	%fd527, %fd401, %fd393;
	fma.rn.f64 	%fd528, %fd527, 0d3FB999999999999A, %fd487;
	sub.f64 	%fd529, %fd407, %fd400;
	fma.rn.f64 	%fd530, %fd529, 0d3F9999999999999A, %fd528;
	add.f64 	%fd531, %fd494, %fd530;
	add.f64 	%fd532, %fd496, %fd531;
	add.f64 	%fd533, %fd498, %fd532;
	add.f64 	%fd534, %fd500, %fd533;
	sub.f64 	%fd535, %fd534, %fd502;
	sub.f64 	%fd536, %fd535, %fd525;
	st.global.f64 	[%rd40], %fd536;
	add.f64 	%fd537, %fd393, %fd408;
	mul.f64 	%fd538, %fd537, 0d3FB999999999999A;
	add.f64 	%fd539, %fd538, %fd487;
	add.f64 	%fd540, %fd400, %fd414;
	mul.f64 	%fd541, %fd540, 0d3F9999999999999A;
	add.f64 	%fd542, %fd541, %fd539;
	add.f64 	%fd543, %fd494, %fd542;
	add.f64 	%fd544, %fd496, %fd543;
	sub.f64 	%fd545, %fd544, %fd498;
	sub.f64 	%fd546, %fd545, %fd500;
	mul.f64 	%fd547, %fd448, 0d3FD0000000000000;
	add.f64 	%fd548, %fd547, %fd546;
	sub.f64 	%fd549, %fd454, %fd450;
	fma.rn.f64 	%fd550, %fd549, 0d3FC0000000000000, %fd548;
	st.global.f64 	[%rd44], %fd550;
	sub.f64 	%fd551, %fd487, %fd538;
	sub.f64 	%fd552, %fd551, %fd541;
	add.f64 	%fd553, %fd494, %fd552;
	add.f64 	%fd554, %fd496, %fd553;
	sub.f64 	%fd555, %fd554, %fd498;
	sub.f64 	%fd556, %fd555, %fd500;
	add.f64 	%fd557, %fd547, %fd556;
	sub.f64 	%fd558, %fd450, %fd454;
	fma.rn.f64 	%fd559, %fd558, 0d3FC0000000000000, %fd557;
	st.global.f64 	[%rd43], %fd559;
	sub.f64 	%fd560, %fd393, %fd408;
	fma.rn.f64 	%fd561, %fd560, 0d3FB999999999999A, %fd487;
	sub.f64 	%fd562, %fd400, %fd414;
	fma.rn.f64 	%fd563, %fd562, 0d3F9999999999999A, %fd561;
	add.f64 	%fd564, %fd494, %fd563;
	add.f64 	%fd565, %fd496, %fd564;
	sub.f64 	%fd566, %fd565, %fd498;
	sub.f64 	%fd567, %fd566, %fd500;
	sub.f64 	%fd568, %fd567, %fd547;
	add.f64 	%fd569, %fd450, %fd454;
	mul.f64 	%fd570, %fd569, 0d3FC0000000000000;
	sub.f64 	%fd571, %fd568, %fd570;
	st.global.f64 	[%rd47], %fd571;
	sub.f64 	%fd572, %fd408, %fd393;
	fma.rn.f64 	%fd573, %fd572, 0d3FB999999999999A, %fd487;
	sub.f64 	%fd574, %fd414, %fd400;
	fma.rn.f64 	%fd575, %fd574, 0d3F9999999999999A, %fd573;
	add.f64 	%fd576, %fd494, %fd575;
	add.f64 	%fd577, %fd496, %fd576;
	sub.f64 	%fd578, %fd577, %fd498;
	sub.f64 	%fd579, %fd578, %fd500;
	sub.f64 	%fd580, %fd579, %fd547;
	add.f64 	%fd581, %fd570, %fd580;
	st.global.f64 	[%rd46], %fd581;
	add.f64 	%fd582, %fd401, %fd408;
	mul.f64 	%fd583, %fd582, 0d3FB999999999999A;
	add.f64 	%fd584, %fd583, %fd487;
	add.f64 	%fd585, %fd407, %fd414;
	mul.f64 	%fd586, %fd585, 0d3F9999999999999A;
	add.f64 	%fd587, %fd586, %fd584;
	mul.f64 	%fd588, %fd422, 0d3FAC71C71C71C71C;
	sub.f64 	%fd589, %fd587, %fd588;
	mul.f64 	%fd590, %fd426, 0d3F9C71C71C71C71D;
	sub.f64 	%fd591, %fd589, %fd590;
	mul.f64 	%fd592, %fd444, 0d3FD0000000000000;
	add.f64 	%fd593, %fd592, %fd591;
	sub.f64 	%fd594, %fd452, %fd454;
	fma.rn.f64 	%fd595, %fd594, 0d3FC0000000000000, %fd593;
	st.global.f64 	[%rd50], %fd595;
	sub.f64 	%fd596, %fd487, %fd583;
	sub.f64 	%fd597, %fd596, %fd586;
	sub.f64 	%fd598, %fd597, %fd588;
	sub.f64 	%fd599, %fd598, %fd590;
	add.f64 	%fd600, %fd592, %fd599;
	sub.f64 	%fd601, %fd454, %fd452;
	fma.rn.f64 	%fd602, %fd601, 0d3FC0000000000000, %fd600;
	st.global.f64 	[%rd49], %fd602;
	sub.f64 	%fd603, %fd401, %fd408;
	fma.rn.f64 	%fd604, %fd603, 0d3FB999999999999A, %fd487;
	sub.f64 	%fd605, %fd407, %fd414;
	fma.rn.f64 	%fd606, %fd605, 0d3F9999999999999A, %fd604;
	sub.f64 	%fd607, %fd606, %fd588;
	sub.f64 	%fd608, %fd607, %fd590;
	sub.f64 	%fd609, %fd608, %fd592;
	add.f64 	%fd610, %fd452, %fd454;
	mul.f64 	%fd611, %fd610, 0d3FC0000000000000;
	add.f64 	%fd612, %fd611, %fd609;
	st.global.f64 	[%rd53], %fd612;
	sub.f64 	%fd613, %fd408, %fd401;
	fma.rn.f64 	%fd614, %fd613, 0d3FB999999999999A, %fd487;
	sub.f64 	%fd615, %fd414, %fd407;
	fma.rn.f64 	%fd616, %fd615, 0d3F9999999999999A, %fd614;
	sub.f64 	%fd617, %fd616, %fd588;
	sub.f64 	%fd618, %fd617, %fd590;
	sub.f64 	%fd619, %fd618, %fd592;
	sub.f64 	%fd620, %fd619, %fd611;
	st.global.f64 	[%rd52], %fd620;
	cvta.to.global.u64 	%rd62, %rd93;
	add.s64 	%rd63, %rd62, %rd13;
	st.global.f64 	[%rd63], %fd333;
	add.s64 	%rd64, %rd63, %rd15;
	st.global.f64 	[%rd64], %fd334;
	add.s64 	%rd65, %rd64, %rd15;
	st.global.f64 	[%rd65], %fd335;
	cvta.to.global.u64 	%rd66, %rd94;
	add.s64 	%rd67, %rd66, %rd13;
	st.global.f64 	[%rd67], %fd378;
	add.f64 	%fd621, %fd13, %fd13;
	mul.f64 	%fd622, %fd621, %fd14;
	add.f64 	%fd623, %fd12, %fd12;
	mul.f64 	%fd624, %fd623, %fd17;
	sub.f64 	%fd625, %fd622, %fd624;
	div.rn.f64 	%fd626, %fd625, %fd21;
	div.rn.f64 	%fd627, %fd626, %fd21;
	mul.f64 	%fd628, %fd621, %fd15;
	mul.f64 	%fd629, %fd623, %fd18;
	sub.f64 	%fd630, %fd628, %fd629;
	div.rn.f64 	%fd631, %fd630, %fd21;
	div.rn.f64 	%fd632, %fd631, %fd21;
	mul.f64 	%fd633, %fd621, %fd16;
	mul.f64 	%fd634, %fd623, %fd19;
	sub.f64 	%fd635, %fd633, %fd634;
	div.rn.f64 	%fd636, %fd635, %fd21;
	div.rn.f64 	%fd637, %fd636, %fd21;
	mul.f64 	%fd638, %fd632, %fd632;
	fma.rn.f64 	%fd639, %fd627, %fd627, %fd638;
	fma.rn.f64 	%fd640, %fd637, %fd637, %fd639;
	sqrt.rn.f64 	%fd641, %fd640;
	setp.eq.f64 	%p6, %fd640, 0d0000000000000000;
	div.rn.f64 	%fd642, %fd627, %fd641;
	div.rn.f64 	%fd643, %fd632, %fd641;
	div.rn.f64 	%fd644, %fd637, %fd641;
	selp.f64 	%fd645, 0d0000000000000000, %fd642, %p6;
	selp.f64 	%fd646, 0d0000000000000000, %fd643, %p6;
	selp.f64 	%fd647, 0d0000000000000000, %fd644, %p6;
	rcp.rn.f64 	%fd648, %fd21;
	mul.f64 	%fd649, %fd12, 0d3FD5555555555555;
	cvta.to.global.u64 	%rd68, %rd85;
	add.s64 	%rd69, %rd68, %rd13;
	st.global.f64 	[%rd69], %fd649;
	mul.f64 	%fd650, %fd13, 0d3FD5555555555555;
	cvta.to.global.u64 	%rd70, %rd86;
	add.s64 	%rd71, %rd70, %rd13;
	st.global.f64 	[%rd71], %fd650;
	mul.f64 	%fd651, %fd12, 0d3FEE666666666666;
	mul.f64 	%fd652, %fd651, %fd13;
	mul.f64 	%fd653, %fd652, %fd648;
	mul.f64 	%fd654, %fd653, 0d3FBC71C71C71C71C;
	mul.f64 	%fd655, %fd654, %fd645;
	mul.f64 	%fd656, %fd12, %fd13;
	mul.f64 	%fd657, %fd656, %fd648;
	setp.leu.f64 	%p7, %fd657, 0d0000000000000000;
	selp.f64 	%fd658, 0d0000000000000000, %fd655, %p7;
	mul.f64 	%fd659, %fd333, 0d4012000000000000;
	add.f64 	%fd660, %fd659, 0d3FF0000000000000;
	mul.f64 	%fd661, %fd660, 0d3FBC71C71C71C71C;
	fma.rn.f64 	%fd662, %fd12, %fd661, %fd658;
	mul.f64 	%fd663, %fd13, %fd661;
	sub.f64 	%fd664, %fd663, %fd658;
	sub.f64 	%fd665, %fd23, %fd659;
	mul.f64 	%fd666, %fd665, 0d3FBC71C71C71C71C;
	mul.f64 	%fd667, %fd12, %fd666;
	sub.f64 	%fd668, %fd667, %fd658;
	fma.rn.f64 	%fd669, %fd13, %fd666, %fd658;
	add.s64 	%rd72, %rd69, %rd15;
	st.global.f64 	[%rd72], %fd662;
	add.s64 	%rd73, %rd71, %rd15;
	st.global.f64 	[%rd73], %fd664;
	add.s64 	%rd74, %rd72, %rd15;
	st.global.f64 	[%rd74], %fd668;
	add.s64 	%rd75, %rd73, %rd15;
	st.global.f64 	[%rd75], %fd669;
	mul.f64 	%fd670, %fd654, %fd646;
	selp.f64 	%fd671, 0d0000000000000000, %fd670, %p7;
	mul.f64 	%fd672, %fd334, 0d4012000000000000;
	add.f64 	%fd673, %fd672, 0d3FF0000000000000;
	mul.f64 	%fd674, %fd673, 0d3FBC71C71C71C71C;
	fma.rn.f64 	%fd675, %fd12, %fd674, %fd671;
	mul.f64 	%fd676, %fd13, %fd674;
	sub.f64 	%fd677, %fd676, %fd671;
	sub.f64 	%fd678, %fd23, %fd672;
	mul.f64 	%fd679, %fd678, 0d3FBC71C71C71C71C;
	mul.f64 	%fd680, %fd12, %fd679;
	sub.f64 	%fd681, %fd680, %fd671;
	fma.rn.f64 	%fd682, %fd13, %fd679, %fd671;
	add.s64 	%rd76, %rd74, %rd15;
	st.global.f64 	[%rd76], %fd675;
	add.s64 	%rd77, %rd75, %rd15;
	st.global.f64 	[%rd77], %fd677;
	add.s64 	%rd78, %rd76, %rd15;
	st.global.f64 	[%rd78], %fd681;
	add.s64 	%rd79, %rd77, %rd15;
	st.global.f64 	[%rd79], %fd682;
	mul.f64 	%fd683, %fd654, %fd647;
	selp.f64 	%fd684, 0d0000000000000000, %fd683, %p7;
	mul.f64 	%fd685, %fd335, 0d4012000000000000;
	add.f64 	%fd686, %fd685, 0d3FF0000000000000;
	mul.f64 	%fd687, %fd686, 0d3FBC71C71C71C71C;
	fma.rn.f64 	%fd688, %fd12, %fd687, %fd684;
	mul.f64 	%fd689, %fd13, %fd687;
	sub.f64 	%fd690, %fd689, %fd684;
	sub.f64 	%fd691, %fd23, %fd685;
	mul.f64 	%fd692, %fd691, 0d3FBC71C71C71C71C;
	mul.f64 	%fd693, %fd12, %fd692;
	sub.f64 	%fd694, %fd693, %fd684;
	fma.rn.f64 	%fd695, %fd13, %fd692, %fd684;
	add.s64 	%rd80, %rd78, %rd15;
	st.global.f64 	[%rd80], %fd688;
	add.s64 	%rd81, %rd79, %rd15;
	st.global.f64 	[%rd81], %fd690;
	add.s64 	%rd82, %rd80, %rd15;
	st.global.f64 	[%rd82], %fd694;
	add.s64 	%rd83, %rd81, %rd15;
	st.global.f64 	[%rd83], %fd695;
$L__BB0_4:
	add.s32 	%r65, %r65, 1;
	mov.u32 	%r51, %ntid.x;
	add.s32 	%r64, %r64, %r51;
	add.s32 	%r63, %r63, %r51;
	add.s32 	%r62, %r62, %r51;
	add.s32 	%r61, %r61, %r51;
	add.s32 	%r60, %r60, %r51;
	add.s32 	%r59, %r59, %r51;
	add.s32 	%r58, %r58, %r51;
	add.s32 	%r57, %r57, %r51;
	add.s32 	%r56, %r56, %r51;
	add.s32 	%r55, %r55, %r51;
	setp.ne.s32 	%p8, %r65, 1;
	@%p8 bra 	$L__BB0_2;
$L__BB0_5:
	ret;

}
	// .globl	_Z37dvc_ScaLBL_D3Q19_AAodd_GreyscaleColorPiPdS0_S0_S0_S0_S0_S0_iiiddddddddddS0_S0_S0_S0_
.visible .entry _Z37dvc_ScaLBL_D3Q19_AAodd_GreyscaleColorPiPdS0_S0_S0_S0_S0_S0_iiiddddddddddS0_S0_S0_S0_(
	.param .u64 .ptr .align 1 _Z37dvc_ScaLBL_D3Q19_AAodd_GreyscaleColorPiPdS0_S0_S0_S0_S0_S0_iiiddddddddddS0_S0_S0_S0__param_0,
	.param .u64 .ptr .align 1 _Z37dvc_ScaLBL_D3Q19_AAodd_GreyscaleColorPiPdS0_S0_S0_S0_S0_S0_iiiddddddddddS0_S0_S0_S0__param_1,
	.param .u64 .ptr .align 1 _Z37dvc_ScaLBL_D3Q19_AAodd_GreyscaleColorPiPdS0_S0_S0_S0_S0_S0_iiiddddddddddS0_S0_S0_S0__param_2,
	.param .u64 .ptr .align 1 _Z37dvc_ScaLBL_D3Q19_AAodd_GreyscaleColorPiPdS0_S0_S0_S0_S0_S0_iiiddddddddddS0_S0_S0_S0__param_3,
	.param .u64 .ptr .align 1 _Z37dvc_ScaLBL_D3Q19_AAodd_GreyscaleColorPiPdS0_S0_S0_S0_S0_S0_iiiddddddddddS0_S0_S0_S0__param_4,
	.param .u64 .ptr .align 1 _Z37dvc_ScaLBL_D3Q19_AAodd_GreyscaleColorPiPdS0_S0_S0_S0_S0_S0_iiiddddddddddS0_S0_S0_S0__param_5,
	.param .u64 .ptr .align 1 _Z37dvc_ScaLBL_D3Q19_AAodd_GreyscaleColorPiPdS0_S0_S0_S0_S0_S0_iiiddddddddddS0_S0_S0_S0__param_6,
	.param .u64 .ptr .align 1 _Z37dvc_ScaLBL_D3Q19_AAodd_GreyscaleColorPiPdS0_S0_S0_S0_S0_S0_iiiddddddddddS0_S0_S0_S0__param_7,
	.param .u32 _Z37dvc_ScaLBL_D3Q19_AAodd_GreyscaleColorPiPdS0_S0_S0_S0_S0_S0_iiiddddddddddS0_S0_S0_S0__param_8,
	.param .u32 _Z37dvc_ScaLBL_D3Q19_AAodd_GreyscaleColorPiPdS0_S0_S0_S0_S0_S0_iiiddddddddddS0_S0_S0_S0__param_9,
	.param .u32 _Z37dvc_ScaLBL_D3Q19_AAodd_GreyscaleColorPiPdS0_S0_S0_S0_S0_S0_iiiddddddddddS0_S0_S0_S0__param_10,
	.param .f64 _Z37dvc_ScaLBL_D3Q19_AAodd_GreyscaleColorPiPdS0_S0_S0_S0_S0_S0_iiiddddddddddS0_S0_S0_S0__param_11,
	.param .f64 _Z37dvc_ScaLBL_D3Q19_AAodd_GreyscaleColorPiPdS0_S0_S0_S0_S0_S0_iiiddddddddddS0_S0_S0_S0__param_12,
	.param .f64 _Z37dvc_ScaLBL_D3Q19_AAodd_GreyscaleColorPiPdS0_S0_S0_S0_S0_S0_iiiddddddddddS0_S0_S0_S0__param_13,
	.param .f64 _Z37dvc_ScaLBL_D3Q19_AAodd_GreyscaleColorPiPdS0_S0_S0_S0_S0_S0_iiiddddddddddS0_S0_S0_S0__param_14,
	.param .f64 _Z37dvc_ScaLBL_D3Q19_AAodd_GreyscaleColorPiPdS0_S0_S0_S0_S0_S0_iiiddddddddddS0_S0_S0_S0__param_15,
	.param .f64 _Z37dvc_ScaLBL_D3Q19_AAodd_GreyscaleColorPiPdS0_S0_S0_S0_S0_S0_iiiddddddddddS0_S0_S0_S0__param_16,
	.param .f64 _Z37dvc_ScaLBL_D3Q19_AAodd_GreyscaleColorPiPdS0_S0_S0_S0_S0_S0_iiiddddddddddS0_S0_S0_S0__param_17,
	.param .f64 _Z37dvc_ScaLBL_D3Q19_AAodd_GreyscaleColorPiPdS0_S0_S0_S0_S0_S0_iiiddddddddddS0_S0_S0_S0__param_18,
	.param .f64 _Z37dvc_ScaLBL_D3Q19_AAodd_GreyscaleColorPiPdS0_S0_S0_S0_S0_S0_iiiddddddddddS0_S0_S0_S0__param_19,
	.param .f64 _Z37dvc_ScaLBL_D3Q19_AAodd_GreyscaleColorPiPdS0_S0_S0_S0_S0_S0_iiiddddddddddS0_S0_S0_S0__param_20,
	.param .u64 .ptr .align 1 _Z37dvc_ScaLBL_D3Q19_AAodd_GreyscaleColorPiPdS0_S0_S0_S0_S0_S0_iiiddddddddddS0_S0_S0_S0__param_21,
	.param .u64 .ptr .align 1 _Z37dvc_ScaLBL_D3Q19_AAodd_GreyscaleColorPiPdS0_S0_S0_S0_S0_S0_iiiddddddddddS0_S0_S0_S0__param_22,
	.param .u64 .ptr .align 1 _Z37dvc_ScaLBL_D3Q19_AAodd_GreyscaleColorPiPdS0_S0_S0_S0_S0_S0_iiiddddddddddS0_S0_S0_S0__param_23,
	.param .u64 .ptr .align 1 _Z37dvc_ScaLBL_D3Q19_AAodd_GreyscaleColorPiPdS0_S0_S0_S0_S0_S0_iiiddddddddddS0_S0_S0_S0__param_24
)
{
	.reg .pred 	%p<9>;
	.reg .b32 	%r<56>;
	.reg .b64 	%rd<151>;
	.reg .b64 	%fd<707>;

	ld.param.u32 	%r7, [_Z37dvc_ScaLBL_D3Q19_AAodd_GreyscaleColorPiPdS0_S0_S0_S0_S0_S0_iiiddddddddddS0_S0_S0_S0__param_8];
	ld.param.u32 	%r9, [_Z37dvc_ScaLBL_D3Q19_AAodd_GreyscaleColorPiPdS0_S0_S0_S0_S0_S0_iiiddddddddddS0_S0_S0_S0__param_10];
	setp.lt.s32 	%p1, %r9, -262143;
	@%p1 bra 	$L__BB1_5;
	ld.param.f64 	%fd702, [_Z37dvc_ScaLBL_D3Q19_AAodd_GreyscaleColorPiPdS0_S0_S0_S0_S0_S0_iiiddddddddddS0_S0_S0_S0__param_17];
	ld.param.u32 	%r52, [_Z37dvc_ScaLBL_D3Q19_AAodd_GreyscaleColorPiPdS0_S0_S0_S0_S0_S0_iiiddddddddddS0_S0_S0_S0__param_10];
	shr.s32 	%r10, %r52, 31;
	shr.u32 	%r11, %r10, 14;
	add.s32 	%r12, %r52, %r11;
	shr.s32 	%r13, %r12, 18;
	neg.s32 	%r55, %r13;
	mov.u32 	%r14, %ctaid.x;
	mov.u32 	%r15, %ntid.x;
	mov.u32 	%r16, %tid.x;
	neg.f64 	%fd1, %fd702;
	add.s32 	%r17, %r16, %r7;
	mul.lo.s32 	%r18, %r15, %r14;
	mad.lo.s32 	%r19, %r18, %r13, %r18;
	add.s32 	%r54, %r17, %r19;
$L__BB1_2:
	ld.param.u32 	%r51, [_Z37dvc_ScaLBL_D3Q19_AAodd_GreyscaleColorPiPdS0_S0_S0_S0_S0_S0_iiiddddddddddS0_S0_S0_S0__param_9];
	setp.ge.s32 	%p2, %r54, %r51;
	@%p2 bra 	$L__BB1_4;
	ld.param.u64 	%rd150, [_Z37dvc_ScaLBL_D3Q19_AAodd_GreyscaleColorPiPdS0_S0_S0_S0_S0_S0_iiiddddddddddS0_S0_S0_S0__param_24];
	ld.param.u64 	%rd149, [_Z37dvc_ScaLBL_D3Q19_AAodd_GreyscaleColorPiPdS0_S0_S0_S0_S0_S0_iiiddddddddddS0_S0_S0_S0__param_23];
	ld.param.u64 	%rd148, [_Z37dvc_ScaLBL_D3Q19_AAodd_GreyscaleColorPiPdS0_S0_S0_S0_S0_S0_iiiddddddddddS0_S0_S0_S0__param_22];
	ld.param.u64 	%rd147, [_Z37dvc_ScaLBL_D3Q19_AAodd_GreyscaleColorPiPdS0_S0_S0_S0_S0_S0_iiiddddddddddS0_S0_S0_S0__param_21];
	ld.param.f64 	%fd706, [_Z37dvc_ScaLBL_D3Q19_AAodd_GreyscaleColorPiPdS0_S0_S0_S0_S0_S0_iiiddddddddddS0_S0_S0_S0__param_20];
	ld.param.f64 	%fd705, [_Z37dvc_ScaLBL_D3Q19_AAodd_GreyscaleColorPiPdS0_S0_S0_S0_S0_S0_iiiddddddddddS0_S0_S0_S0__param_19];
	ld.param.f64 	%fd704, [_Z37dvc_ScaLBL_D3Q19_AAodd_GreyscaleColorPiPdS0_S0_S0_S0_S0_S0_iiiddddddddddS0_S0_S0_S0__param_18];
	ld.param.f64 	%fd703, [_Z37dvc_ScaLBL_D3Q19_AAodd_GreyscaleColorPiPdS0_S0_S0_S0_S0_S0_iiiddddddddddS0_S0_S0_S0__param_17];
	ld.param.f64 	%fd701, [_Z37dvc_ScaLBL_D3Q19_AAodd_GreyscaleColorPiPdS0_S0_S0_S0_S0_S0_iiiddddddddddS0_S0_S0_S0__param_16];
	ld.param.f64 	%fd700, [_Z37dvc_ScaLBL_D3Q19_AAodd_GreyscaleColorPiPdS0_S0_S0_S0_S0_S0_iiiddddddddddS0_S0_S0_S0__param_15];
	ld.param.f64 	%fd699, [_Z37dvc_ScaLBL_D3Q19_AAodd_GreyscaleColorPiPdS0_S0_S0_S0_S0_S0_iiiddddddddddS0_S0_S0_S0__param_14];
	ld.param.f64 	%fd698, [_Z37dvc_ScaLBL_D3Q19_AAodd_GreyscaleColorPiPdS0_S0_S0_S0_S0_S0_iiiddddddddddS0_S0_S0_S0__param_13];
	ld.param.f64 	%fd697, [_Z37dvc_ScaLBL_D3Q19_AAodd_GreyscaleColorPiPdS0_S0_S0_S0_S0_S0_iiiddddddddddS0_S0_S0_S0__param_12];
	ld.param.f64 	%fd696, [_Z37dvc_ScaLBL_D3Q19_AAodd_GreyscaleColorPiPdS0_S0_S0_S0_S0_S0_iiiddddddddddS0_S0_S0_S0__param_11];
	ld.param.u32 	%r53, [_Z37dvc_ScaLBL_D3Q19_AAodd_GreyscaleColorPiPdS0_S0_S0_S0_S0_S0_iiiddddddddddS0_S0_S0_S0__param_10];
	ld.param.u64 	%rd146, [_Z37dvc_ScaLBL_D3Q19_AAodd_GreyscaleColorPiPdS0_S0_S0_S0_S0_S0_iiiddddddddddS0_S0_S0_S0__param_7];
	ld.param.u64 	%rd145, [_Z37dvc_ScaLBL_D3Q19_AAodd_GreyscaleColorPiPdS0_S0_S0_S0_S0_S0_iiiddddddddddS0_S0_S0_S0__param_6];
	ld.param.u64 	%rd144, [_Z37dvc_ScaLBL_D3Q19_AAodd_GreyscaleColorPiPdS0_S0_S0_S0_S0_S0_iiiddddddddddS0_S0_S0_S0__param_5];
	ld.param.u64 	%rd143, [_Z37dvc_ScaLBL_D3Q19_AAodd_GreyscaleColorPiPdS0_S0_S0_S0_S0_S0_iiiddddddddddS0_S0_S0_S0__param_4];
	ld.param.u64 	%rd142, [_Z37dvc_ScaLBL_D3Q19_AAodd_GreyscaleColorPiPdS0_S0_S0_S0_S0_S0_iiiddddddddddS0_S0_S0_S0__param_3];
	ld.param.u64 	%rd141, [_Z37dvc_ScaLBL_D3Q19_AAodd_GreyscaleColorPiPdS0_S0_S0_S0_S0_S0_iiiddddddddddS0_S0_S0_S0__param_2];
	ld.param.u64 	%rd140, [_Z37dvc_ScaLBL_D3Q19_AAodd_GreyscaleColorPiPdS0_S0_S0_S0_S0_S0_iiiddddddddddS0_S0_S0_S0__param_1];
	ld.param.u64 	%rd139, [_Z37dvc_ScaLBL_D3Q19_AAodd_GreyscaleColorPiPdS0_S0_S0_S0_S0_S0_iiiddddddddddS0_S0_S0_S0__param_0];
	cvta.to.global.u64 	%rd13, %rd143;
	mul.wide.s32 	%rd14, %r54, 8;
	add.s64 	%rd15, %rd13, %rd14;
	ld.global.f64 	%fd12, [%rd15];
	mul.wide.s32 	%rd16, %r53, 8;
	add.s64 	%rd17, %rd15, %rd16;
	ld.global.f64 	%fd13, [%rd17];
	cvta.to.global.u64 	%rd18, %rd144;
	add.s64 	%rd19, %rd18, %rd14;
	ld.global.f64 	%fd14, [%rd19];
	add.s64 	%rd20, %rd19, %rd16;
	ld.global.f64 	%fd15, [%rd20];
	add.s64 	%rd21, %rd20, %rd16;
	ld.global.f64 	%fd16, [%rd21];
	cvta.to.global.u64 	%rd22, %rd145;
	add.s64 	%rd23, %rd22, %rd14;
	ld.global.f64 	%fd17, [%rd23];
	add.s64 	%rd24, %rd23, %rd16;
	ld.global.f64 	%fd18, [%rd24];
	add.s64 	%rd25, %rd24, %rd16;
	ld.global.f64 	%fd19, [%rd25];
	sub.f64 	%fd20, %fd12, %fd13;
	add.f64 	%fd21, %fd12, %fd13;
	div.rn.f64 	%fd22, %fd20, %fd21;
	mov.f64 	%fd23, 0d3FF0000000000000;
	sub.f64 	%fd24, %fd23, %fd22;
	mul.f64 	%fd25, %fd24, 0d3FE0000000000000;
	sub.f64 	%fd26, %fd701, %fd700;
	fma.rn.f64 	%fd27, %fd26, %fd25, %fd700;
	sub.f64 	%fd28, %fd697, %fd696;
	fma.rn.f64 	%fd29, %fd28, %fd25, %fd696;
	rcp.rn.f64 	%fd30, %fd29;
	mov.f64 	%fd31, 0d4000000000000000;
	sub.f64 	%fd32, %fd31, %fd30;
	mul.f64 	%fd33, %fd32, 0d4020000000000000;
	mov.f64 	%fd34, 0d4020000000000000;
	sub.f64 	%fd35, %fd34, %fd30;
	div.rn.f64 	%fd36, %fd33, %fd35;
	sub.f64 	%fd37, %fd699, %fd698;
	fma.rn.f64 	%fd38, %fd37, %fd25, %fd698;
	add.f64 	%fd39, %fd38, 0dBFE0000000000000;
	div.rn.f64 	%fd40, %fd39, 0d4008000000000000;
	cvta.to.global.u64 	%rd26, %rd140;
	add.s64 	%rd27, %rd26, %rd14;
	ld.global.f64 	%fd41, [%rd27];
	mul.f64 	%fd42, %fd41, 0dC03E000000000000;
	cvta.to.global.u64 	%rd28, %rd139;
	mul.wide.s32 	%rd29, %r54, 4;
	add.s64 	%rd30, %rd28, %rd29;
	ld.global.u32 	%r20, [%rd30];
	mul.wide.s32 	%rd31, %r20, 8;
	add.s64 	%rd32, %rd26, %rd31;
	ld.global.f64 	%fd43, [%rd32];
	mul.f64 	%fd44, %fd43, 0d4026000000000000;
	sub.f64 	%fd45, %fd42, %fd44;
	mul.f64 	%fd46, %fd43, 0dC010000000000000;
	fma.rn.f64 	%fd47, %fd41, 0d4028000000000000, %fd46;
	mul.wide.s32 	%rd33, %r53, 4;
	add.s64 	%rd34, %rd30, %rd33;
	ld.global.u32 	%r21, [%rd34];
	mul.wide.s32 	%rd35, %r21, 8;
	add.s64 	%rd36, %rd26, %rd35;
	ld.global.f64 	%fd48, [%rd36];
	add.f64 	%fd49, %fd43, %fd48;
	mul.f64 	%fd50, %fd48, 0d4026000000000000;
	sub.f64 	%fd51, %fd45, %fd50;
	mul.f64 	%fd52, %fd48, 0d4010000000000000;
	sub.f64 	%fd53, %fd47, %fd52;
	sub.f64 	%fd54, %fd43, %fd48;
	add.f64 	%fd55, %fd46, %fd52;
	add.f64 	%fd56, %fd48, %fd48;
	fma.rn.f64 	%fd57, %fd43, 0d4000000000000000, %fd56;
	sub.f64 	%fd58, %fd46, %fd52;
	add.s64 	%rd37, %rd34, %rd33;
	ld.global.u32 	%r22, [%rd37];
	mul.wide.s32 	%rd38, %r22, 8;
	add.s64 	%rd39, %rd26, %rd38;
	ld.global.f64 	%fd59, [%rd39];
	add.f64 	%fd60, %fd49, %fd59;
	mul.f64 	%fd61, %fd59, 0d4026000000000000;
	sub.f64 	%fd62, %fd51, %fd61;
	mul.f64 	%fd63, %fd59, 0d4010000000000000;
	sub.f64 	%fd64, %fd53, %fd63;
	sub.f64 	%fd65, %fd57, %fd59;
	fma.rn.f64 	%fd66, %fd59, 0d4000000000000000, %fd58;
	mul.f64 	%fd67, %fd59, 0dC000000000000000;
	add.s64 	%rd40, %rd37, %rd33;
	ld.global.u32 	%r23, [%rd40];
	mul.wide.s32 	%rd41, %r23, 8;
	add.s64 	%rd42, %rd26, %rd41;
	ld.global.f64 	%fd68, [%rd42];
	add.f64 	%fd69, %fd60, %fd68;
	mul.f64 	%fd70, %fd68, 0d4026000000000000;
	sub.f64 	%fd71, %fd62, %fd70;
	mul.f64 	%fd72, %fd68, 0d4010000000000000;
	sub.f64 	%fd73, %fd64, %fd72;
	sub.f64 	%fd74, %fd59, %fd68;
	sub.f64 	%fd75, %fd72, %fd63;
	sub.f64 	%fd76, %fd65, %fd68;
	add.f64 	%fd77, %fd68, %fd68;
	add.f64 	%fd78, %fd66, %fd77;
	add.f64 	%fd79, %fd59, %fd68;
	sub.f64 	%fd80, %fd67, %fd77;
	add.s64 	%rd43, %rd40, %rd33;
	ld.global.u32 	%r24, [%rd43];
	mul.wide.s32 	%rd44, %r24, 8;
	add.s64 	%rd45, %rd26, %rd44;
	ld.global.f64 	%fd81, [%rd45];
	add.f64 	%fd82, %fd69, %fd81;
	mul.f64 	%fd83, %fd81, 0d4026000000000000;
	sub.f64 	%fd84, %fd71, %fd83;
	mul.f64 	%fd85, %fd81, 0d4010000000000000;
	sub.f64 	%fd86, %fd73, %fd85;
	sub.f64 	%fd87, %fd76, %fd81;
	fma.rn.f64 	%fd88, %fd81, 0d4000000000000000, %fd78;
	sub.f64 	%fd89, %fd79, %fd81;
	fma.rn.f64 	%fd90, %fd81, 0d4000000000000000, %fd80;
	add.s64 	%rd46, %rd43, %rd33;
	ld.global.u32 	%r25, [%rd46];
	mul.wide.s32 	%rd47, %r25, 8;
	add.s64 	%rd48, %rd26, %rd47;
	ld.global.f64 	%fd91, [%rd48];
	add.f64 	%fd92, %fd82, %fd91;
	mul.f64 	%fd93, %fd91, 0d4026000000000000;
	sub.f64 	%fd94, %fd84, %fd93;
	mul.f64 	%fd95, %fd91, 0d4010000000000000;
	sub.f64 	%fd96, %fd86, %fd95;
	sub.f64 	%fd97, %fd81, %fd91;
	sub.f64 	%fd98, %fd95, %fd85;
	sub.f64 	%fd99, %fd87, %fd91;
	fma.rn.f64 	%fd100, %fd91, 0d4000000000000000, %fd88;
	sub.f64 	%fd101, %fd89, %fd91;
	fma.rn.f64 	%fd102, %fd91, 0d4000000000000000, %fd90;
	add.s64 	%rd49, %rd46, %rd33;
	ld.global.u32 	%r26, [%rd49];
	mul.wide.s32 	%rd50, %r26, 8;
	add.s64 	%rd51, %rd26, %rd50;
	ld.global.f64 	%fd103, [%rd51];
	add.f64 	%fd104, %fd92, %fd103;
	fma.rn.f64 	%fd105, %fd103, 0d4020000000000000, %fd94;
	add.f64 	%fd106, %fd96, %fd103;
	add.f64 	%fd107, %fd54, %fd103;
	add.f64 	%fd108, %fd55, %fd103;
	add.f64 	%fd109, %fd74, %fd103;
	add.f64 	%fd110, %fd75, %fd103;
	add.f64 	%fd111, %fd99, %fd103;
	add.f64 	%fd112, %fd100, %fd103;
	add.f64 	%fd113, %fd101, %fd103;
	add.f64 	%fd114, %fd102, %fd103;
	add.s64 	%rd52, %rd49, %rd33;
	ld.global.u32 	%r27, [%rd52];
	mul.wide.s32 	%rd53, %r27, 8;
	add.s64 	%rd54, %rd26, %rd53;
	ld.global.f64 	%fd115, [%rd54];
	add.f64 	%fd116, %fd104, %fd115;
	fma.rn.f64 	%fd117, %fd115, 0d4020000000000000, %fd105;
	add.f64 	%fd118, %fd106, %fd115;
	sub.f64 	%fd119, %fd107, %fd115;
	sub.f64 	%fd120, %fd108, %fd115;
	sub.f64 	%fd121, %fd109, %fd115;
	sub.f64 	%fd122, %fd110, %fd115;
	add.f64 	%fd123, %fd111, %fd115;
	add.f64 	%fd124, %fd112, %fd115;
	add.f64 	%fd125, %fd113, %fd115;
	add.f64 	%fd126, %fd114, %fd115;
	add.f64 	%fd127, %fd103, %fd115;
	sub.f64 	%fd128, %fd103, %fd115;
	sub.f64 	%fd129, %fd115, %fd103;
	add.s64 	%rd55, %rd52, %rd33;
	ld.global.u32 	%r28, [%rd55];
	mul.wide.s32 	%rd56, %r28, 8;
	add.s64 	%rd57, %rd26, %rd56;
	ld.global.f64 	%fd130, [%rd57];
	add.f64 	%fd131, %fd116, %fd130;
	fma.rn.f64 	%fd132, %fd130, 0d4020000000000000, %fd117;
	add.f64 	%fd133, %fd118, %fd130;
	add.f64 	%fd134, %fd119, %fd130;
	add.f64 	%fd135, %fd120, %fd130;
	sub.f64 	%fd136, %fd121, %fd130;
	sub.f64 	%fd137, %fd122, %fd130;
	add.f64 	%fd138, %fd123, %fd130;
	add.f64 	%fd139, %fd124, %fd130;
	add.f64 	%fd140, %fd125, %fd130;
	add.f64 	%fd141, %fd126, %fd130;
	sub.f64 	%fd142, %fd127, %fd130;
	add.f64 	%fd143, %fd128, %fd130;
	add.f64 	%fd144, %fd129, %fd130;
	add.s64 	%rd58, %rd55, %rd33;
	ld.global.u32 	%r29, [%rd58];
	mul.wide.s32 	%rd59, %r29, 8;
	add.s64 	%rd60, %rd26, %rd59;
	ld.global.f64 	%fd145, [%rd60];
	add.f64 	%fd146, %fd131, %fd145;
	fma.rn.f64 	%fd147, %fd145, 0d4020000000000000, %fd132;
	add.f64 	%fd148, %fd133, %fd145;
	sub.f64 	%fd149, %fd134, %fd145;
	sub.f64 	%fd150, %fd135, %fd145;
	add.f64 	%fd151, %fd136, %fd145;
	add.f64 	%fd152, %fd137, %fd145;
	add.f64 	%fd153, %fd138, %fd145;
	add.f64 	%fd154, %fd139, %fd145;
	add.f64 	%fd155, %fd140, %fd145;
	add.f64 	%fd156, %fd141, %fd145;
	sub.f64 	%fd157, %fd142, %fd145;
	sub.f64 	%fd158, %fd143, %fd145;
	sub.f64 	%fd159, %fd144, %fd145;
	add.s64 	%rd61, %rd58, %rd33;
	ld.global.u32 	%r30, [%rd61];
	mul.wide.s32 	%rd62, %r30, 8;
	add.s64 	%rd63, %rd26, %rd62;
	ld.global.f64 	%fd160, [%rd63];
	add.f64 	%fd161, %fd146, %fd160;
	fma.rn.f64 	%fd162, %fd160, 0d4020000000000000, %fd147;
	add.f64 	%fd163, %fd148, %fd160;
	add.f64 	%fd164, %fd149, %fd160;
	add.f64 	%fd165, %fd150, %fd160;
	add.f64 	%fd166, %fd97, %fd160;
	add.f64 	%fd167, %fd98, %fd160;
	add.f64 	%fd168, %fd153, %fd160;
	add.f64 	%fd169, %fd154, %fd160;
	sub.f64 	%fd170, %fd155, %fd160;
	sub.f64 	%fd171, %fd156, %fd160;
	sub.f64 	%fd172, %fd158, %fd160;
	add.s64 	%rd64, %rd61, %rd33;
	ld.global.u32 	%r31, [%rd64];
	mul.wide.s32 	%rd65, %r31, 8;
	add.s64 	%rd66, %rd26, %rd65;
	ld.global.f64 	%fd173, [%rd66];
	add.f64 	%fd174, %fd161, %fd173;
	fma.rn.f64 	%fd175, %fd173, 0d4020000000000000, %fd162;
	add.f64 	%fd176, %fd163, %fd173;
	sub.f64 	%fd177, %fd164, %fd173;
	sub.f64 	%fd178, %fd165, %fd173;
	sub.f64 	%fd179, %fd166, %fd173;
	sub.f64 	%fd180, %fd167, %fd173;
	add.f64 	%fd181, %fd168, %fd173;
	add.f64 	%fd182, %fd169, %fd173;
	sub.f64 	%fd183, %fd170, %fd173;
	sub.f64 	%fd184, %fd171, %fd173;
	add.f64 	%fd185, %fd160, %fd173;
	add.f64 	%fd186, %fd172, %fd173;
	sub.f64 	%fd187, %fd160, %fd173;
	add.s64 	%rd67, %rd64, %rd33;
	ld.global.u32 	%r32, [%rd67];
	mul.wide.s32 	%rd68, %r32, 8;
	add.s64 	%rd69, %rd26, %rd68;
	ld.global.f64 	%fd188, [%rd69];
	add.f64 	%fd189, %fd174, %fd188;
	fma.rn.f64 	%fd190, %fd188, 0d4020000000000000, %fd175;
	add.f64 	%fd191, %fd176, %fd188;
	add.f64 	%fd192, %fd177, %fd188;
	add.f64 	%fd193, %fd178, %fd188;
	sub.f64 	%fd194, %fd179, %fd188;
	sub.f64 	%fd195, %fd180, %fd188;
	add.f64 	%fd196, %fd181, %fd188;
	add.f64 	%fd197, %fd182, %fd188;
	sub.f64 	%fd198, %fd183, %fd188;
	sub.f64 	%fd199, %fd184, %fd188;
	sub.f64 	%fd200, %fd185, %fd188;
	sub.f64 	%fd201, %fd186, %fd188;
	sub.f64 	%fd202, %fd187, %fd188;
	add.s64 	%rd70, %rd67, %rd33;
	ld.global.u32 	%r33, [%rd70];
	mul.wide.s32 	%rd71, %r33, 8;
	add.s64 	%rd72, %rd26, %rd71;
	ld.global.f64 	%fd203, [%rd72];
	add.f64 	%fd204, %fd189, %fd203;
	fma.rn.f64 	%fd205, %fd203, 0d4020000000000000, %fd190;
	add.f64 	%fd206, %fd191, %fd203;
	sub.f64 	%fd207, %fd192, %fd203;
	sub.f64 	%fd208, %fd193, %fd203;
	add.f64 	%fd209, %fd194, %fd203;
	add.f64 	%fd210, %fd195, %fd203;
	add.f64 	%fd211, %fd196, %fd203;
	add.f64 	%fd212, %fd197, %fd203;
	sub.f64 	%fd213, %fd198, %fd203;
	sub.f64 	%fd214, %fd199, %fd203;
	sub.f64 	%fd215, %fd200, %fd203;
	add.f64 	%fd216, %fd201, %fd203;
	add.f64 	%fd217, %fd202, %fd203;
	add.s64 	%rd73, %rd70, %rd33;
	ld.global.u32 	%r34, [%rd73];
	mul.wide.s32 	%rd74, %r34, 8;
	add.s64 	%rd75, %rd26, %rd74;
	ld.global.f64 	%fd218, [%rd75];
	add.f64 	%fd219, %fd204, %fd218;
	fma.rn.f64 	%fd220, %fd218, 0d4020000000000000, %fd205;
	add.f64 	%fd221, %fd206, %fd218;
	add.f64 	%fd222, %fd151, %fd218;
	add.f64 	%fd223, %fd152, %fd218;
	add.f64 	%fd224, %fd209, %fd218;
	add.f64 	%fd225, %fd210, %fd218;
	add.f64 	%fd226, %fd218, %fd218;
	sub.f64 	%fd227, %fd211, %fd226;
	sub.f64 	%fd228, %fd212, %fd226;
	add.f64 	%fd229, %fd159, %fd218;
	sub.f64 	%fd230, %fd217, %fd218;
	add.s64 	%rd76, %rd73, %rd33;
	ld.global.u32 	%r35, [%rd76];
	mul.wide.s32 	%rd77, %r35, 8;
	add.s64 	%rd78, %rd26, %rd77;
	ld.global.f64 	%fd231, [%rd78];
	add.f64 	%fd232, %fd219, %fd231;
	fma.rn.f64 	%fd233, %fd231, 0d4020000000000000, %fd220;
	add.f64 	%fd234, %fd221, %fd231;
	sub.f64 	%fd235, %fd222, %fd231;
	sub.f64 	%fd236, %fd223, %fd231;
	sub.f64 	%fd237, %fd224, %fd231;
	sub.f64 	%fd238, %fd225, %fd231;
	add.f64 	%fd239, %fd231, %fd231;
	sub.f64 	%fd240, %fd227, %fd239;
	sub.f64 	%fd241, %fd228, %fd239;
	add.f64 	%fd242, %fd218, %fd231;
	sub.f64 	%fd243, %fd229, %fd231;
	add.f64 	%fd244, %fd230, %fd231;
	add.s64 	%rd79, %rd76, %rd33;
	ld.global.u32 	%r36, [%rd79];
	mul.wide.s32 	%rd80, %r36, 8;
	add.s64 	%rd81, %rd26, %rd80;
	ld.global.f64 	%fd245, [%rd81];
	add.f64 	%fd246, %fd232, %fd245;
	fma.rn.f64 	%fd247, %fd245, 0d4020000000000000, %fd233;
	add.f64 	%fd248, %fd234, %fd245;
	add.f64 	%fd249, %fd235, %fd245;
	add.f64 	%fd250, %fd236, %fd245;
	sub.f64 	%fd251, %fd237, %fd245;
	sub.f64 	%fd252, %fd238, %fd245;
	add.f64 	%fd253, %fd245, %fd245;
	sub.f64 	%fd254, %fd240, %fd253;
	sub.f64 	%fd255, %fd241, %fd253;
	sub.f64 	%fd256, %fd242, %fd245;
	add.f64 	%fd257, %fd243, %fd245;
	add.f64 	%fd258, %fd244, %fd245;
	add.s64 	%rd82, %rd79, %rd33;
	ld.global.u32 	%r37, [%rd82];
	mul.wide.s32 	%rd83, %r37, 8;
	add.s64 	%rd84, %rd26, %rd83;
	ld.global.f64 	%fd259, [%rd84];
	add.f64 	%fd260, %fd246, %fd259;
	fma.rn.f64 	%fd261, %fd259, 0d4020000000000000, %fd247;
	add.f64 	%fd262, %fd248, %fd259;
	sub.f64 	%fd263, %fd249, %fd259;
	sub.f64 	%fd264, %fd250, %fd259;
	add.f64 	%fd265, %fd251, %fd259;
	add.f64 	%fd266, %fd252, %fd259;
	add.f64 	%fd267, %fd259, %fd259;
	sub.f64 	%fd268, %fd254, %fd267;
	sub.f64 	%fd269, %fd255, %fd267;
	sub.f64 	%fd270, %fd256, %fd259;
	sub.f64 	%fd271, %fd257, %fd259;
	sub.f64 	%fd272, %fd258, %fd259;
	mul.f64 	%fd273, %fd12, %fd1;
	mul.f64 	%fd274, %fd273, %fd17;
	setp.gt.f64 	%p3, %fd22, 0d0000000000000000;
	selp.f64 	%fd275, 0d3FF0000000000000, 0d0000000000000000, %p3;
	mul.f64 	%fd276, %fd274, %fd275;
	mul.f64 	%fd277, %fd703, %fd13;
	mul.f64 	%fd278, %fd277, %fd14;
	setp.lt.f64 	%p4, %fd22, 0d0000000000000000;
	selp.f64 	%fd279, 0d3FF0000000000000, 0d0000000000000000, %p4;
	mul.f64 	%fd280, %fd278, %fd279;
	sub.f64 	%fd281, %fd276, %fd280;
	mul.f64 	%fd282, %fd273, %fd18;
	mul.f64 	%fd283, %fd282, %fd275;
	mul.f64 	%fd284, %fd277, %fd15;
	mul.f64 	%fd285, %fd284, %fd279;
	sub.f64 	%fd286, %fd283, %fd285;
	mul.f64 	%fd287, %fd273, %fd19;
	mul.f64 	%fd288, %fd287, %fd275;
	mul.f64 	%fd289, %fd277, %fd16;
	mul.f64 	%fd290, %fd289, %fd279;
	sub.f64 	%fd291, %fd288, %fd290;
	cvta.to.global.u64 	%rd85, %rd146;
	add.s64 	%rd86, %rd85, %rd14;
	ld.global.f64 	%fd292, [%rd86];
	add.s64 	%rd87, %rd86, %rd16;
	ld.global.f64 	%fd293, [%rd87];
	add.s64 	%rd88, %rd87, %rd16;
	ld.global.f64 	%fd294, [%rd88];
	cvta.to.global.u64 	%rd89, %rd147;
	add.s64 	%rd90, %rd89, %rd14;
	ld.global.f64 	%fd295, [%rd90];
	cvta.to.global.u64 	%rd91, %rd148;
	add.s64 	%rd92, %rd91, %rd14;
	ld.global.f64 	%fd296, [%rd92];
	mul.f64 	%fd297, %fd12, %fd296;
	div.rn.f64 	%fd298, %fd297, %fd21;
	mul.f64 	%fd299, %fd13, %fd296;
	div.rn.f64 	%fd300, %fd299, %fd21;
	mul.f64 	%fd301, %fd300, %fd279;
	fma.rn.f64 	%fd302, %fd298, %fd275, %fd301;
	mul.f64 	%fd303, %fd295, 0d3FE0000000000000;
	mul.f64 	%fd304, %fd40, %fd303;
	div.rn.f64 	%fd305, %fd304, %fd302;
	add.f64 	%fd306, %fd305, 0d3FF0000000000000;
	mul.f64 	%fd307, %fd306, 0d3FE0000000000000;
	setp.eq.f64 	%p5, %fd295, 0d3FF0000000000000;
	selp.f64 	%fd308, 0d3FE0000000000000, %fd307, %p5;
	mul.f64 	%fd309, %fd303, 0d0000000000000000;
	sqrt.rn.f64 	%fd310, %fd302;
	div.rn.f64 	%fd311, %fd309, %fd310;
	selp.f64 	%fd312, 0d0000000000000000, %fd311, %p5;
	div.rn.f64 	%fd313, %fd207, %fd27;
	fma.rn.f64 	%fd314, %fd704, %fd295, %fd281;
	fma.rn.f64 	%fd315, %fd20, %fd292, %fd314;
	fma.rn.f64 	%fd316, %fd315, 0d3FE0000000000000, %fd313;
	div.rn.f64 	%fd317, %fd263, %fd27;
	fma.rn.f64 	%fd318, %fd705, %fd295, %fd286;
	fma.rn.f64 	%fd319, %fd20, %fd293, %fd318;
	fma.rn.f64 	%fd320, %fd319, 0d3FE0000000000000, %fd317;
	div.rn.f64 	%fd321, %fd265, %fd27;
	fma.rn.f64 	%fd322, %fd706, %fd295, %fd291;
	fma.rn.f64 	%fd323, %fd20, %fd294, %fd322;
	fma.rn.f64 	%fd324, %fd323, 0d3FE0000000000000, %fd321;
	mul.f64 	%fd325, %fd320, %fd320;
	fma.rn.f64 	%fd326, %fd316, %fd316, %fd325;
	fma.rn.f64 	%fd327, %fd324, %fd324, %fd326;
	sqrt.rn.f64 	%fd328, %fd327;
	mul.f64 	%fd329, %fd312, %fd328;
	fma.rn.f64 	%fd330, %fd308, %fd308, %fd329;
	sqrt.rn.f64 	%fd331, %fd330;
	add.f64 	%fd332, %fd308, %fd331;
	div.rn.f64 	%fd333, %fd316, %fd332;
	div.rn.f64 	%fd334, %fd320, %fd332;
	div.rn.f64 	%fd335, %fd324, %fd332;
	mul.f64 	%fd336, %fd334, %fd334;
	fma.rn.f64 	%fd337, %fd333, %fd333, %fd336;
	mul.f64 	%fd338, %fd335, %fd335;
	add.f64 	%fd339, %fd338, %fd337;
	sqrt.rn.f64 	%fd340, %fd339;
	neg.f64 	%fd341, %fd295;
	mul.f64 	%fd342, %fd40, %fd341;
	div.rn.f64 	%fd343, %fd342, %fd302;
	mul.f64 	%fd344, %fd343, %fd333;
	mul.f64 	%fd345, %fd295, 0d0000000000000000;
	div.rn.f64 	%fd346, %fd345, %fd310;
	mul.f64 	%fd347, %fd346, %fd340;
	mul.f64 	%fd348, %fd333, %fd347;
	sub.f64 	%fd349, %fd344, %fd348;
	fma.rn.f64 	%fd350, %fd704, %fd295, %fd349;
	mul.f64 	%fd351, %fd343, %fd334;
	mul.f64 	%fd352, %fd334, %fd347;
	sub.f64 	%fd353, %fd351, %fd352;
	fma.rn.f64 	%fd354, %fd705, %fd295, %fd353;
	mul.f64 	%fd355, %fd343, %fd335;
	mul.f64 	%fd356, %fd335, %fd347;
	sub.f64 	%fd357, %fd355, %fd356;
	fma.rn.f64 	%fd358, %fd706, %fd295, %fd357;
	selp.f64 	%fd359, %fd704, %fd350, %p5;
	selp.f64 	%fd360, %fd705, %fd354, %p5;
	selp.f64 	%fd361, %fd706, %fd358, %p5;
	add.f64 	%fd362, %fd291, %fd361;
	fma.rn.f64 	%fd363, %fd20, %fd294, %fd362;
	mul.f64 	%fd364, %fd27, %fd363;
	add.f64 	%fd365, %fd286, %fd360;
	fma.rn.f64 	%fd366, %fd20, %fd293, %fd365;
	mul.f64 	%fd367, %fd27, %fd366;
	add.f64 	%fd368, %fd281, %fd359;
	fma.rn.f64 	%fd369, %fd20, %fd292, %fd368;
	mul.f64 	%fd370, %fd27, %fd369;
	mov.f64 	%fd371, 0d3FE0000000000000;
	div.rn.f64 	%fd372, %fd371, %fd295;
	mul.f64 	%fd373, %fd27, 0dBFE0000000000000;
	mul.f64 	%fd374, %fd373, %fd340;
	mul.f64 	%fd375, %fd340, %fd374;
	div.rn.f64 	%fd376, %fd375, %fd295;
	add.f64 	%fd377, %fd260, %fd376;
	mul.f64 	%fd378, %fd372, %fd377;
	mul.f64 	%fd379, %fd339, 0d4033000000000000;
	div.rn.f64 	%fd380, %fd379, %fd295;
	fma.rn.f64 	%fd381, %fd27, 0dC03E000000000000, %fd380;
	mul.f64 	%fd382, %fd378, 0d404C800000000000;
	fma.rn.f64 	%fd383, %fd295, %fd382, %fd381;
	sub.f64 	%fd384, %fd383, %fd261;
	fma.rn.f64 	%fd385, %fd30, %fd384, %fd261;
	mul.f64 	%fd386, %fd339, 0dC016000000000000;
	div.rn.f64 	%fd387, %fd386, %fd295;
	fma.rn.f64 	%fd388, %fd27, 0d4028000000000000, %fd387;
	mul.f64 	%fd389, %fd378, 0dC03B000000000000;
	fma.rn.f64 	%fd390, %fd295, %fd389, %fd388;
	sub.f64 	%fd391, %fd390, %fd262;
	fma.rn.f64 	%fd392, %fd30, %fd391, %fd262;
	add.f64 	%fd393, %fd207, %fd370;
	mul.f64 	%fd394, %fd333, 0dBFE5555555555555;
	mul.f64 	%fd395, %fd27, %fd394;
	sub.f64 	%fd396, %fd395, %fd208;
	fma.rn.f64 	%fd397, %fd36, %fd396, %fd208;
	fma.rn.f64 	%fd398, %fd36, 0dBFE0000000000000, 0d3FF0000000000000;
	mul.f64 	%fd399, %fd370, 0dBFE5555555555555;
	fma.rn.f64 	%fd400, %fd398, %fd399, %fd397;
	add.f64 	%fd401, %fd263, %fd367;
	mul.f64 	%fd402, %fd334, 0dBFE5555555555555;
	mul.f64 	%fd403, %fd27, %fd402;
	sub.f64 	%fd404, %fd403, %fd264;
	fma.rn.f64 	%fd405, %fd36, %fd404, %fd264;
	mul.f64 	%fd406, %fd367, 0dBFE5555555555555;
	fma.rn.f64 	%fd407, %fd398, %fd406, %fd405;
	add.f64 	%fd408, %fd265, %fd364;
	mul.f64 	%fd409, %fd335, 0dBFE5555555555555;
	mul.f64 	%fd410, %fd27, %fd409;
	sub.f64 	%fd411, %fd410, %fd266;
	fma.rn.f64 	%fd412, %fd36, %fd411, %fd266;
	mul.f64 	%fd413, %fd364, 0dBFE5555555555555;
	fma.rn.f64 	%fd414, %fd398, %fd413, %fd412;
	add.f64 	%fd415, %fd333, %fd333;
	mul.f64 	%fd416, %fd333, %fd415;
	sub.f64 	%fd417, %fd416, %fd336;
	sub.f64 	%fd418, %fd417, %fd338;
	mul.f64 	%fd419, %fd27, %fd418;
	div.rn.f64 	%fd420, %fd419, %fd295;
	sub.f64 	%fd421, %fd420, %fd268;
	fma.rn.f64 	%fd422, %fd30, %fd421, %fd268;
	div.rn.f64 	%fd423, %fd418, %fd295;
	mul.f64 	%fd424, %fd373, %fd423;
	sub.f64 	%fd425, %fd424, %fd269;
	fma.rn.f64 	%fd426, %fd30, %fd425, %fd269;
	sub.f64 	%fd427, %fd336, %fd338;
	mul.f64 	%fd428, %fd27, %fd427;
	div.rn.f64 	%fd429, %fd428, %fd295;
	sub.f64 	%fd430, %fd429, %fd213;
	fma.rn.f64 	%fd431, %fd30, %fd430, %fd213;
	mul.f64 	%fd432, %fd429, 0dBFE0000000000000;
	sub.f64 	%fd433, %fd432, %fd214;
	fma.rn.f64 	%fd434, %fd30, %fd433, %fd214;
	mul.f64 	%fd435, %fd27, %fd333;
	mul.f64 	%fd436, %fd334, %fd435;
	div.rn.f64 	%fd437, %fd436, %fd295;
	sub.f64 	%fd438, %fd437, %fd157;
	fma.rn.f64 	%fd439, %fd30, %fd438, %fd157;
	mul.f64 	%fd440, %fd27, %fd334;
	mul.f64 	%fd441, %fd335, %fd440;
	div.rn.f64 	%fd442, %fd441, %fd295;
	sub.f64 	%fd443, %fd442, %fd270;
	fma.rn.f64 	%fd444, %fd30, %fd443, %fd270;
	mul.f64 	%fd445, %fd335, %fd435;
	div.rn.f64 	%fd446, %fd445, %fd295;
	sub.f64 	%fd447, %fd446, %fd215;
	fma.rn.f64 	%fd448, %fd30, %fd447, %fd215;
	mul.f64 	%fd449, %fd36, %fd216;
	sub.f64 	%fd450, %fd216, %fd449;
	mul.f64 	%fd451, %fd36, %fd271;
	sub.f64 	%fd452, %fd271, %fd451;
	mul.f64 	%fd453, %fd36, %fd272;
	sub.f64 	%fd454, %fd272, %fd453;
	mul.f64 	%fd455, %fd27, 0d3FAAF286BCA1AF28;
	fma.rn.f64 	%fd456, %fd385, 0dBF89AA066A819A9E, %fd455;
	fma.rn.f64 	%fd457, %fd392, 0d3FA8618618618619, %fd456;
	st.global.f64 	[%rd27], %fd457;
	fma.rn.f64 	%fd458, %fd385, 0dBF72D204B4812D20, %fd455;
	fma.rn.f64 	%fd459, %fd392, 0dBF9041041041040F, %fd458;
	sub.f64 	%fd460, %fd393, %fd400;
	fma.rn.f64 	%fd461, %fd460, 0d3FB999999999999A, %fd459;
	sub.f64 	%fd462, %fd422, %fd426;
	fma.rn.f64 	%fd463, %fd462, 0d3FAC71C71C71C71C, %fd461;
	st.global.f64 	[%rd36], %fd463;
	sub.f64 	%fd464, %fd400, %fd393;
	fma.rn.f64 	%fd465, %fd464, 0d3FB999999999999A, %fd459;
	fma.rn.f64 	%fd466, %fd462, 0d3FAC71C71C71C71C, %fd465;
	st.global.f64 	[%rd32], %fd466;
	sub.f64 	%fd467, %fd401, %fd407;
	fma.rn.f64 	%fd468, %fd467, 0d3FB999999999999A, %fd459;
	sub.f64 	%fd469, %fd426, %fd422;
	fma.rn.f64 	%fd470, %fd469, 0d3F9C71C71C71C71D, %fd468;
	sub.f64 	%fd471, %fd431, %fd434;
	fma.rn.f64 	%fd472, %fd471, 0d3FB5555555555555, %fd470;
	st.global.f64 	[%rd42], %fd472;
	sub.f64 	%fd473, %fd407, %fd401;
	fma.rn.f64 	%fd474, %fd473, 0d3FB999999999999A, %fd459;
	fma.rn.f64 	%fd475, %fd469, 0d3F9C71C71C71C71D, %fd474;
	fma.rn.f64 	%fd476, %fd471, 0d3FB5555555555555, %fd475;
	st.global.f64 	[%rd39], %fd476;
	sub.f64 	%fd477, %fd408, %fd414;
	fma.rn.f64 	%fd478, %fd477, 0d3FB999999999999A, %fd459;
	fma.rn.f64 	%fd479, %fd469, 0d3F9C71C71C71C71D, %fd478;
	sub.f64 	%fd480, %fd434, %fd431;
	fma.rn.f64 	%fd481, %fd480, 0d3FB5555555555555, %fd479;
	st.global.f64 	[%rd48], %fd481;
	sub.f64 	%fd482, %fd414, %fd408;
	fma.rn.f64 	%fd483, %fd482, 0d3FB999999999999A, %fd459;
	fma.rn.f64 	%fd484, %fd469, 0d3F9C71C71C71C71D, %fd483;
	fma.rn.f64 	%fd485, %fd480, 0d3FB5555555555555, %fd484;
	st.global.f64 	[%rd45], %fd485;
	fma.rn.f64 	%fd486, %fd385, 0d3F6B6006D801B600, %fd455;
	fma.rn.f64 	%fd487, %fd392, 0d3F70410410410410, %fd486;
	add.f64 	%fd488, %fd393, %fd401;
	mul.f64 	%fd489, %fd488, 0d3FB999999999999A;
	add.f64 	%fd490, %fd489, %fd487;
	add.f64 	%fd491, %fd400, %fd407;
	mul.f64 	%fd492, %fd491, 0d3F9999999999999A;
	add.f64 	%fd493, %fd492, %fd490;
	mul.f64 	%fd494, %fd422, 0d3F9C71C71C71C71D;
	add.f64 	%fd495, %fd494, %fd493;
	mul.f64 	%fd496, %fd426, 0d3F8C71C71C71C71D;
	add.f64 	%fd497, %fd496, %fd495;
	mul.f64 	%fd498, %fd431, 0d3FB5555555555555;
	add.f64 	%fd499, %fd498, %fd497;
	mul.f64 	%fd500, %fd434, 0d3FA5555555555554;
	add.f64 	%fd501, %fd500, %fd499;
	mul.f64 	%fd502, %fd439, 0d3FD0000000000000;
	add.f64 	%fd503, %fd502, %fd501;
	sub.f64 	%fd504, %fd450, %fd452;
	fma.rn.f64 	%fd505, %fd504, 0d3FC0000000000000, %fd503;
	ld.global.u32 	%r38, [%rd52];
	mul.wide.s32 	%rd93, %r38, 8;
	add.s64 	%rd94, %rd26, %rd93;
	st.global.f64 	[%rd94], %fd505;
	sub.f64 	%fd506, %fd487, %fd489;
	sub.f64 	%fd507, %fd506, %fd492;
	add.f64 	%fd508, %fd494, %fd507;
	add.f64 	%fd509, %fd496, %fd508;
	add.f64 	%fd510, %fd498, %fd509;
	add.f64 	%fd511, %fd500, %fd510;
	add.f64 	%fd512, %fd502, %fd511;
	sub.f64 	%fd513, %fd452, %fd450;
	fma.rn.f64 	%fd514, %fd513, 0d3FC0000000000000, %fd512;
	ld.global.u32 	%r39, [%rd49];
	mul.wide.s32 	%rd95, %r39, 8;
	add.s64 	%rd96, %rd26, %rd95;
	st.global.f64 	[%rd96], %fd514;
	sub.f64 	%fd515, %fd393, %fd401;
	fma.rn.f64 	%fd516, %fd515, 0d3FB999999999999A, %fd487;
	sub.f64 	%fd517, %fd400, %fd407;
	fma.rn.f64 	%fd518, %fd517, 0d3F9999999999999A, %fd516;
	add.f64 	%fd519, %fd494, %fd518;
	add.f64 	%fd520, %fd496, %fd519;
	add.f64 	%fd521, %fd498, %fd520;
	add.f64 	%fd522, %fd500, %fd521;
	sub.f64 	%fd523, %fd522, %fd502;
	add.f64 	%fd524, %fd450, %fd452;
	mul.f64 	%fd525, %fd524, 0d3FC0000000000000;
	add.f64 	%fd526, %fd525, %fd523;
	ld.global.u32 	%r40, [%rd58];
	mul.wide.s32 	%rd97, %r40, 8;
	add.s64 	%rd98, %rd26, %rd97;
	st.global.f64 	[%rd98], %fd526;
	sub.f64 	%fd527, %fd401, %fd393;
	fma.rn.f64 	%fd528, %fd527, 0d3FB999999999999A, %fd487;
	sub.f64 	%fd529, %fd407, %fd400;
	fma.rn.f64 	%fd530, %fd529, 0d3F9999999999999A, %fd528;
	add.f64 	%fd531, %fd494, %fd530;
	add.f64 	%fd532, %fd496, %fd531;
	add.f64 	%fd533, %fd498, %fd532;
	add.f64 	%fd534, %fd500, %fd533;
	sub.f64 	%fd535, %fd534, %fd502;
	sub.f64 	%fd536, %fd535, %fd525;
	ld.global.u32 	%r41, [%rd55];
	mul.wide.s32 	%rd99, %r41, 8;
	add.s64 	%rd100, %rd26, %rd99;
	st.global.f64 	[%rd100], %fd536;
	add.f64 	%fd537, %fd393, %fd408;
	mul.f64 	%fd538, %fd537, 0d3FB999999999999A;
	add.f64 	%fd539, %fd538, %fd487;
	add.f64 	%fd540, %fd400, %fd414;
	mul.f64 	%fd541, %fd540, 0d3F9999999999999A;
	add.f64 	%fd542, %fd541, %fd539;
	add.f64 	%fd543, %fd494, %fd542;
	add.f64 	%fd544, %fd496, %fd543;
	sub.f64 	%fd545, %fd544, %fd498;
	sub.f64 	%fd546, %fd545, %fd500;
	mul.f64 	%fd547, %fd448, 0d3FD0000000000000;
	add.f64 	%fd548, %fd547, %fd546;
	sub.f64 	%fd549, %fd454, %fd450;
	fma.rn.f64 	%fd550, %fd549, 0d3FC0000000000000, %fd548;
	ld.global.u32 	%r42, [%rd64];
	mul.wide.s32 	%rd101, %r42, 8;
	add.s64 	%rd102, %rd26, %rd101;
	st.global.f64 	[%rd102], %fd550;
	sub.f64 	%fd551, %fd487, %fd538;
	sub.f64 	%fd552, %fd551, %fd541;
	add.f64 	%fd553, %fd494, %fd552;
	add.f64 	%fd554, %fd496, %fd553;
	sub.f64 	%fd555, %fd554, %fd498;
	sub.f64 	%fd556, %fd555, %fd500;
	add.f64 	%fd557, %fd547, %fd556;
	sub.f64 	%fd558, %fd450, %fd454;
	fma.rn.f64 	%fd559, %fd558, 0d3FC0000000000000, %fd557;
	ld.global.u32 	%r43, [%rd61];
	mul.wide.s32 	%rd103, %r43, 8;
	add.s64 	%rd104, %rd26, %rd103;
	st.global.f64 	[%rd104], %fd559;
	sub.f64 	%fd560, %fd393, %fd408;
	fma.rn.f64 	%fd561, %fd560, 0d3FB999999999999A, %fd487;
	sub.f64 	%fd562, %fd400, %fd414;
	fma.rn.f64 	%fd563, %fd562, 0d3F9999999999999A, %fd561;
	add.f64 	%fd564, %fd494, %fd563;
	add.f64 	%fd565, %fd496, %fd564;
	sub.f64 	%fd566, %fd565, %fd498;
	sub.f64 	%fd567, %fd566, %fd500;
	sub.f64 	%fd568, %fd567, %fd547;
	add.f64 	%fd569, %fd450, %fd454;
	mul.f64 	%fd570, %fd569, 0d3FC0000000000000;
	sub.f64 	%fd571, %fd568, %fd570;
	ld.global.u32 	%r44, [%rd70];
	mul.wide.s32 	%rd105, %r44, 8;
	add.s64 	%rd106, %rd26, %rd105;
	st.global.f64 	[%rd106], %fd571;
	sub.f64 	%fd572, %fd408, %fd393;
	fma.rn.f64 	%fd573, %fd572, 0d3FB999999999999A, %fd487;
	sub.f64 	%fd574, %fd414, %fd400;
	fma.rn.f64 	%fd575, %fd574, 0d3F9999999999999A, %fd573;
	add.f64 	%fd576, %fd494, %fd575;
	add.f64 	%fd577, %fd496, %fd576;
	sub.f64 	%fd578, %fd577, %fd498;
	sub.f64 	%fd579, %fd578, %fd500;
	sub.f64 	%fd580, %fd579, %fd547;
	add.f64 	%fd581, %fd570, %fd580;
	ld.global.u32 	%r45, [%rd67];
	mul.wide.s32 	%rd107, %r45, 8;
	add.s64 	%rd108, %rd26, %rd107;
	st.global.f64 	[%rd108], %fd581;
	add.f64 	%fd582, %fd401, %fd408;
	mul.f64 	%fd583, %fd582, 0d3FB999999999999A;
	add.f64 	%fd584, %fd583, %fd487;
	add.f64 	%fd585, %fd407, %fd414;
	mul.f64 	%fd586, %fd585, 0d3F9999999999999A;
	add.f64 	%fd587, %fd586, %fd584;
	mul.f64 	%fd588, %fd422, 0d3FAC71C71C71C71C;
	sub.f64 	%fd589, %fd587, %fd588;
	mul.f64 	%fd590, %fd426, 0d3F9C71C71C71C71D;
	sub.f64 	%fd591, %fd589, %fd590;
	mul.f64 	%fd592, %fd444, 0d3FD0000000000000;
	add.f64 	%fd593, %fd592, %fd591;
	sub.f64 	%fd594, %fd452, %fd454;
	fma.rn.f64 	%fd595, %fd594, 0d3FC0000000000000, %fd593;
	ld.global.u32 	%r46, [%rd76];
	mul.wide.s32 	%rd109, %r46, 8;
	add.s64 	%rd110, %rd26, %rd109;
	st.global.f64 	[%rd110], %fd595;
	sub.f64 	%fd596, %fd487, %fd583;
	sub.f64 	%fd597, %fd596, %fd586;
	sub.f64 	%fd598, %fd597, %fd588;
	sub.f64 	%fd599, %fd598, %fd590;
	add.f64 	%fd600, %fd592, %fd599;
	sub.f64 	%fd601, %fd454, %fd452;
	fma.rn.f64 	%fd602, %fd601, 0d3FC0000000000000, %fd600;
	ld.global.u32 	%r47, [%rd73];
	mul.wide.s32 	%rd111, %r47, 8;
	add.s64 	%rd112, %rd26, %rd111;
	st.global.f64 	[%rd112], %fd602;
	sub.f64 	%fd603, %fd401, %fd408;
	fma.rn.f64 	%fd604, %fd603, 0d3FB999999999999A, %fd487;
	sub.f64 	%fd605, %fd407, %fd414;
	fma.rn.f64 	%fd606, %fd605, 0d3F9999999999999A, %fd604;
	sub.f64 	%fd607, %fd606, %fd588;
	sub.f64 	%fd608, %fd607, %fd590;
	sub.f64 	%fd609, %fd608, %fd592;
	add.f64 	%fd610, %fd452, %fd454;
	mul.f64 	%fd611, %fd610, 0d3FC0000000000000;
	add.f64 	%fd612, %fd611, %fd609;
	ld.global.u32 	%r48, [%rd82];
	mul.wide.s32 	%rd113, %r48, 8;
	add.s64 	%rd114, %rd26, %rd113;
	st.global.f64 	[%rd114], %fd612;
	sub.f64 	%fd613, %fd408, %fd401;
	fma.rn.f64 	%fd614, %fd613, 0d3FB999999999999A, %fd487;
	sub.f64 	%fd615, %fd414, %fd407;
	fma.rn.f64 	%fd616, %fd615, 0d3F9999999999999A, %fd614;
	sub.f64 	%fd617, %fd616, %fd588;
	sub.f64 	%fd618, %fd617, %fd590;
	sub.f64 	%fd619, %fd618, %fd592;
	sub.f64 	%fd620, %fd619, %fd611;
	ld.global.u32 	%r49, [%rd79];
	mul.wide.s32 	%rd115, %r49, 8;
	add.s64 	%rd116, %rd26, %rd115;
	st.global.f64 	[%rd116], %fd620;
	cvta.to.global.u64 	%rd117, %rd149;
	add.s64 	%rd118, %rd117, %rd14;
	st.global.f64 	[%rd118], %fd333;
	add.s64 	%rd119, %rd118, %rd16;
	st.global.f64 	[%rd119], %fd334;
	add.s64 	%rd120, %rd119, %rd16;
	st.global.f64 	[%rd120], %fd335;
	cvta.to.global.u64 	%rd121, %rd150;
	add.s64 	%rd122, %rd121, %rd14;
	st.global.f64 	[%rd122], %fd378;
	add.f64 	%fd621, %fd13, %fd13;
	mul.f64 	%fd622, %fd621, %fd14;
	add.f64 	%fd623, %fd12, %fd12;
	mul.f64 	%fd624, %fd623, %fd17;
	sub.f64 	%fd625, %fd622, %fd624;
	div.rn.f64 	%fd626, %fd625, %fd21;
	div.rn.f64 	%fd627, %fd626, %fd21;
	mul.f64 	%fd628, %fd621, %fd15;
	mul.f64 	%fd629, %fd623, %fd18;
	sub.f64 	%fd630, %fd628, %fd629;
	div.rn.f64 	%fd631, %fd630, %fd21;
	div.rn.f64 	%fd632, %fd631, %fd21;
	mul.f64 	%fd633, %fd621, %fd16;
	mul.f64 	%fd634, %fd623, %fd19;
	sub.f64 	%fd635, %fd633, %fd634;
	div.rn.f64 	%fd636, %fd635, %fd21;
	div.rn.f64 	%fd637, %fd636, %fd21;
	mul.f64 	%fd638, %fd632, %fd632;
	fma.rn.f64 	%fd639, %fd627, %fd627, %fd638;
	fma.rn.f64 	%fd640, %fd637, %fd637, %fd639;
	sqrt.rn.f64 	%fd641, %fd640;
	setp.eq.f64 	%p6, %fd640, 0d0000000000000000;
	div.rn.f64 	%fd642, %fd627, %fd641;
	div.rn.f64 	%fd643, %fd632, %fd641;
	div.rn.f64 	%fd644, %fd637, %fd641;
	selp.f64 	%fd645, 0d0000000000000000, %fd642, %p6;
	selp.f64 	%fd646, 0d0000000000000000, %fd643, %p6;
	selp.f64 	%fd647, 0d0000000000000000, %fd644, %p6;
	rcp.rn.f64 	%fd648, %fd21;
	mul.f64 	%fd649, %fd12, 0d3FD5555555555555;
	cvta.to.global.u64 	%rd123, %rd141;
	add.s64 	%rd124, %rd123, %rd14;
	st.global.f64 	[%rd124], %fd649;
	mul.f64 	%fd650, %fd13, 0d3FD5555555555555;
	cvta.to.global.u64 	%rd125, %rd142;
	add.s64 	%rd126, %rd125, %rd14;
	st.global.f64 	[%rd126], %fd650;
	mul.f64 	%fd651, %fd12, 0d3FEE666666666666;
	mul.f64 	%fd652, %fd651, %fd13;
	mul.f64 	%fd653, %fd652, %fd648;
	mul.f64 	%fd654, %fd653, 0d3FBC71C71C71C71C;
	mul.f64 	%fd655, %fd654, %fd645;
	mul.f64 	%fd656, %fd12, %fd13;
	mul.f64 	%fd657, %fd656, %fd648;
	setp.leu.f64 	%p7, %fd657, 0d0000000000000000;
	selp.f64 	%fd658, 0d0000000000000000, %fd655, %p7;
	mul.f64 	%fd659, %fd333, 0d4012000000000000;
	add.f64 	%fd660, %fd659, 0d3FF0000000000000;
	mul.f64 	%fd661, %fd660, 0d3FBC71C71C71C71C;
	fma.rn.f64 	%fd662, %fd12, %fd661, %fd658;
	mul.f64 	%fd663, %fd13, %fd661;
	sub.f64 	%fd664, %fd663, %fd658;
	sub.f64 	%fd665, %fd23, %fd659;
	mul.f64 	%fd666, %fd665, 0d3FBC71C71C71C71C;
	mul.f64 	%fd667, %fd12, %fd666;
	sub.f64 	%fd668, %fd667, %fd658;
	fma.rn.f64 	%fd669, %fd13, %fd666, %fd658;
	add.s64 	%rd127, %rd123, %rd35;
	st.global.f64 	[%rd127], %fd662;
	add.s64 	%rd128, %rd125, %rd35;
	st.global.f64 	[%rd128], %fd664;
	add.s64 	%rd129, %rd123, %rd31;
	st.global.f64 	[%rd129], %fd668;
	add.s64 	%rd130, %rd125, %rd31;
	st.global.f64 	[%rd130], %fd669;
	mul.f64 	%fd670, %fd654, %fd646;
	selp.f64 	%fd671, 0d0000000000000000, %fd670, %p7;
	mul.f64 	%fd672, %fd334, 0d4012000000000000;
	add.f64 	%fd673, %fd672, 0d3FF0000000000000;
	mul.f64 	%fd674, %fd673, 0d3FBC71C71C71C71C;
	fma.rn.f64 	%fd675, %fd12, %fd674, %fd671;
	mul.f64 	%fd676, %fd13, %fd674;
	sub.f64 	%fd677, %fd676, %fd671;
	sub.f64 	%fd678, %fd23, %fd672;
	mul.f64 	%fd679, %fd678, 0d3FBC71C71C71C71C;
	mul.f64 	%fd680, %fd12, %fd679;
	sub.f64 	%fd681, %fd680, %fd671;
	fma.rn.f64 	%fd682, %fd13, %fd679, %fd671;
	add.s64 	%rd131, %rd123, %rd41;
	st.global.f64 	[%rd131], %fd675;
	add.s64 	%rd132, %rd125, %rd41;
	st.global.f64 	[%rd132], %fd677;
	add.s64 	%rd133, %rd123, %rd38;
	st.global.f64 	[%rd133], %fd681;
	add.s64 	%rd134, %rd125, %rd38;
	st.global.f64 	[%rd134], %fd682;
	mul.f64 	%fd683, %fd654, %fd647;
	selp.f64 	%fd684, 0d0000000000000000, %fd683, %p7;
	mul.f64 	%fd685, %fd335, 0d4012000000000000;
	add.f64 	%fd686, %fd685, 0d3FF0000000000000;
	mul.f64 	%fd687, %fd686, 0d3FBC71C71C71C71C;
	fma.rn.f64 	%fd688, %fd12, %fd687, %fd684;
	mul.f64 	%fd689, %fd13, %fd687;
	sub.f64 	%fd690, %fd689, %fd684;
	sub.f64 	%fd691, %fd23, %fd685;
	mul.f64 	%fd692, %fd691, 0d3FBC71C71C71C71C;
	mul.f64 	%fd693, %fd12, %fd692;
	sub.f64 	%fd694, %fd693, %fd684;
	fma.rn.f64 	%fd695, %fd13, %fd692, %fd684;
	add.s64 	%rd135, %rd123, %rd47;
	st.global.f64 	[%rd135], %fd688;
	add.s64 	%rd136, %rd125, %rd47;
	st.global.f64 	[%rd136], %fd690;
	add.s64 	%rd137, %rd123, %rd44;
	st.global.f64 	[%rd137], %fd694;
	add.s64 	%rd138, %rd125, %rd44;
	st.global.f64 	[%rd138], %fd695;
$L__BB1_4:
	add.s32 	%r55, %r55, 1;
	mov.u32 	%r50, %ntid.x;
	add.s32 	%r54, %r54, %r50;
	setp.ne.s32 	%p8, %r55, 1;
	@%p8 bra 	$L__BB1_2;
$L__BB1_5:
	ret;

}
	// .globl	_Z35dvc_ScaLBL_D3Q19_GreyColorIMRT_InitPdS_ddi
.visible .entry _Z35dvc_ScaLBL_D3Q19_GreyColorIMRT_InitPdS_ddi(
	.param .u64 .ptr .align 1 _Z35dvc_ScaLBL_D3Q19_GreyColorIMRT_InitPdS_ddi_param_0,
	.param .u64 .ptr .align 1 _Z35dvc_ScaLBL_D3Q19_GreyColorIMRT_InitPdS_ddi_param_1,
	.param .f64 _Z35dvc_ScaLBL_D3Q19_GreyColorIMRT_InitPdS_ddi_param_2,
	.param .f64 _Z35dvc_ScaLBL_D3Q19_GreyColorIMRT_InitPdS_ddi_param_3,
	.param .u32 _Z35dvc_ScaLBL_D3Q19_GreyColorIMRT_InitPdS_ddi_param_4
)
{
	.reg .pred 	%p<4>;
	.reg .b32 	%r<19>;
	.reg .b64 	%rd<30>;
	.reg .b64 	%fd<16>;

	ld.param.u64 	%rd3, [_Z35dvc_ScaLBL_D3Q19_GreyColorIMRT_InitPdS_ddi_param_0];
	ld.param.u64 	%rd4, [_Z35dvc_ScaLBL_D3Q19_GreyColorIMRT_InitPdS_ddi_param_1];
	ld.param.f64 	%fd1, [_Z35dvc_ScaLBL_D3Q19_GreyColorIMRT_InitPdS_ddi_param_2];
	ld.param.f64 	%fd2, [_Z35dvc_ScaLBL_D3Q19_GreyColorIMRT_InitPdS_ddi_param_3];
	ld.param.u32 	%r8, [_Z35dvc_ScaLBL_D3Q19_GreyColorIMRT_InitPdS_ddi_param_4];
	setp.lt.s32 	%p1, %r8, -262143;
	@%p1 bra 	$L__BB2_5;
	shr.s32 	%r9, %r8, 31;
	shr.u32 	%r10, %r9, 14;
	add.s32 	%r11, %r8, %r10;
	shr.s32 	%r12, %r11, 18;
	neg.s32 	%r18, %r12;
	mov.u32 	%r13, %ctaid.x;
	mov.u32 	%r1, %ntid.x;
	mov.u32 	%r14, %tid.x;
	mul.lo.s32 	%r15, %r1, %r13;
	mad.lo.s32 	%r16, %r15, %r12, %r15;
	add.s32 	%r17, %r14, %r16;
	cvta.to.global.u64 	%rd1, %rd4;
	cvta.to.global.u64 	%rd2, %rd3;
	mul.wide.s32 	%rd7, %r8, 8;
$L__BB2_2:
	setp.ge.s32 	%p2, %r17, %r8;
	@%p2 bra 	$L__BB2_4;
	mul.wide.s32 	%rd5, %r17, 8;
	add.s64 	%rd6, %rd1, %rd5;
	ld.global.f64 	%fd3, [%rd6];
	add.s64 	%rd8, %rd6, %rd7;
	ld.global.f64 	%fd4, [%rd8];
	sub.f64 	%fd5, %fd3, %fd4;
	add.f64 	%fd6, %fd3, %fd4;
	div.rn.f64 	%fd7, %fd5, %fd6;
	add.f64 	%fd8, %fd7, 0d3FF0000000000000;
	mul.f64 	%fd9, %fd8, 0d3FE0000000000000;
	mov.f64 	%fd10, 0d3FF0000000000000;
	sub.f64 	%fd11, %fd10, %fd7;
	mul.f64 	%fd12, %fd11, 0d3FE0000000000000;
	mul.f64 	%fd13, %fd2, %fd12;
	fma.rn.f64 	%fd14, %fd1, %fd9, %fd13;
	add.f64 	%fd15, %fd14, 0dBFE5555555555556;
	add.s64 	%rd9, %rd2, %rd5;
	st.global.f64 	[%rd9], %fd15;
	add.s64 	%rd10, %rd9, %rd7;
	mov.b64 	%rd11, 4588167220373341980;
	st.global.u64 	[%rd10], %rd11;
	add.s64 	%rd12, %rd10, %rd7;
	st.global.u64 	[%rd12], %rd11;
	add.s64 	%rd13, %rd12, %rd7;
	st.global.u64 	[%rd13], %rd11;
	add.s64 	%rd14, %rd13, %rd7;
	st.global.u64 	[%rd14], %rd11;
	add.s64 	%rd15, %rd14, %rd7;
	st.global.u64 	[%rd15], %rd11;
	add.s64 	%rd16, %rd15, %rd7;
	st.global.u64 	[%rd16], %rd11;
	add.s64 	%rd17, %rd16, %rd7;
	mov.b64 	%rd18, 4583663620745971491;
	st.global.u64 	[%rd17], %rd18;
	add.s64 	%rd19, %rd17, %rd7;
	st.global.u64 	[%rd19], %rd18;
	add.s64 	%rd20, %rd19, %rd7;
	st.global.u64 	[%rd20], %rd18;
	add.s64 	%rd21, %rd20, %rd7;
	st.global.u64 	[%rd21], %rd18;
	add.s64 	%rd22, %rd21, %rd7;
	st.global.u64 	[%rd22], %rd18;
	add.s64 	%rd23, %rd22, %rd7;
	st.global.u64 	[%rd23], %rd18;
	add.s64 	%rd24, %rd23, %rd7;
	st.global.u64 	[%rd24], %rd18;
	add.s64 	%rd25, %rd24, %rd7;
	st.global.u64 	[%rd25], %rd18;
	add.s64 	%rd26, %rd25, %rd7;
	st.global.u64 	[%rd26], %rd18;
	add.s64 	%rd27, %rd26, %rd7;
	st.global.u64 	[%rd27], %rd18;
	add.s64 	%rd28, %rd27, %rd7;
	st.global.u64 	[%rd28], %rd18;
	add.s64 	%rd29, %rd28, %rd7;
	st.global.u64 	[%rd29], %rd18;
$L__BB2_4:
	add.s32 	%r18, %r18, 1;
	add.s32 	%r17, %r17, %r1;
	setp.ne.s32 	%p3, %r18, 1;
	@%p3 bra 	$L__BB2_2;
$L__BB2_5:
	ret;

}
	// .globl	_Z34dvc_ScaLBL_D3Q7_GreyColorIMRT_InitPdS_S_iii
.visible .entry _Z34dvc_ScaLBL_D3Q7_GreyColorIMRT_InitPdS_S_iii(
	.param .u64 .ptr .align 1 _Z34dvc_ScaLBL_D3Q7_GreyColorIMRT_InitPdS_S_iii_param_0,
	.param .u64 .ptr .align 1 _Z34dvc_ScaLBL_D3Q7_GreyColorIMRT_InitPdS_S_iii_param_1,
	.param .u64 .ptr .align 1 _Z34dvc_ScaLBL_D3Q7_GreyColorIMRT_InitPdS_S_iii_param_2,
	.param .u32 _Z34dvc_ScaLBL_D3Q7_GreyColorIMRT_InitPdS_S_iii_param_3,
	.param .u32 _Z34dvc_ScaLBL_D3Q7_GreyColorIMRT_InitPdS_S_iii_param_4,
	.param .u32 _Z34dvc_ScaLBL_D3Q7_GreyColorIMRT_InitPdS_S_iii_param_5
)
{
	.reg .pred 	%p<8>;
	.reg .b32 	%r<37>;
	.reg .b64 	%rd<61>;
	.reg .b64 	%fd<19>;

	ld.param.u64 	%rd4, [_Z34dvc_ScaLBL_D3Q7_GreyColorIMRT_InitPdS_S_iii_param_0];
	ld.param.u64 	%rd5, [_Z34dvc_ScaLBL_D3Q7_GreyColorIMRT_InitPdS_S_iii_param_1];
	ld.param.u64 	%rd6, [_Z34dvc_ScaLBL_D3Q7_GreyColorIMRT_InitPdS_S_iii_param_2];
	ld.param.u32 	%r20, [_Z34dvc_ScaLBL_D3Q7_GreyColorIMRT_InitPdS_S_iii_param_3];
	ld.param.u32 	%r21, [_Z34dvc_ScaLBL_D3Q7_GreyColorIMRT_InitPdS_S_iii_param_4];
	ld.param.u32 	%r22, [_Z34dvc_ScaLBL_D3Q7_GreyColorIMRT_InitPdS_S_iii_param_5];
	cvta.to.global.u64 	%rd1, %rd6;
	cvta.to.global.u64 	%rd2, %rd5;
	cvta.to.global.u64 	%rd3, %rd4;
	setp.lt.s32 	%p1, %r22, -262143;
	@%p1 bra 	$L__BB3_11;
	shr.s32 	%r24, %r22, 31;
	shr.u32 	%r25, %r24, 14;
	add.s32 	%r26, %r22, %r25;
	shr.s32 	%r1, %r26, 18;
	add.s32 	%r2, %r1, 1;
	mov.u32 	%r3, %ctaid.x;
	mov.u32 	%r4, %ntid.x;
	mad.lo.s32 	%r5, %r3, %r1, %r3;
	mov.u32 	%r27, %tid.x;
	add.s32 	%r6, %r20, %r27;
	add.s32 	%r28, %r22, 262143;
	setp.lt.u32 	%p2, %r28, 524287;
	mov.b32 	%r36, 0;
	@%p2 bra 	$L__BB3_8;
	and.b32  	%r36, %r2, -2;
	neg.s32 	%r35, %r36;
	mad.lo.s32 	%r29, %r4, %r5, %r4;
	add.s32 	%r34, %r6, %r29;
	shl.b32 	%r10, %r4, 1;
	mul.lo.s32 	%r30, %r4, %r3;
	mad.lo.s32 	%r33, %r30, %r2, %r6;
	mul.wide.s32 	%rd9, %r22, 8;
$L__BB3_3:
	setp.ge.s32 	%p3, %r33, %r21;
	@%p3 bra 	$L__BB3_5;
	mul.wide.s32 	%rd7, %r33, 8;
	add.s64 	%rd8, %rd3, %rd7;
	ld.global.f64 	%fd1, [%rd8];
	add.s64 	%rd10, %rd8, %rd9;
	ld.global.f64 	%fd2, [%rd10];
	mul.f64 	%fd3, %fd1, 0d3FD5555555555555;
	add.s64 	%rd11, %rd2, %rd7;
	st.global.f64 	[%rd11], %fd3;
	mul.f64 	%fd4, %fd1, 0d3FBC71C71C71C71C;
	add.s64 	%rd12, %rd11, %rd9;
	st.global.f64 	[%rd12], %fd4;
	add.s64 	%rd13, %rd12, %rd9;
	st.global.f64 	[%rd13], %fd4;
	add.s64 	%rd14, %rd13, %rd9;
	st.global.f64 	[%rd14], %fd4;
	add.s64 	%rd15, %rd14, %rd9;
	st.global.f64 	[%rd15], %fd4;
	add.s64 	%rd16, %rd15, %rd9;
	st.global.f64 	[%rd16], %fd4;
	add.s64 	%rd17, %rd16, %rd9;
	st.global.f64 	[%rd17], %fd4;
	mul.f64 	%fd5, %fd2, 0d3FD5555555555555;
	add.s64 	%rd18, %rd1, %rd7;
	st.global.f64 	[%rd18], %fd5;
	mul.f64 	%fd6, %fd2, 0d3FBC71C71C71C71C;
	add.s64 	%rd19, %rd18, %rd9;
	st.global.f64 	[%rd19], %fd6;
	add.s64 	%rd20, %rd19, %rd9;
	st.global.f64 	[%rd20], %fd6;
	add.s64 	%rd21, %rd20, %rd9;
	st.global.f64 	[%rd21], %fd6;
	add.s64 	%rd22, %rd21, %rd9;
	st.global.f64 	[%rd22], %fd6;
	add.s64 	%rd23, %rd22, %rd9;
	st.global.f64 	[%rd23], %fd6;
	add.s64 	%rd24, %rd23, %rd9;
	st.global.f64 	[%rd24], %fd6;
$L__BB3_5:
	setp.ge.s32 	%p4, %r34, %r21;
	@%p4 bra 	$L__BB3_7;
	mul.wide.s32 	%rd25, %r34, 8;
	add.s64 	%rd26, %rd3, %rd25;
	ld.global.f64 	%fd7, [%rd26];
	add.s64 	%rd28, %rd26, %rd9;
	ld.global.f64 	%fd8, [%rd28];
	mul.f64 	%fd9, %fd7, 0d3FD5555555555555;
	add.s64 	%rd29, %rd2, %rd25;
	st.global.f64 	[%rd29], %fd9;
	mul.f64 	%fd10, %fd7, 0d3FBC71C71C71C71C;
	add.s64 	%rd30, %rd29, %rd9;
	st.global.f64 	[%rd30], %fd10;
	add.s64 	%rd31, %rd30, %rd9;
	st.global.f64 	[%rd31], %fd10;
	add.s64 	%rd32, %rd31, %rd9;
	st.global.f64 	[%rd32], %fd10;
	add.s64 	%rd33, %rd32, %rd9;
	st.global.f64 	[%rd33], %fd10;
	add.s64 	%rd34, %rd33, %rd9;
	st.global.f64 	[%rd34], %fd10;
	add.s64 	%rd35, %rd34, %rd9;
	st.global.f64 	[%rd35], %fd10;
	mul.f64 	%fd11, %fd8, 0d3FD5555555555555;
	add.s64 	%rd36, %rd1, %rd25;
	st.global.f64 	[%rd36], %fd11;
	mul.f64 	%fd12, %fd8, 0d3FBC71C71C71C71C;
	add.s64 	%rd37, %rd36, %rd9;
	st.global.f64 	[%rd37], %fd12;
	add.s64 	%rd38, %rd37, %rd9;
	st.global.f64 	[%rd38], %fd12;
	add.s64 	%rd39, %rd38, %rd9;
	st.global.f64 	[%rd39], %fd12;
	add.s64 	%rd40, %rd39, %rd9;
	st.global.f64 	[%rd40], %fd12;
	add.s64 	%rd41, %rd40, %rd9;
	st.global.f64 	[%rd41], %fd12;
	add.s64 	%rd42, %rd41, %rd9;
	st.global.f64 	[%rd42], %fd12;
$L__BB3_7:
	add.s32 	%r35, %r35, 2;
	add.s32 	%r34, %r34, %r10;
	add.s32 	%r33, %r33, %r10;
	setp.ne.s32 	%p5, %r35, 0;
	@%p5 bra 	$L__BB3_3;
$L__BB3_8:
	and.b32  	%r31, %r1, 1;
	setp.eq.b32 	%p6, %r31, 1;
	@%p6 bra 	$L__BB3_11;
	add.s32 	%r32, %r36, %r5;
	mad.lo.s32 	%r19, %r32, %r4, %r6;
	setp.ge.s32 	%p7, %r19, %r21;
	@%p7 bra 	$L__BB3_11;
	mul.wide.s32 	%rd43, %r19, 8;
	add.s64 	%rd44, %rd3, %rd43;
	ld.global.f64 	%fd13, [%rd44];
	mul.wide.s32 	%rd45, %r22, 8;
	add.s64 	%rd46, %rd44, %rd45;
	ld.global.f64 	%fd14, [%rd46];
	mul.f64 	%fd15, %fd13, 0d3FD5555555555555;
	add.s64 	%rd47, %rd2, %rd43;
	st.global.f64 	[%rd47], %fd15;
	mul.f64 	%fd16, %fd13, 0d3FBC71C71C71C71C;
	add.s64 	%rd48, %rd47, %rd45;
	st.global.f64 	[%rd48], %fd16;
	add.s64 	%rd49, %rd48, %rd45;
	st.global.f64 	[%rd49], %fd16;
	add.s64 	%rd50, %rd49, %rd45;
	st.global.f64 	[%rd50], %fd16;
	add.s64 	%rd51, %rd50, %rd45;
	st.global.f64 	[%rd51], %fd16;
	add.s64 	%rd52, %rd51, %rd45;
	st.global.f64 	[%rd52], %fd16;
	add.s64 	%rd53, %rd52, %rd45;
	st.global.f64 	[%rd53], %fd16;
	mul.f64 	%fd17, %fd14, 0d3FD5555555555555;
	add.s64 	%rd54, %rd1, %rd43;
	st.global.f64 	[%rd54], %fd17;
	mul.f64 	%fd18, %fd14, 0d3FBC71C71C71C71C;
	add.s64 	%rd55, %rd54, %rd45;
	st.global.f64 	[%rd55], %fd18;
	add.s64 	%rd56, %rd55, %rd45;
	st.global.f64 	[%rd56], %fd18;
	add.s64 	%rd57, %rd56, %rd45;
	st.global.f64 	[%rd57], %fd18;
	add.s64 	%rd58, %rd57, %rd45;
	st.global.f64 	[%rd58], %fd18;
	add.s64 	%rd59, %rd58, %rd45;
	st.global.f64 	[%rd59], %fd18;
	add.s64 	%rd60, %rd59, %rd45;
	st.global.f64 	[%rd60], %fd18;
$L__BB3_11:
	ret;

}
	// .globl	_Z43dvc_ScaLBL_D3Q7_AAodd_GreyscaleColorDensityPiPdS0_S0_iii
.visible .entry _Z43dvc_ScaLBL_D3Q7_AAodd_GreyscaleColorDensityPiPdS0_S0_iii(
	.param .u64 .ptr .align 1 _Z43dvc_ScaLBL_D3Q7_AAodd_GreyscaleColorDensityPiPdS0_S0_iii_param_0,
	.param .u64 .ptr .align 1 _Z43dvc_ScaLBL_D3Q7_AAodd_GreyscaleColorDensityPiPdS0_S0_iii_param_1,
	.param .u64 .ptr .align 1 _Z43dvc_ScaLBL_D3Q7_AAodd_GreyscaleColorDensityPiPdS0_S0_iii_param_2,
	.param .u64 .ptr .align 1 _Z43dvc_ScaLBL_D3Q7_AAodd_GreyscaleColorDensityPiPdS0_S0_iii_param_3,
	.param .u32 _Z43dvc_ScaLBL_D3Q7_AAodd_GreyscaleColorDensityPiPdS0_S0_iii_param_4,
	.param .u32 _Z43dvc_ScaLBL_D3Q7_AAodd_GreyscaleColorDensityPiPdS0_S0_iii_param_5,
	.param .u32 _Z43dvc_ScaLBL_D3Q7_AAodd_GreyscaleColorDensityPiPdS0_S0_iii_param_6
)
{
	.reg .pred 	%p<8>;
	.reg .b32 	%r<62>;
	.reg .b64 	%rd<110>;
	.reg .b64 	%fd<79>;

	ld.param.u64 	%rd5, [_Z43dvc_ScaLBL_D3Q7_AAodd_GreyscaleColorDensityPiPdS0_S0_iii_param_0];
	ld.param.u64 	%rd6, [_Z43dvc_ScaLBL_D3Q7_AAodd_GreyscaleColorDensityPiPdS0_S0_iii_param_1];
	ld.param.u64 	%rd7, [_Z43dvc_ScaLBL_D3Q7_AAodd_GreyscaleColorDensityPiPdS0_S0_iii_param_3];
	ld.param.u32 	%r19, [_Z43dvc_ScaLBL_D3Q7_AAodd_GreyscaleColorDensityPiPdS0_S0_iii_param_4];
	ld.param.u32 	%r21, [_Z43dvc_ScaLBL_D3Q7_AAodd_GreyscaleColorDensityPiPdS0_S0_iii_param_6];
	cvta.to.global.u64 	%rd1, %rd7;
	cvta.to.global.u64 	%rd2, %rd5;
	cvta.to.global.u64 	%rd3, %rd6;
	setp.lt.s32 	%p1, %r21, -262143;
	@%p1 bra 	$L__BB4_11;
	shr.s32 	%r23, %r21, 31;
	shr.u32 	%r24, %r23, 14;
	add.s32 	%r25, %r21, %r24;
	shr.s32 	%r1, %r25, 18;
	add.s32 	%r2, %r1, 1;
	mov.u32 	%r3, %ctaid.x;
	mov.u32 	%r4, %ntid.x;
	mad.lo.s32 	%r5, %r3, %r1, %r3;
	mov.u32 	%r26, %tid.x;
	add.s32 	%r6, %r19, %r26;
	add.s32 	%r27, %r21, 262143;
	setp.lt.u32 	%p2, %r27, 524287;
	mov.b32 	%r61, 0;
	@%p2 bra 	$L__BB4_8;
	and.b32  	%r28, %r2, -2;
	neg.s32 	%r60, %r28;
	mad.lo.s32 	%r29, %r4, %r5, %r4;
	add.s32 	%r59, %r6, %r29;
	mul.lo.s32 	%r30, %r4, %r3;
	mad.lo.s32 	%r58, %r30, %r2, %r6;
	mul.wide.s32 	%rd17, %r21, 4;
	mul.wide.s32 	%rd39, %r21, 8;
$L__BB4_3:
	ld.param.u32 	%r55, [_Z43dvc_ScaLBL_D3Q7_AAodd_GreyscaleColorDensityPiPdS0_S0_iii_param_5];
	setp.ge.s32 	%p3, %r58, %r55;
	@%p3 bra 	$L__BB4_5;
	ld.param.u64 	%rd107, [_Z43dvc_ScaLBL_D3Q7_AAodd_GreyscaleColorDensityPiPdS0_S0_iii_param_2];
	mul.wide.s32 	%rd8, %r58, 8;
	add.s64 	%rd9, %rd3, %rd8;
	ld.global.f64 	%fd1, [%rd9];
	cvta.to.global.u64 	%rd10, %rd107;
	add.s64 	%rd11, %rd10, %rd8;
	ld.global.f64 	%fd2, [%rd11];
	mul.wide.s32 	%rd12, %r58, 4;
	add.s64 	%rd13, %rd2, %rd12;
	ld.global.u32 	%r31, [%rd13];
	mul.wide.s32 	%rd14, %r31, 8;
	add.s64 	%rd15, %rd3, %rd14;
	ld.global.f64 	%fd3, [%rd15];
	add.f64 	%fd4, %fd1, %fd3;
	add.s64 	%rd16, %rd10, %rd14;
	ld.global.f64 	%fd5, [%rd16];
	add.f64 	%fd6, %fd2, %fd5;
	add.s64 	%rd18, %rd13, %rd17;
	ld.global.u32 	%r32, [%rd18];
	mul.wide.s32 	%rd19, %r32, 8;
	add.s64 	%rd20, %rd3, %rd19;
	ld.global.f64 	%fd7, [%rd20];
	add.f64 	%fd8, %fd4, %fd7;
	add.s64 	%rd21, %rd10, %rd19;
	ld.global.f64 	%fd9, [%rd21];
	add.f64 	%fd10, %fd6, %fd9;
	add.s64 	%rd22, %rd18, %rd17;
	ld.global.u32 	%r33, [%rd22];
	mul.wide.s32 	%rd23, %r33, 8;
	add.s64 	%rd24, %rd3, %rd23;
	ld.global.f64 	%fd11, [%rd24];
	add.f64 	%fd12, %fd8, %fd11;
	add.s64 	%rd25, %rd10, %rd23;
	ld.global.f64 	%fd13, [%rd25];
	add.f64 	%fd14, %fd10, %fd13;
	add.s64 	%rd26, %rd22, %rd17;
	ld.global.u32 	%r34, [%rd26];
	mul.wide.s32 	%rd27, %r34, 8;
	add.s64 	%rd28, %rd3, %rd27;
	ld.global.f64 	%fd15, [%rd28];
	add.f64 	%fd16, %fd12, %fd15;
	add.s64 	%rd29, %rd10, %rd27;
	ld.global.f64 	%fd17, [%rd29];
	add.f64 	%fd18, %fd14, %fd17;
	add.s64 	%rd30, %rd26, %rd17;
	ld.global.u32 	%r35, [%rd30];
	mul.wide.s32 	%rd31, %r35, 8;
	add.s64 	%rd32, %rd3, %rd31;
	ld.global.f64 	%fd19, [%rd32];
	add.f64 	%fd20, %fd16, %fd19;
	add.s64 	%rd33, %rd10, %rd31;
	ld.global.f64 	%fd21, [%rd33];
	add.f64 	%fd22, %fd18, %fd21;
	add.s64 	%rd34, %rd30, %rd17;
	ld.global.u32 	%r36, [%rd34];
	mul.wide.s32 	%rd35, %r36, 8;
	add.s64 	%rd36, %rd3, %rd35;
	ld.global.f64 	%fd23, [%rd36];
	add.f64 	%fd24, %fd20, %fd23;
	add.s64 	%rd37, %rd10, %rd35;
	ld.global.f64 	%fd25, [%rd37];
	add.f64 	%fd26, %fd22, %fd25;
	add.s64 	%rd38, %rd1, %rd8;
	st.global.f64 	[%rd38], %fd24;
	add.s64 	%rd40, %rd38, %rd39;
	st.global.f64 	[%rd40], %fd26;
$L__BB4_5:
	ld.param.u32 	%r56, [_Z43dvc_ScaLBL_D3Q7_AAodd_GreyscaleColorDensityPiPdS0_S0_iii_param_5];
	setp.ge.s32 	%p4, %r59, %r56;
	@%p4 bra 	$L__BB4_7;
	ld.param.u64 	%rd108, [_Z43dvc_ScaLBL_D3Q7_AAodd_GreyscaleColorDensityPiPdS0_S0_iii_param_2];
	mul.wide.s32 	%rd41, %r59, 8;
	add.s64 	%rd42, %rd3, %rd41;
	ld.global.f64 	%fd27, [%rd42];
	cvta.to.global.u64 	%rd43, %rd108;
	add.s64 	%rd44, %rd43, %rd41;
	ld.global.f64 	%fd28, [%rd44];
	mul.wide.s32 	%rd45, %r59, 4;
	add.s64 	%rd46, %rd2, %rd45;
	ld.global.u32 	%r37, [%rd46];
	mul.wide.s32 	%rd47, %r37, 8;
	add.s64 	%rd48, %rd3, %rd47;
	ld.global.f64 	%fd29, [%rd48];
	add.f64 	%fd30, %fd27, %fd29;
	add.s64 	%rd49, %rd43, %rd47;
	ld.global.f64 	%fd31, [%rd49];
	add.f64 	%fd32, %fd28, %fd31;
	mul.wide.s32 	%rd50, %r21, 4;
	add.s64 	%rd51, %rd46, %rd50;
	ld.global.u32 	%r38, [%rd51];
	mul.wide.s32 	%rd52, %r38, 8;
	add.s64 	%rd53, %rd3, %rd52;
	ld.global.f64 	%fd33, [%rd53];
	add.f64 	%fd34, %fd30, %fd33;
	add.s64 	%rd54, %rd43, %rd52;
	ld.global.f64 	%fd35, [%rd54];
	add.f64 	%fd36, %fd32, %fd35;
	add.s64 	%rd55, %rd51, %rd50;
	ld.global.u32 	%r39, [%rd55];
	mul.wide.s32 	%rd56, %r39, 8;
	add.s64 	%rd57, %rd3, %rd56;
	ld.global.f64 	%fd37, [%rd57];
	add.f64 	%fd38, %fd34, %fd37;
	add.s64 	%rd58, %rd43, %rd56;
	ld.global.f64 	%fd39, [%rd58];
	add.f64 	%fd40, %fd36, %fd39;
	add.s64 	%rd59, %rd55, %rd50;
	ld.global.u32 	%r40, [%rd59];
	mul.wide.s32 	%rd60, %r40, 8;
	add.s64 	%rd61, %rd3, %rd60;
	ld.global.f64 	%fd41, [%rd61];
	add.f64 	%fd42, %fd38, %fd41;
	add.s64 	%rd62, %rd43, %rd60;
	ld.global.f64 	%fd43, [%rd62];
	add.f64 	%fd44, %fd40, %fd43;
	add.s64 	%rd63, %rd59, %rd50;
	ld.global.u32 	%r41, [%rd63];
	mul.wide.s32 	%rd64, %r41, 8;
	add.s64 	%rd65, %rd3, %rd64;
	ld.global.f64 	%fd45, [%rd65];
	add.f64 	%fd46, %fd42, %fd45;
	add.s64 	%rd66, %rd43, %rd64;
	ld.global.f64 	%fd47, [%rd66];
	add.f64 	%fd48, %fd44, %fd47;
	add.s64 	%rd67, %rd63, %rd50;
	ld.global.u32 	%r42, [%rd67];
	mul.wide.s32 	%rd68, %r42, 8;
	add.s64 	%rd69, %rd3, %rd68;
	ld.global.f64 	%fd49, [%rd69];
	add.f64 	%fd50, %fd46, %fd49;
	add.s64 	%rd70, %rd43, %rd68;
	ld.global.f64 	%fd51, [%rd70];
	add.f64 	%fd52, %fd48, %fd51;
	add.s64 	%rd71, %rd1, %rd41;
	st.global.f64 	[%rd71], %fd50;
	mul.wide.s32 	%rd72, %r21, 8;
	add.s64 	%rd73, %rd71, %rd72;
	st.global.f64 	[%rd73], %fd52;
$L__BB4_7:
	add.s32 	%r43, %r1, 1;
	and.b32  	%r61, %r43, -2;
	add.s32 	%r60, %r60, 2;
	mov.u32 	%r44, %ntid.x;
	shl.b32 	%r45, %r44, 1;
	add.s32 	%r59, %r59, %r45;
	add.s32 	%r58, %r58, %r45;
	setp.ne.s32 	%p5, %r60, 0;
	@%p5 bra 	$L__BB4_3;
$L__BB4_8:
	and.b32  	%r46, %r1, 1;
	setp.eq.b32 	%p6, %r46, 1;
	@%p6 bra 	$L__BB4_11;
	ld.param.u32 	%r57, [_Z43dvc_ScaLBL_D3Q7_AAodd_GreyscaleColorDensityPiPdS0_S0_iii_param_5];
	add.s32 	%r47, %r61, %r5;
	mov.u32 	%r48, %ntid.x;
	mad.lo.s32 	%r18, %r47, %r48, %r6;
	setp.ge.s32 	%p7, %r18, %r57;
	@%p7 bra 	$L__BB4_11;
	ld.param.u64 	%rd109, [_Z43dvc_ScaLBL_D3Q7_AAodd_GreyscaleColorDensityPiPdS0_S0_iii_param_2];
	mul.wide.s32 	%rd74, %r18, 8;
	add.s64 	%rd75, %rd3, %rd74;
	ld.global.f64 	%fd53, [%rd75];
	cvta.to.global.u64 	%rd76, %rd109;
	add.s64 	%rd77, %rd76, %rd74;
	ld.global.f64 	%fd54, [%rd77];
	mul.wide.s32 	%rd78, %r18, 4;
	add.s64 	%rd79, %rd2, %rd78;
	ld.global.u32 	%r49, [%rd79];
	mul.wide.s32 	%rd80, %r49, 8;
	add.s64 	%rd81, %rd3, %rd80;
	ld.global.f64 	%fd55, [%rd81];
	add.f64 	%fd56, %fd53, %fd55;
	add.s64 	%rd82, %rd76, %rd80;
	ld.global.f64 	%fd57, [%rd82];
	add.f64 	%fd58, %fd54, %fd57;
	mul.wide.s32 	%rd83, %r21, 4;
	add.s64 	%rd84, %rd79, %rd83;
	ld.global.u32 	%r50, [%rd84];
	mul.wide.s32 	%rd85, %r50, 8;
	add.s64 	%rd86, %rd3, %rd85;
	ld.global.f64 	%fd59, [%rd86];
	add.f64 	%fd60, %fd56, %fd59;
	add.s64 	%rd87, %rd76, %rd85;
	ld.global.f64 	%fd61, [%rd87];
	add.f64 	%fd62, %fd58, %fd61;
	add.s64 	%rd88, %rd84, %rd83;
	ld.global.u32 	%r51, [%rd88];
	mul.wide.s32 	%rd89, %r51, 8;
	add.s64 	%rd90, %rd3, %rd89;
	ld.global.f64 	%fd63, [%rd90];
	add.f64 	%fd64, %fd60, %fd63;
	add.s64 	%rd91, %rd76, %rd89;
	ld.global.f64 	%fd65, [%rd91];
	add.f64 	%fd66, %fd62, %fd65;
	add.s64 	%rd92, %rd88, %rd83;
	ld.global.u32 	%r52, [%rd92];
	mul.wide.s32 	%rd93, %r52, 8;
	add.s64 	%rd94, %rd3, %rd93;
	ld.global.f64 	%fd67, [%rd94];
	add.f64 	%fd68, %fd64, %fd67;
	add.s64 	%rd95, %rd76, %rd93;
	ld.global.f64 	%fd69, [%rd95];
	add.f64 	%fd70, %fd66, %fd69;
	add.s64 	%rd96, %rd92, %rd83;
	ld.global.u32 	%r53, [%rd96];
	mul.wide.s32 	%rd97, %r53, 8;
	add.s64 	%rd98, %rd3, %rd97;
	ld.global.f64 	%fd71, [%rd98];
	add.f64 	%fd72, %fd68, %fd71;
	add.s64 	%rd99, %rd76, %rd97;
	ld.global.f64 	%fd73, [%rd99];
	add.f64 	%fd74, %fd70, %fd73;
	add.s64 	%rd100, %rd96, %rd83;
	ld.global.u32 	%r54, [%rd100];
	mul.wide.s32 	%rd101, %r54, 8;
	add.s64 	%rd102, %rd3, %rd101;
	ld.global.f64 	%fd75, [%rd102];
	add.f64 	%fd76, %fd72, %fd75;
	add.s64 	%rd103, %rd76, %rd101;
	ld.global.f64 	%fd77, [%rd103];
	add.f64 	%fd78, %fd74, %fd77;
	add.s64 	%rd104, %rd1, %rd74;
	st.global.f64 	[%rd104], %fd76;
	mul.wide.s32 	%rd105, %r21, 8;
	add.s64 	%rd106, %rd104, %rd105;
	st.global.f64 	[%rd106], %fd78;
$L__BB4_11:
	ret;

}
	// .globl	_Z44dvc_ScaLBL_D3Q7_AAeven_GreyscaleColorDensityPdS_S_iii
.visible .entry _Z44dvc_ScaLBL_D3Q7_AAeven_GreyscaleColorDensityPdS_S_iii(
	.param .u64 .ptr .align 1 _Z44dvc_ScaLBL_D3Q7_AAeven_GreyscaleColorDensityPdS_S_iii_param_0,
	.param .u64 .ptr .align 1 _Z44dvc_ScaLBL_D3Q7_AAeven_GreyscaleColorDensityPdS_S_iii_param_1,
	.param .u64 .ptr .align 1 _Z44dvc_ScaLBL_D3Q7_AAeven_GreyscaleColorDensityPdS_S_iii_param_2,
	.param .u32 _Z44dvc_ScaLBL_D3Q7_AAeven_GreyscaleColorDensityPdS_S_iii_param_3,
	.param .u32 _Z44dvc_ScaLBL_D3Q7_AAeven_GreyscaleColorDensityPdS_S_iii_param_4,
	.param .u32 _Z44dvc_ScaLBL_D3Q7_AAeven_GreyscaleColorDensityPdS_S_iii_param_5
)
{
	.reg .pred 	%p<8>;
	.reg .b32 	%r<64>;
	.reg .b64 	%rd<70>;
	.reg .b64 	%fd<79>;

	ld.param.u64 	%rd4, [_Z44dvc_ScaLBL_D3Q7_AAeven_GreyscaleColorDensityPdS_S_iii_param_0];
	ld.param.u64 	%rd5, [_Z44dvc_ScaLBL_D3Q7_AAeven_GreyscaleColorDensityPdS_S_iii_param_1];
	ld.param.u64 	%rd6, [_Z44dvc_ScaLBL_D3Q7_AAeven_GreyscaleColorDensityPdS_S_iii_param_2];
	ld.param.u32 	%r32, [_Z44dvc_ScaLBL_D3Q7_AAeven_GreyscaleColorDensityPdS_S_iii_param_3];
	ld.param.u32 	%r33, [_Z44dvc_ScaLBL_D3Q7_AAeven_GreyscaleColorDensityPdS_S_iii_param_4];
	ld.param.u32 	%r34, [_Z44dvc_ScaLBL_D3Q7_AAeven_GreyscaleColorDensityPdS_S_iii_param_5];
	cvta.to.global.u64 	%rd1, %rd6;
	cvta.to.global.u64 	%rd2, %rd5;
	cvta.to.global.u64 	%rd3, %rd4;
	setp.lt.s32 	%p1, %r34, -262143;
	@%p1 bra 	$L__BB5_11;
	shr.s32 	%r36, %r34, 31;
	shr.u32 	%r37, %r36, 14;
	add.s32 	%r38, %r34, %r37;
	shr.s32 	%r1, %r38, 18;
	add.s32 	%r2, %r1, 1;
	mov.u32 	%r3, %ctaid.x;
	mov.u32 	%r4, %ntid.x;
	mad.lo.s32 	%r5, %r3, %r1, %r3;
	mov.u32 	%r39, %tid.x;
	add.s32 	%r6, %r32, %r39;
	shl.b32 	%r7, %r34, 1;
	add.s32 	%r40, %r34, 262143;
	setp.lt.u32 	%p2, %r40, 524287;
	mov.b32 	%r63, 0;
	@%p2 bra 	$L__BB5_8;
	and.b32  	%r41, %r2, -2;
	neg.s32 	%r62, %r41;
	mad.lo.s32 	%r42, %r4, %r5, %r4;
	add.s32 	%r61, %r6, %r42;
	shl.b32 	%r43, %r34, 2;
	add.s32 	%r60, %r61, %r43;
	mul.lo.s32 	%r44, %r34, 6;
	add.s32 	%r59, %r61, %r44;
	mul.lo.s32 	%r45, %r4, %r3;
	mad.lo.s32 	%r58, %r45, %r2, %r6;
	add.s32 	%r57, %r58, %r43;
	add.s32 	%r56, %r58, %r44;
	mul.wide.s32 	%rd10, %r7, 8;
	mul.wide.s32 	%rd13, %r34, 8;
$L__BB5_3:
	setp.ge.s32 	%p3, %r58, %r33;
	@%p3 bra 	$L__BB5_5;
	mul.wide.s32 	%rd7, %r58, 8;
	add.s64 	%rd8, %rd3, %rd7;
	ld.global.f64 	%fd1, [%rd8];
	add.s64 	%rd9, %rd2, %rd7;
	ld.global.f64 	%fd2, [%rd9];
	add.s64 	%rd11, %rd8, %rd10;
	ld.global.f64 	%fd3, [%rd11];
	add.f64 	%fd4, %fd1, %fd3;
	add.s64 	%rd12, %rd9, %rd10;
	ld.global.f64 	%fd5, [%rd12];
	add.f64 	%fd6, %fd2, %fd5;
	add.s64 	%rd14, %rd8, %rd13;
	ld.global.f64 	%fd7, [%rd14];
	add.f64 	%fd8, %fd4, %fd7;
	add.s64 	%rd15, %rd9, %rd13;
	ld.global.f64 	%fd9, [%rd15];
	add.f64 	%fd10, %fd6, %fd9;
	mul.wide.s32 	%rd16, %r57, 8;
	add.s64 	%rd17, %rd3, %rd16;
	ld.global.f64 	%fd11, [%rd17];
	add.f64 	%fd12, %fd8, %fd11;
	add.s64 	%rd18, %rd2, %rd16;
	ld.global.f64 	%fd13, [%rd18];
	add.f64 	%fd14, %fd10, %fd13;
	add.s64 	%rd19, %rd11, %rd13;
	ld.global.f64 	%fd15, [%rd19];
	add.f64 	%fd16, %fd12, %fd15;
	add.s64 	%rd20, %rd12, %rd13;
	ld.global.f64 	%fd17, [%rd20];
	add.f64 	%fd18, %fd14, %fd17;
	mul.wide.s32 	%rd21, %r56, 8;
	add.s64 	%rd22, %rd3, %rd21;
	ld.global.f64 	%fd19, [%rd22];
	add.f64 	%fd20, %fd16, %fd19;
	add.s64 	%rd23, %rd2, %rd21;
	ld.global.f64 	%fd21, [%rd23];
	add.f64 	%fd22, %fd18, %fd21;
	add.s64 	%rd24, %rd17, %rd13;
	ld.global.f64 	%fd23, [%rd24];
	add.f64 	%fd24, %fd20, %fd23;
	add.s64 	%rd25, %rd18, %rd13;
	ld.global.f64 	%fd25, [%rd25];
	add.f64 	%fd26, %fd22, %fd25;
	add.s64 	%rd26, %rd1, %rd7;
	st.global.f64 	[%rd26], %fd24;
	add.s64 	%rd27, %rd26, %rd13;
	st.global.f64 	[%rd27], %fd26;
$L__BB5_5:
	setp.ge.s32 	%p4, %r61, %r33;
	@%p4 bra 	$L__BB5_7;
	mul.wide.s32 	%rd28, %r61, 8;
	add.s64 	%rd29, %rd3, %rd28;
	ld.global.f64 	%fd27, [%rd29];
	add.s64 	%rd30, %rd2, %rd28;
	ld.global.f64 	%fd28, [%rd30];
	mul.wide.s32 	%rd31, %r7, 8;
	add.s64 	%rd32, %rd29, %rd31;
	ld.global.f64 	%fd29, [%rd32];
	add.f64 	%fd30, %fd27, %fd29;
	add.s64 	%rd33, %rd30, %rd31;
	ld.global.f64 	%fd31, [%rd33];
	add.f64 	%fd32, %fd28, %fd31;
	mul.wide.s32 	%rd34, %r34, 8;
	add.s64 	%rd35, %rd29, %rd34;
	ld.global.f64 	%fd33, [%rd35];
	add.f64 	%fd34, %fd30, %fd33;
	add.s64 	%rd36, %rd30, %rd34;
	ld.global.f64 	%fd35, [%rd36];
	add.f64 	%fd36, %fd32, %fd35;
	mul.wide.s32 	%rd37, %r60, 8;
	add.s64 	%rd38, %rd3, %rd37;
	ld.global.f64 	%fd37, [%rd38];
	add.f64 	%fd38, %fd34, %fd37;
	add.s64 	%rd39, %rd2, %rd37;
	ld.global.f64 	%fd39, [%rd39];
	add.f64 	%fd40, %fd36, %fd39;
	add.s64 	%rd40, %rd32, %rd34;
	ld.global.f64 	%fd41, [%rd40];
	add.f64 	%fd42, %fd38, %fd41;
	add.s64 	%rd41, %rd33, %rd34;
	ld.global.f64 	%fd43, [%rd41];
	add.f64 	%fd44, %fd40, %fd43;
	mul.wide.s32 	%rd42, %r59, 8;
	add.s64 	%rd43, %rd3, %rd42;
	ld.global.f64 	%fd45, [%rd43];
	add.f64 	%fd46, %fd42, %fd45;
	add.s64 	%rd44, %rd2, %rd42;
	ld.global.f64 	%fd47, [%rd44];
	add.f64 	%fd48, %fd44, %fd47;
	add.s64 	%rd45, %rd38, %rd34;
	ld.global.f64 	%fd49, [%rd45];
	add.f64 	%fd50, %fd46, %fd49;
	add.s64 	%rd46, %rd39, %rd34;
	ld.global.f64 	%fd51, [%rd46];
	add.f64 	%fd52, %fd48, %fd51;
	add.s64 	%rd47, %rd1, %rd28;
	st.global.f64 	[%rd47], %fd50;
	add.s64 	%rd48, %rd47, %rd34;
	st.global.f64 	[%rd48], %fd52;
$L__BB5_7:
	add.s32 	%r46, %r1, 1;
	and.b32  	%r63, %r46, -2;
	add.s32 	%r62, %r62, 2;
	shl.b32 	%r47, %r4, 1;
	add.s32 	%r61, %r61, %r47;
	add.s32 	%r60, %r60, %r47;
	add.s32 	%r59, %r59, %r47;
	add.s32 	%r58, %r58, %r47;
	add.s32 	%r57, %r57, %r47;
	add.s32 	%r56, %r56, %r47;
	setp.ne.s32 	%p5, %r62, 0;
	@%p5 bra 	$L__BB5_3;
$L__BB5_8:
	and.b32  	%r48, %r1, 1;
	setp.eq.b32 	%p6, %r48, 1;
	@%p6 bra 	$L__BB5_11;
	add.s32 	%r49, %r63, %r5;
	mad.lo.s32 	%r31, %r49, %r4, %r6;
	setp.ge.s32 	%p7, %r31, %r33;
	@%p7 bra 	$L__BB5_11;
	mul.wide.s32 	%rd49, %r31, 8;
	add.s64 	%rd50, %rd3, %rd49;
	ld.global.f64 	%fd53, [%rd50];
	add.s64 	%rd51, %rd2, %rd49;
	ld.global.f64 	%fd54, [%rd51];
	add.s32 	%r50, %r7, %r31;
	mul.wide.s32 	%rd52, %r7, 8;
	add.s64 	%rd53, %rd50, %rd52;
	ld.global.f64 	%fd55, [%rd53];
	add.f64 	%fd56, %fd53, %fd55;
	add.s64 	%rd54, %rd51, %rd52;
	ld.global.f64 	%fd57, [%rd54];
	add.f64 	%fd58, %fd54, %fd57;
	sub.s32 	%r51, %r50, %r34;
	mul.wide.s32 	%rd55, %r34, 8;
	add.s64 	%rd56, %rd50, %rd55;
	ld.global.f64 	%fd59, [%rd56];
	add.f64 	%fd60, %fd56, %fd59;
	add.s64 	%rd57, %rd51, %rd55;
	ld.global.f64 	%fd61, [%rd57];
	add.f64 	%fd62, %fd58, %fd61;
	mul.lo.s32 	%r52, %r34, 3;
	add.s32 	%r53, %r51, %r52;
	mul.wide.s32 	%rd58, %r53, 8;
	add.s64 	%rd59, %rd3, %rd58;
	ld.global.f64 	%fd63, [%rd59];
	add.f64 	%fd64, %fd60, %fd63;
	add.s64 	%rd60, %rd2, %rd58;
	ld.global.f64 	%fd65, [%rd60];
	add.f64 	%fd66, %fd62, %fd65;
	add.s32 	%r54, %r50, %r34;
	add.s64 	%rd61, %rd53, %rd55;
	ld.global.f64 	%fd67, [%rd61];
	add.f64 	%fd68, %fd64, %fd67;
	add.s64 	%rd62, %rd54, %rd55;
	ld.global.f64 	%fd69, [%rd62];
	add.f64 	%fd70, %fd66, %fd69;
	add.s32 	%r55, %r54, %r52;
	mul.wide.s32 	%rd63, %r55, 8;
	add.s64 	%rd64, %rd3, %rd63;
	ld.global.f64 	%fd71, [%rd64];
	add.f64 	%fd72, %fd68, %fd71;
	add.s64 	%rd65, %rd2, %rd63;
	ld.global.f64 	%fd73, [%rd65];
	add.f64 	%fd74, %fd70, %fd73;
	add.s64 	%rd66, %rd59, %rd55;
	ld.global.f64 	%fd75, [%rd66];
	add.f64 	%fd76, %fd72, %fd75;
	add.s64 	%rd67, %rd60, %rd55;
	ld.global.f64 	%fd77, [%rd67];
	add.f64 	%fd78, %fd74, %fd77;
	add.s64 	%rd68, %rd1, %rd49;
	st.global.f64 	[%rd68], %fd76;
	add.s64 	%rd69, %rd68, %rd55;
	st.global.f64 	[%rd69], %fd78;
$L__BB5_11:
	ret;

}
	// .globl	_Z40dvc_ScaLBL_D3Q19_GreyscaleColor_GradientPiPdS0_iii
.visible .entry _Z40dvc_ScaLBL_D3Q19_GreyscaleColor_GradientPiPdS0_iii(
	.param .u64 .ptr .align 1 _Z40dvc_ScaLBL_D3Q19_GreyscaleColor_GradientPiPdS0_iii_param_0,
	.param .u64 .ptr .align 1 _Z40dvc_ScaLBL_D3Q19_GreyscaleColor_GradientPiPdS0_iii_param_1,
	.param .u64 .ptr .align 1 _Z40dvc_ScaLBL_D3Q19_GreyscaleColor_GradientPiPdS0_iii_param_2,
	.param .u32 _Z40dvc_ScaLBL_D3Q19_GreyscaleColor_GradientPiPdS0_iii_param_3,
	.param .u32 _Z40dvc_ScaLBL_D3Q19_GreyscaleColor_GradientPiPdS0_iii_param_4,
	.param .u32 _Z40dvc_ScaLBL_D3Q19_GreyscaleColor_GradientPiPdS0_iii_param_5
)
{
	.reg .pred 	%p<22>;
	.reg .b32 	%r<95>;
	.reg .b64 	%rd<78>;
	.reg .b64 	%fd<83>;

	ld.param.u64 	%rd4, [_Z40dvc_ScaLBL_D3Q19_GreyscaleColor_GradientPiPdS0_iii_param_1];
	ld.param.u64 	%rd5, [_Z40dvc_ScaLBL_D3Q19_GreyscaleColor_GradientPiPdS0_iii_param_2];
	ld.param.u32 	%r35, [_Z40dvc_ScaLBL_D3Q19_GreyscaleColor_GradientPiPdS0_iii_param_3];
	ld.param.u32 	%r37, [_Z40dvc_ScaLBL_D3Q19_GreyscaleColor_GradientPiPdS0_iii_param_5];
	setp.lt.s32 	%p1, %r37, -262143;
	@%p1 bra 	$L__BB6_5;
	cvta.to.global.u64 	%rd1, %rd4;
	shr.s32 	%r38, %r37, 31;
	shr.u32 	%r39, %r38, 14;
	add.s32 	%r40, %r37, %r39;
	shr.s32 	%r41, %r40, 18;
	neg.s32 	%r94, %r41;
	mov.u32 	%r42, %ctaid.x;
	mov.u32 	%r1, %ntid.x;
	mov.u32 	%r43, %tid.x;
	add.s32 	%r44, %r43, %r35;
	mul.lo.s32 	%r45, %r1, %r42;
	mad.lo.s32 	%r46, %r45, %r41, %r45;
	add.s32 	%r84, %r44, %r46;
	mad.lo.s32 	%r93, %r37, 3, %r84;
	mad.lo.s32 	%r92, %r37, 7, %r84;
	mad.lo.s32 	%r91, %r37, 11, %r84;
	mad.lo.s32 	%r90, %r37, 15, %r84;
	mad.lo.s32 	%r89, %r37, 5, %r84;
	mad.lo.s32 	%r88, %r37, 9, %r84;
	mad.lo.s32 	%r87, %r37, 13, %r84;
	mad.lo.s32 	%r86, %r37, 17, %r84;
	add.s32 	%r85, %r84, %r37;
	cvta.to.global.u64 	%rd2, %rd5;
	mul.wide.s32 	%rd19, %r37, 4;
	mul.wide.s32 	%rd74, %r37, 8;
$L__BB6_2:
	ld.param.u32 	%r83, [_Z40dvc_ScaLBL_D3Q19_GreyscaleColor_GradientPiPdS0_iii_param_4];
	setp.ge.s32 	%p2, %r84, %r83;
	@%p2 bra 	$L__BB6_4;
	ld.param.u64 	%rd77, [_Z40dvc_ScaLBL_D3Q19_GreyscaleColor_GradientPiPdS0_iii_param_0];
	cvta.to.global.u64 	%rd6, %rd77;
	mul.wide.s32 	%rd7, %r85, 4;
	add.s64 	%rd8, %rd6, %rd7;
	ld.global.u32 	%r47, [%rd8];
	rem.s32 	%r48, %r47, %r37;
	mul.wide.s32 	%rd9, %r48, 8;
	add.s64 	%rd10, %rd1, %rd9;
	ld.global.f64 	%fd1, [%rd10];
	setp.ne.s32 	%p3, %r84, %r48;
	selp.f64 	%fd2, 0d3FF0000000000000, 0d0000000000000000, %p3;
	mul.f64 	%fd3, %fd1, %fd2;
	mul.wide.s32 	%rd11, %r84, 4;
	add.s64 	%rd12, %rd6, %rd11;
	ld.global.u32 	%r49, [%rd12];
	rem.s32 	%r50, %r49, %r37;
	mul.wide.s32 	%rd13, %r50, 8;
	add.s64 	%rd14, %rd1, %rd13;
	ld.global.f64 	%fd4, [%rd14];
	setp.ne.s32 	%p4, %r84, %r50;
	selp.f64 	%fd5, 0d3FF0000000000000, 0d0000000000000000, %p4;
	mul.f64 	%fd6, %fd4, %fd5;
	mul.wide.s32 	%rd15, %r93, 4;
	add.s64 	%rd16, %rd6, %rd15;
	ld.global.u32 	%r51, [%rd16];
	rem.s32 	%r52, %r51, %r37;
	mul.wide.s32 	%rd17, %r52, 8;
	add.s64 	%rd18, %rd1, %rd17;
	ld.global.f64 	%fd7, [%rd18];
	setp.ne.s32 	%p5, %r84, %r52;
	selp.f64 	%fd8, 0d3FF0000000000000, 0d0000000000000000, %p5;
	mul.f64 	%fd9, %fd7, %fd8;
	add.s64 	%rd20, %rd8, %rd19;
	ld.global.u32 	%r53, [%rd20];
	rem.s32 	%r54, %r53, %r37;
	mul.wide.s32 	%rd21, %r54, 8;
	add.s64 	%rd22, %rd1, %rd21;
	ld.global.f64 	%fd10, [%rd22];
	setp.ne.s32 	%p6, %r84, %r54;
	selp.f64 	%fd11, 0d3FF0000000000000, 0d0000000000000000, %p6;
	mul.f64 	%fd12, %fd10, %fd11;
	mul.wide.s32 	%rd23, %r89, 4;
	add.s64 	%rd24, %rd6, %rd23;
	ld.global.u32 	%r55, [%rd24];
	rem.s32 	%r56, %r55, %r37;
	mul.wide.s32 	%rd25, %r56, 8;
	add.s64 	%rd26, %rd1, %rd25;
	ld.global.f64 	%fd13, [%rd26];
	setp.ne.s32 	%p7, %r84, %r56;
	selp.f64 	%fd14, 0d3FF0000000000000, 0d0000000000000000, %p7;
	mul.f64 	%fd15, %fd13, %fd14;
	add.s64 	%rd27, %rd16, %rd19;
	ld.global.u32 	%r57, [%rd27];
	rem.s32 	%r58, %r57, %r37;
	mul.wide.s32 	%rd28, %r58, 8;
	add.s64 	%rd29, %rd1, %rd28;
	ld.global.f64 	%fd16, [%rd29];
	setp.ne.s32 	%p8, %r84, %r58;
	selp.f64 	%fd17, 0d3FF0000000000000, 0d0000000000000000, %p8;
	mul.f64 	%fd18, %fd16, %fd17;
	mul.wide.s32 	%rd30, %r92, 4;
	add.s64 	%rd31, %rd6, %rd30;
	ld.global.u32 	%r59, [%rd31];
	rem.s32 	%r60, %r59, %r37;
	mul.wide.s32 	%rd32, %r60, 8;
	add.s64 	%rd33, %rd1, %rd32;
	ld.global.f64 	%fd19, [%rd33];
	setp.ne.s32 	%p9, %r84, %r60;
	selp.f64 	%fd20, 0d3FF0000000000000, 0d0000000000000000, %p9;
	mul.f64 	%fd21, %fd19, %fd20;
	add.s64 	%rd34, %rd24, %rd19;
	ld.global.u32 	%r61, [%rd34];
	rem.s32 	%r62, %r61, %r37;
	mul.wide.s32 	%rd35, %r62, 8;
	add.s64 	%rd36, %rd1, %rd35;
	ld.global.f64 	%fd22, [%rd36];
	setp.ne.s32 	%p10, %r84, %r62;
	selp.f64 	%fd23, 0d3FF0000000000000, 0d0000000000000000, %p10;
	mul.f64 	%fd24, %fd22, %fd23;
	mul.wide.s32 	%rd37, %r88, 4;
	add.s64 	%rd38, %rd6, %rd37;
	ld.global.u32 	%r63, [%rd38];
	rem.s32 	%r64, %r63, %r37;
	mul.wide.s32 	%rd39, %r64, 8;
	add.s64 	%rd40, %rd1, %rd39;
	ld.global.f64 	%fd25, [%rd40];
	setp.ne.s32 	%p11, %r84, %r64;
	selp.f64 	%fd26, 0d3FF0000000000000, 0d0000000000000000, %p11;
	mul.f64 	%fd27, %fd25, %fd26;
	add.s64 	%rd41, %rd31, %rd19;
	ld.global.u32 	%r65, [%rd41];
	rem.s32 	%r66, %r65, %r37;
	mul.wide.s32 	%rd42, %r66, 8;
	add.s64 	%rd43, %rd1, %rd42;
	ld.global.f64 	%fd28, [%rd43];
	setp.ne.s32 	%p12, %r84, %r66;
	selp.f64 	%fd29, 0d3FF0000000000000, 0d0000000000000000, %p12;
	mul.f64 	%fd30, %fd28, %fd29;
	mul.wide.s32 	%rd44, %r91, 4;
	add.s64 	%rd45, %rd6, %rd44;
	ld.global.u32 	%r67, [%rd45];
	rem.s32 	%r68, %r67, %r37;
	mul.wide.s32 	%rd46, %r68, 8;
	add.s64 	%rd47, %rd1, %rd46;
	ld.global.f64 	%fd31, [%rd47];
	setp.ne.s32 	%p13, %r84, %r68;
	selp.f64 	%fd32, 0d3FF0000000000000, 0d0000000000000000, %p13;
	mul.f64 	%fd33, %fd31, %fd32;
	add.s64 	%rd48, %rd38, %rd19;
	ld.global.u32 	%r69, [%rd48];
	rem.s32 	%r70, %r69, %r37;
	mul.wide.s32 	%rd49, %r70, 8;
	add.s64 	%rd50, %rd1, %rd49;
	ld.global.f64 	%fd34, [%rd50];
	setp.ne.s32 	%p14, %r84, %r70;
	selp.f64 	%fd35, 0d3FF0000000000000, 0d0000000000000000, %p14;
	mul.f64 	%fd36, %fd34, %fd35;
	mul.wide.s32 	%rd51, %r87, 4;
	add.s64 	%rd52, %rd6, %rd51;
	ld.global.u32 	%r71, [%rd52];
	rem.s32 	%r72, %r71, %r37;
	mul.wide.s32 	%rd53, %r72, 8;
	add.s64 	%rd54, %rd1, %rd53;
	ld.global.f64 	%fd37, [%rd54];
	setp.ne.s32 	%p15, %r84, %r72;
	selp.f64 	%fd38, 0d3FF0000000000000, 0d0000000000000000, %p15;
	mul.f64 	%fd39, %fd37, %fd38;
	add.s64 	%rd55, %rd45, %rd19;
	ld.global.u32 	%r73, [%rd55];
	rem.s32 	%r74, %r73, %r37;
	mul.wide.s32 	%rd56, %r74, 8;
	add.s64 	%rd57, %rd1, %rd56;
	ld.global.f64 	%fd40, [%rd57];
	setp.ne.s32 	%p16, %r84, %r74;
	selp.f64 	%fd41, 0d3FF0000000000000, 0d0000000000000000, %p16;
	mul.f64 	%fd42, %fd40, %fd41;
	mul.wide.s32 	%rd58, %r90, 4;
	add.s64 	%rd59, %rd6, %rd58;
	ld.global.u32 	%r75, [%rd59];
	rem.s32 	%r76, %r75, %r37;
	mul.wide.s32 	%rd60, %r76, 8;
	add.s64 	%rd61, %rd1, %rd60;
	ld.global.f64 	%fd43, [%rd61];
	setp.ne.s32 	%p17, %r84, %r76;
	selp.f64 	%fd44, 0d3FF0000000000000, 0d0000000000000000, %p17;
	add.s64 	%rd62, %rd52, %rd19;
	ld.global.u32 	%r77, [%rd62];
	rem.s32 	%r78, %r77, %r37;
	mul.wide.s32 	%rd63, %r78, 8;
	add.s64 	%rd64, %rd1, %rd63;
	ld.global.f64 	%fd45, [%rd64];
	setp.ne.s32 	%p18, %r84, %r78;
	selp.f64 	%fd46, 0d3FF0000000000000, 0d0000000000000000, %p18;
	mul.f64 	%fd47, %fd45, %fd46;
	mul.wide.s32 	%rd65, %r86, 4;
	add.s64 	%rd66, %rd6, %rd65;
	ld.global.u32 	%r79, [%rd66];
	rem.s32 	%r80, %r79, %r37;
	mul.wide.s32 	%rd67, %r80, 8;
	add.s64 	%rd68, %rd1, %rd67;
	ld.global.f64 	%fd48, [%rd68];
	setp.ne.s32 	%p19, %r84, %r80;
	selp.f64 	%fd49, 0d3FF0000000000000, 0d0000000000000000, %p19;
	mul.f64 	%fd50, %fd48, %fd49;
	add.s64 	%rd69, %rd59, %rd19;
	ld.global.u32 	%r81, [%rd69];
	rem.s32 	%r82, %r81, %r37;
	mul.wide.s32 	%rd70, %r82, 8;
	add.s64 	%rd71, %rd1, %rd70;
	ld.global.f64 	%fd51, [%rd71];
	setp.ne.s32 	%p20, %r84, %r82;
	selp.f64 	%fd52, 0d3FF0000000000000, 0d0000000000000000, %p20;
	mul.f64 	%fd53, %fd51, %fd52;
	sub.f64 	%fd54, %fd3, %fd6;
	sub.f64 	%fd55, %fd21, %fd24;
	add.f64 	%fd56, %fd55, %fd27;
	sub.f64 	%fd57, %fd56, %fd30;
	add.f64 	%fd58, %fd57, %fd33;
	sub.f64 	%fd59, %fd58, %fd36;
	add.f64 	%fd60, %fd59, %fd39;
	sub.f64 	%fd61, %fd60, %fd42;
	fma.rn.f64 	%fd62, %fd61, 0d3FE0000000000000, %fd54;
	mul.f64 	%fd63, %fd62, 0d3FAC71C720000000;
	sub.f64 	%fd64, %fd9, %fd12;
	sub.f64 	%fd65, %fd55, %fd27;
	add.f64 	%fd66, %fd65, %fd30;
	fma.rn.f64 	%fd67, %fd43, %fd44, %fd66;
	sub.f64 	%fd68, %fd67, %fd47;
	add.f64 	%fd69, %fd68, %fd50;
	sub.f64 	%fd70, %fd69, %fd53;
	fma.rn.f64 	%fd71, %fd70, 0d3FE0000000000000, %fd64;
	mul.f64 	%fd72, %fd71, 0d3FAC71C720000000;
	sub.f64 	%fd73, %fd15, %fd18;
	sub.f64 	%fd74, %fd33, %fd36;
	sub.f64 	%fd75, %fd74, %fd39;
	add.f64 	%fd76, %fd75, %fd42;
	fma.rn.f64 	%fd77, %fd43, %fd44, %fd76;
	sub.f64 	%fd78, %fd77, %fd47;
	sub.f64 	%fd79, %fd78, %fd50;
	add.f64 	%fd80, %fd79, %fd53;
	fma.rn.f64 	%fd81, %fd80, 0d3FE0000000000000, %fd73;
	mul.f64 	%fd82, %fd81, 0d3FAC71C720000000;
	mul.wide.s32 	%rd72, %r84, 8;
	add.s64 	%rd73, %rd2, %rd72;
	st.global.f64 	[%rd73], %fd63;
	add.s64 	%rd75, %rd73, %rd74;
	st.global.f64 	[%rd75], %fd72;
	add.s64 	%rd76, %rd75, %rd74;
	st.global.f64 	[%rd76], %fd82;
$L__BB6_4:
	add.s32 	%r94, %r94, 1;
	add.s32 	%r93, %r93, %r1;
	add.s32 	%r92, %r92, %r1;
	add.s32 	%r91, %r91, %r1;
	add.s32 	%r90, %r90, %r1;
	add.s32 	%r89, %r89, %r1;
	add.s32 	%r88, %r88, %r1;
	add.s32 	%r87, %r87, %r1;
	add.s32 	%r86, %r86, %r1;
	add.s32 	%r85, %r85, %r1;
	add.s32 	%r84, %r84, %r1;
	setp.ne.s32 	%p21, %r94, 1;
	@%p21 bra 	$L__BB6_2;
$L__BB6_5:
	ret;

}


// ===== COMPILED SASS (sm_100) =====

	.target	sm_100

	.elftype	@"ET_EXEC"


//--------------------- .note.nv.tkinfo           --------------------------
	.section	.note.nv.tkinfo,"",@"SHT_NOTE"
	.sectionflags	@"SHF_NOTE_NV_TKINFO"
	.tkinfo
        /*0018*/ 	.word	0x00000002
        /*0030*/ 	.string	""
        /*0030*/ 	.string	"ptxas"
        /*0030*/ 	.string	"Cuda compilation tools, release 13.0, V13.0.88"
        /*0030*/ 	.string	"Build cuda_13.0.r13.0/compiler.36424714_0"
        /*0030*/ 	.string	"-arch sm_100 -m 64 "



//--------------------- .note.nv.cuinfo           --------------------------
	.section	.note.nv.cuinfo,"",@"SHT_NOTE"
	.sectionflags	@"SHF_NOTE_NV_CUINFO"
        /*0018*/ 	.short	0x0002
        /*001a*/ 	.short	0x0064
        /*001c*/ 	.short	0x0082
	.zero		2


//--------------------- .nv.info                  --------------------------
	.section	.nv.info,"",@"SHT_CUDA_INFO"
	.align	4


	//----- nvinfo : EIATTR_REGCOUNT
	.align		4
        /*0000*/ 	.byte	0x04, 0x2f
        /*0002*/ 	.short	(.L_1 - .L_0)
	.align		4
.L_0:
        /*0004*/ 	.word	index@(_Z38dvc_ScaLBL_D3Q19_AAeven_GreyscaleColorPdS_S_S_S_S_S_iiiddddddddddS_S_S_S_)
        /*0008*/ 	.word	0x000000a8


	//----- nvinfo : EIATTR_FRAME_SIZE
	.align		4
.L_1:
        /*000c*/ 	.byte	0x04, 0x11
        /*000e*/ 	.short	(.L_3 - .L_2)
	.align		4
.L_2:
        /*0010*/ 	.word	index@($__internal_6_$__cuda_sm20_dsqrt_rn_f64_mediumpath_v1)
        /*0014*/ 	.word	0x00000000


	//----- nvinfo : EIATTR_FRAME_SIZE
	.align		4
.L_3:
        /*0018*/ 	.byte	0x04, 0x11
        /*001a*/ 	.short	(.L_5 - .L_4)
	.align		4
.L_4:
        /*001c*/ 	.word	index@($__internal_5_$__cuda_sm20_div_rn_f64_full)
        /*0020*/ 	.word	0x00000000


	//----- nvinfo : EIATTR_FRAME_SIZE
	.align		4
.L_5:
        /*0024*/ 	.byte	0x04, 0x11
        /*0026*/ 	.short	(.L_7 - .L_6)
	.align		4
.L_6:
        /*0028*/ 	.word	index@($__internal_4_$__cuda_sm20_dblrcp_rn_slowpath_v3)
        /*002c*/ 	.word	0x00000000


	//----- nvinfo : EIATTR_FRAME_SIZE
	.align		4
.L_7:
        /*0030*/ 	.byte	0x04, 0x11
        /*0032*/ 	.short	(.L_9 - .L_8)
	.align		4
.L_8:
        /*0034*/ 	.word	index@(_Z38dvc_ScaLBL_D3Q19_AAeven_GreyscaleColorPdS_S_S_S_S_S_iiiddddddddddS_S_S_S_)
        /*0038*/ 	.word	0x00000000


	//----- nvinfo : EIATTR_REGCOUNT
	.align		4
.L_9:
        /*003c*/ 	.byte	0x04, 0x2f
        /*003e*/ 	.short	(.L_11 - .L_10)
	.align		4
.L_10:
        /*0040*/ 	.word	index@(_Z37dvc_ScaLBL_D3Q19_AAodd_GreyscaleColorPiPdS0_S0_S0_S0_S0_S0_iiiddddddddddS0_S0_S0_S0_)
        /*0044*/ 	.word	0x000000a6


	//----- nvinfo : EIATTR_FRAME_SIZE
	.align		4
.L_11:
        /*0048*/ 	.byte	0x04, 0x11
        /*004a*/ 	.short	(.L_13 - .L_12)
	.align		4
.L_12:
        /*004c*/ 	.word	index@($__internal_3_$__cuda_sm20_dsqrt_rn_f64_mediumpath_v1)
        /*0050*/ 	.word	0x00000000


	//----- nvinfo : EIATTR_FRAME_SIZE
	.align		4
.L_13:
        /*0054*/ 	.byte	0x04, 0x11
        /*0056*/ 	.short	(.L_15 - .L_14)
	.align		4
.L_14:
        /*0058*/ 	.word	index@($__internal_2_$__cuda_sm20_div_rn_f64_full)
        /*005c*/ 	.word	0x00000000


	//----- nvinfo : EIATTR_FRAME_SIZE
	.align		4
.L_15:
        /*0060*/ 	.byte	0x04, 0x11
        /*0062*/ 	.short	(.L_17 - .L_16)
	.align		4
.L_16:
        /*0064*/ 	.word	index@($__internal_1_$__cuda_sm20_dblrcp_rn_slowpath_v3)
        /*0068*/ 	.word	0x00000000


	//----- nvinfo : EIATTR_FRAME_SIZE
	.align		4
.L_17:
        /*006c*/ 	.byte	0x04, 0x11
        /*006e*/ 	.short	(.L_19 - .L_18)
	.align		4
.L_18:
        /*0070*/ 	.word	index@(_Z37dvc_ScaLBL_D3Q19_AAodd_GreyscaleColorPiPdS0_S0_S0_S0_S0_S0_iiiddddddddddS0_S0_S0_S0_)
        /*0074*/ 	.word	0x00000000


	//----- nvinfo : EIATTR_REGCOUNT
	.align		4
.L_19:
        /*0078*/ 	.byte	0x04, 0x2f
        /*007a*/ 	.short	(.L_21 - .L_20)
	.align		4
.L_20:
        /*007c*/ 	.word	index@(_Z35dvc_ScaLBL_D3Q19_GreyColorIMRT_InitPdS_ddi)
        /*0080*/ 	.word	0x00000020


	//----- nvinfo : EIATTR_FRAME_SIZE
	.align		4
.L_21:
        /*0084*/ 	.byte	0x04, 0x11
        /*0086*/ 	.short	(.L_23 - .L_22)
	.align		4
.L_22:
        /*0088*/ 	.word	index@($__internal_0_$__cuda_sm20_div_rn_f64_full)
        /*008c*/ 	.word	0x00000000


	//----- nvinfo : EIATTR_FRAME_SIZE
	.align		4
.L_23:
        /*0090*/ 	.byte	0x04, 0x11
        /*0092*/ 	.short	(.L_25 - .L_24)
	.align		4
.L_24:
        /*0094*/ 	.word	index@(_Z35dvc_ScaLBL_D3Q19_GreyColorIMRT_InitPdS_ddi)
        /*0098*/ 	.word	0x00000000


	//----- nvinfo : EIATTR_REGCOUNT
	.align		4
.L_25:
        /*009c*/ 	.byte	0x04, 0x2f
        /*009e*/ 	.short	(.L_27 - .L_26)
	.align		4
.L_26:
        /*00a0*/ 	.word	index@(_Z34dvc_ScaLBL_D3Q7_GreyColorIMRT_InitPdS_S_iii)
        /*00a4*/ 	.word	0x00000020


	//----- nvinfo : EIATTR_FRAME_SIZE
	.align		4
.L_27:
        /*00a8*/ 	.byte	0x04, 0x11
        /*00aa*/ 	.short	(.L_29 - .L_28)
	.align		4
.L_28:
        /*00ac*/ 	.word	index@(_Z34dvc_ScaLBL_D3Q7_GreyColorIMRT_InitPdS_S_iii)
        /*00b0*/ 	.word	0x00000000


	//----- nvinfo : EIATTR_REGCOUNT
	.align		4
.L_29:
        /*00b4*/ 	.byte	0x04, 0x2f
        /*00b6*/ 	.short	(.L_31 - .L_30)
	.align		4
.L_30:
        /*00b8*/ 	.word	index@(_Z43dvc_ScaLBL_D3Q7_AAodd_GreyscaleColorDensityPiPdS0_S0_iii)
        /*00bc*/ 	.word	0x00000020


	//----- nvinfo : EIATTR_FRAME_SIZE
	.align		4
.L_31:
        /*00c0*/ 	.byte	0x04, 0x11
        /*00c2*/ 	.short	(.L_33 - .L_32)
	.align		4
.L_32:
        /*00c4*/ 	.word	index@(_Z43dvc_ScaLBL_D3Q7_AAodd_GreyscaleColorDensityPiPdS0_S0_iii)
        /*00c8*/ 	.word	0x00000000


	//----- nvinfo : EIATTR_REGCOUNT
	.align		4
.L_33:
        /*00cc*/ 	.byte	0x04, 0x2f
        /*00ce*/ 	.short	(.L_35 - .L_34)
	.align		4
.L_34:
        /*00d0*/ 	.word	index@(_Z44dvc_ScaLBL_D3Q7_AAeven_GreyscaleColorDensityPdS_S_iii)
        /*00d4*/ 	.word	0x00000020


	//----- nvinfo : EIATTR_FRAME_SIZE
	.align		4
.L_35:
        /*00d8*/ 	.byte	0x04, 0x11
        /*00da*/ 	.short	(.L_37 - .L_36)
	.align		4
.L_36:
        /*00dc*/ 	.word	index@(_Z44dvc_ScaLBL_D3Q7_AAeven_GreyscaleColorDensityPdS_S_iii)
        /*00e0*/ 	.word	0x00000000


	//----- nvinfo : EIATTR_REGCOUNT
	.align		4
.L_37:
        /*00e4*/ 	.byte	0x04, 0x2f
        /*00e6*/ 	.short	(.L_39 - .L_38)
	.align		4
.L_38:
        /*00e8*/ 	.word	index@(_Z40dvc_ScaLBL_D3Q19_GreyscaleColor_GradientPiPdS0_iii)
        /*00ec*/ 	.word	0x00000028


	//----- nvinfo : EIATTR_FRAME_SIZE
	.align		4
.L_39:
        /*00f0*/ 	.byte	0x04, 0x11
        /*00f2*/ 	.short	(.L_41 - .L_40)
	.align		4
.L_40:
        /*00f4*/ 	.word	index@(_Z40dvc_ScaLBL_D3Q19_GreyscaleColor_GradientPiPdS0_iii)
        /*00f8*/ 	.word	0x00000000


	//----- nvinfo : EIATTR_MIN_STACK_SIZE
	.align		4
.L_41:
        /*00fc*/ 	.byte	0x04, 0x12
        /*00fe*/ 	.short	(.L_43 - .L_42)
	.align		4
.L_42:
        /*0100*/ 	.word	index@(_Z40dvc_ScaLBL_D3Q19_GreyscaleColor_GradientPiPdS0_iii)
        /*0104*/ 	.word	0x00000000


	//----- nvinfo : EIATTR_MIN_STACK_SIZE
	.align		4
.L_43:
        /*0108*/ 	.byte	0x04, 0x12
        /*010a*/ 	.short	(.L_45 - .L_44)
	.align		4
.L_44:
        /*010c*/ 	.word	index@(_Z44dvc_ScaLBL_D3Q7_AAeven_GreyscaleColorDensityPdS_S_iii)
        /*0110*/ 	.word	0x00000000


	//----- nvinfo : EIATTR_MIN_STACK_SIZE
	.align		4
.L_45:
        /*0114*/ 	.byte	0x04, 0x12
        /*0116*/ 	.short	(.L_47 - .L_46)
	.align		4
.L_46:
        /*0118*/ 	.word	index@(_Z43dvc_ScaLBL_D3Q7_AAodd_GreyscaleColorDensityPiPdS0_S0_iii)
        /*011c*/ 	.word	0x00000000


	//----- nvinfo : EIATTR_MIN_STACK_SIZE
	.align		4
.L_47:
        /*0120*/ 	.byte	0x04, 0x12
        /*0122*/ 	.short	(.L_49 - .L_48)
	.align		4
.L_48:
        /*0124*/ 	.word	index@(_Z34dvc_ScaLBL_D3Q7_GreyColorIMRT_InitPdS_S_iii)
        /*0128*/ 	.word	0x00000000


	//----- nvinfo : EIATTR_MIN_STACK_SIZE
	.align		4
.L_49:
        /*012c*/ 	.byte	0x04, 0x12
        /*012e*/ 	.short	(.L_51 - .L_50)
	.align		4
.L_50:
        /*0130*/ 	.word	index@(_Z35dvc_ScaLBL_D3Q19_GreyColorIMRT_InitPdS_ddi)
        /*0134*/ 	.word	0x00000000


	//----- nvinfo : EIATTR_MIN_STACK_SIZE
	.align		4
.L_51:
        /*0138*/ 	.byte	0x04, 0x12
        /*013a*/ 	.short	(.L_53 - .L_52)
	.align		4
.L_52:
        /*013c*/ 	.word	index@(_Z37dvc_ScaLBL_D3Q19_AAodd_GreyscaleColorPiPdS0_S0_S0_S0_S0_S0_iiiddddddddddS0_S0_S0_S0_)
        /*0140*/ 	.word	0x00000000


	//----- nvinfo : EIATTR_MIN_STACK_SIZE
	.align		4
.L_53:
        /*0144*/ 	.byte	0x04, 0x12
        /*0146*/ 	.short	(.L_55 - .L_54)
	.align		4
.L_54:
        /*0148*/ 	.word	index@(_Z38dvc_ScaLBL_D3Q19_AAeven_GreyscaleColorPdS_S_S_S_S_S_iiiddddddddddS_S_S_S_)
        /*014c*/ 	.word	0x00000000
.L_55:


//--------------------- .nv.compat                --------------------------
	.section	.nv.compat,"",@"SHT_CUDA_COMPAT_INFO"
	.align	4
        /*0000*/ 	.byte	0x02, 0x09, 0x00, 0x00, 0x02, 0x02, 0x01, 0x00, 0x02, 0x05, 0x05, 0x00, 0x03, 0x07, 0x01, 0x01
        /*0010*/ 	.byte	0x02, 0x03, 0x00, 0x00, 0x02, 0x06, 0x01, 0x00, 0x04, 0x0b, 0x08, 0x00, 0x01, 0x00, 0x00, 0x00
        /*0020*/ 	.byte	0x00, 0x00, 0x00, 0x00


//--------------------- .nv.info._Z40dvc_ScaLBL_D3Q19_GreyscaleColor_GradientPiPdS0_iii --------------------------
	.section	.nv.info._Z40dvc_ScaLBL_D3Q19_GreyscaleColor_GradientPiPdS0_iii,"",@"SHT_CUDA_INFO"
	.sectionflags	@""
	.align	4


	//----- nvinfo : EIATTR_CUDA_API_VERSION
	.align		4
        /*0000*/ 	.byte	0x04, 0x37
        /*0002*/ 	.short	(.L_57 - .L_56)
.L_56:
        /*0004*/ 	.word	0x00000082


	//----- nvinfo : EIATTR_KPARAM_INFO
	.align		4
.L_57:
        /*0008*/ 	.byte	0x04, 0x17
        /*000a*/ 	.short	(.L_59 - .L_58)
.L_58:
        /*000c*/ 	.word	0x00000000
        /*0010*/ 	.short	0x0005
        /*0012*/ 	.short	0x0020
        /*0014*/ 	.byte	0x00, 0xf0, 0x11, 0x00


	//----- nvinfo : EIATTR_KPARAM_INFO
	.align		4
.L_59:
        /*0018*/ 	.byte	0x04, 0x17
        /*001a*/ 	.short	(.L_61 - .L_60)
.L_60:
        /*001c*/ 	.word	0x00000000
        /*0020*/ 	.short	0x0004
        /*0022*/ 	.short	0x001c
        /*0024*/ 	.byte	0x00, 0xf0, 0x11, 0x00


	//----- nvinfo : EIATTR_KPARAM_INFO
	.align		4
.L_61:
        /*0028*/ 	.byte	0x04, 0x17
        /*002a*/ 	.short	(.L_63 - .L_62)
.L_62:
        /*002c*/ 	.word	0x00000000
        /*0030*/ 	.short	0x0003
        /*0032*/ 	.short	0x0018
        /*0034*/ 	.byte	0x00, 0xf0, 0x11, 0x00


	//----- nvinfo : EIATTR_KPARAM_INFO
	.align		4
.L_63:
        /*0038*/ 	.byte	0x04, 0x17
        /*003a*/ 	.short	(.L_65 - .L_64)
.L_64:
        /*003c*/ 	.word	0x00000000
        /*0040*/ 	.short	0x0002
        /*0042*/ 	.short	0x0010
        /*0044*/ 	.byte	0x00, 0xf5, 0x21, 0x00


	//----- nvinfo : EIATTR_KPARAM_INFO
	.align		4
.L_65:
        /*0048*/ 	.byte	0x04, 0x17
        /*004a*/ 	.short	(.L_67 - .L_66)
.L_66:
        /*004c*/ 	.word	0x00000000
        /*0050*/ 	.short	0x0001
        /*0052*/ 	.short	0x0008
        /*0054*/ 	.byte	0x00, 0xf5, 0x21, 0x00


	//----- nvinfo : EIATTR_KPARAM_INFO
	.align		4
.L_67:
        /*0058*/ 	.byte	0x04, 0x17
        /*005a*/ 	.short	(.L_69 - .L_68)
.L_68:
        /*005c*/ 	.word	0x00000000
        /*0060*/ 	.short	0x0000
        /*0062*/ 	.short	0x0000
        /*0064*/ 	.byte	0x00, 0xf5, 0x21, 0x00


	//----- nvinfo : EIATTR_SPARSE_MMA_MASK
	.align		4
.L_69:
        /*0068*/ 	.byte	0x03, 0x50
        /*006a*/ 	.short	0x0000


	//----- nvinfo : EIATTR_MAXREG_COUNT
	.align		4
        /*006c*/ 	.byte	0x03, 0x1b
        /*006e*/ 	.short	0x00ff


	//----- nvinfo : EIATTR_MERCURY_ISA_VERSION
	.align		4
        /*0070*/ 	.byte	0x03, 0x5f
        /*0072*/ 	.short	0x0101


	//----- nvinfo : EIATTR_VRC_CTA_INIT_COUNT
	.align		4
        /*0074*/ 	.byte	0x02, 0x4a
	.zero		1
	.zero		1


	//----- nvinfo : EIATTR_EXIT_INSTR_OFFSETS
	.align		4
        /*0078*/ 	.byte	0x04, 0x1c
        /*007a*/ 	.short	(.L_71 - .L_70)


	//   ....[0]....
.L_70:
        /*007c*/ 	.word	0x00000040


	//   ....[1]....
        /*0080*/ 	.word	0x00001c20


	//----- nvinfo : EIATTR_CRS_STACK_SIZE
	.align		4
.L_71:
        /*0084*/ 	.byte	0x04, 0x1e
        /*0086*/ 	.short	(.L_73 - .L_72)
.L_72:
        /*0088*/ 	.word	0x00000000


	//----- nvinfo : EIATTR_CBANK_PARAM_SIZE
	.align		4
.L_73:
        /*008c*/ 	.byte	0x03, 0x19
        /*008e*/ 	.short	0x0024


	//----- nvinfo : EIATTR_PARAM_CBANK
	.align		4
        /*0090*/ 	.byte	0x04, 0x0a
        /*0092*/ 	.short	(.L_75 - .L_74)
	.align		4
.L_74:
        /*0094*/ 	.word	index@(.nv.constant0._Z40dvc_ScaLBL_D3Q19_GreyscaleColor_GradientPiPdS0_iii)
        /*0098*/ 	.short	0x0380
        /*009a*/ 	.short	0x0024


	//----- nvinfo : EIATTR_SW_WAR
	.align		4
.L_75:
        /*009c*/ 	.byte	0x04, 0x36
        /*009e*/ 	.short	(.L_77 - .L_76)
.L_76:
        /*00a0*/ 	.word	0x00000008
.L_77:


//--------------------- .nv.info._Z44dvc_ScaLBL_D3Q7_AAeven_GreyscaleColorDensityPdS_S_iii --------------------------
	.section	.nv.info._Z44dvc_ScaLBL_D3Q7_AAeven_GreyscaleColorDensityPdS_S_iii,"",@"SHT_CUDA_INFO"
	.sectionflags	@""
	.align	4


	//----- nvinfo : EIATTR_CUDA_API_VERSION
	.align		4
        /*0000*/ 	.byte	0x04, 0x37
        /*0002*/ 	.short	(.L_79 - .L_78)
.L_78:
        /*0004*/ 	.word	0x00000082


	//----- nvinfo : EIATTR_KPARAM_INFO
	.align		4
.L_79:
        /*0008*/ 	.byte	0x04, 0x17
        /*000a*/ 	.short	(.L_81 - .L_80)
.L_80:
        /*000c*/ 	.word	0x00000000
        /*0010*/ 	.short	0x0005
        /*0012*/ 	.short	0x0020
        /*0014*/ 	.byte	0x00, 0xf0, 0x11, 0x00


	//----- nvinfo : EIATTR_KPARAM_INFO
	.align		4
.L_81:
        /*0018*/ 	.byte	0x04, 0x17
        /*001a*/ 	.short	(.L_83 - .L_82)
.L_82:
        /*001c*/ 	.word	0x00000000
        /*0020*/ 	.short	0x0004
        /*0022*/ 	.short	0x001c
        /*0024*/ 	.byte	0x00, 0xf0, 0x11, 0x00


	//----- nvinfo : EIATTR_KPARAM_INFO
	.align		4
.L_83:
        /*0028*/ 	.byte	0x04, 0x17
        /*002a*/ 	.short	(.L_85 - .L_84)
.L_84:
        /*002c*/ 	.word	0x00000000
        /*0030*/ 	.short	0x0003
        /*0032*/ 	.short	0x0018
        /*0034*/ 	.byte	0x00, 0xf0, 0x11, 0x00


	//----- nvinfo : EIATTR_KPARAM_INFO
	.align		4
.L_85:
        /*0038*/ 	.byte	0x04, 0x17
        /*003a*/ 	.short	(.L_87 - .L_86)
.L_86:
        /*003c*/ 	.word	0x00000000
        /*0040*/ 	.short	0x0002
        /*0042*/ 	.short	0x0010
        /*0044*/ 	.byte	0x00, 0xf5, 0x21, 0x00


	//----- nvinfo : EIATTR_KPARAM_INFO
	.align		4
.L_87:
        /*0048*/ 	.byte	0x04, 0x17
        /*004a*/ 	.short	(.L_89 - .L_88)
.L_88:
        /*004c*/ 	.word	0x00000000
        /*0050*/ 	.short	0x0001
        /*0052*/ 	.short	0x0008
        /*0054*/ 	.byte	0x00, 0xf5, 0x21, 0x00


	//----- nvinfo : EIATTR_KPARAM_INFO
	.align		4
.L_89:
        /*0058*/ 	.byte	0x04, 0x17
        /*005a*/ 	.short	(.L_91 - .L_90)
.L_90:
        /*005c*/ 	.word	0x00000000
        /*0060*/ 	.short	0x0000
        /*0062*/ 	.short	0x0000
        /*0064*/ 	.byte	0x00, 0xf5, 0x21, 0x00


	//----- nvinfo : EIATTR_SPARSE_MMA_MASK
	.align		4
.L_91:
        /*0068*/ 	.byte	0x03, 0x50
        /*006a*/ 	.short	0x0000


	//----- nvinfo : EIATTR_MAXREG_COUNT
	.align		4
        /*006c*/ 	.byte	0x03, 0x1b
        /*006e*/ 	.short	0x00ff


	//----- nvinfo : EIATTR_MERCURY_ISA_VERSION
	.align		4
        /*0070*/ 	.byte	0x03, 0x5f
        /*0072*/ 	.short	0x0101


	//----- nvinfo : EIATTR_VRC_CTA_INIT_COUNT
	.align		4
        /*0074*/ 	.byte	0x02, 0x4a
	.zero		1
	.zero		1


	//----- nvinfo : EIATTR_EXIT_INSTR_OFFSETS
	.align		4
        /*0078*/ 	.byte	0x04, 0x1c
        /*007a*/ 	.short	(.L_93 - .L_92)


	//   ....[0]....
.L_92:
        /*007c*/ 	.word	0x00000040


	//   ....[1]....
        /*0080*/ 	.word	0x00000a10


	//   ....[2]....
        /*0084*/ 	.word	0x00000a90


	//   ....[3]....
        /*0088*/ 	.word	0x00000e10


	//----- nvinfo : EIATTR_CRS_STACK_SIZE
	.align		4
.L_93:
        /*008c*/ 	.byte	0x04, 0x1e
        /*008e*/ 	.short	(.L_95 - .L_94)
.L_94:
        /*0090*/ 	.word	0x00000000


	//----- nvinfo : EIATTR_CBANK_PARAM_SIZE
	.align		4
.L_95:
        /*0094*/ 	.byte	0x03, 0x19
        /*0096*/ 	.short	0x0024


	//----- nvinfo : EIATTR_PARAM_CBANK
	.align		4
        /*0098*/ 	.byte	0x04, 0x0a
        /*009a*/ 	.short	(.L_97 - .L_96)
	.align		4
.L_96:
        /*009c*/ 	.word	index@(.nv.constant0._Z44dvc_ScaLBL_D3Q7_AAeven_GreyscaleColorDensityPdS_S_iii)
        /*00a0*/ 	.short	0x0380
        /*00a2*/ 	.short	0x0024


	//----- nvinfo : EIATTR_SW_WAR
	.align		4
.L_97:
        /*00a4*/ 	.byte	0x04, 0x36
        /*00a6*/ 	.short	(.L_99 - .L_98)
.L_98:
        /*00a8*/ 	.word	0x00000008
.L_99:


//--------------------- .nv.info._Z43dvc_ScaLBL_D3Q7_AAodd_GreyscaleColorDensityPiPdS0_S0_iii --------------------------
	.section	.nv.info._Z43dvc_ScaLBL_D3Q7_AAodd_GreyscaleColorDensityPiPdS0_S0_iii,"",@"SHT_CUDA_INFO"
	.sectionflags	@""
	.align	4


	//----- nvinfo : EIATTR_CUDA_API_VERSION
	.align		4
        /*0000*/ 	.byte	0x04, 0x37
        /*0002*/ 	.short	(.L_101 - .L_100)
.L_100:
        /*0004*/ 	.word	0x00000082


	//----- nvinfo : EIATTR_KPARAM_INFO
	.align		4
.L_101:
        /*0008*/ 	.byte	0x04, 0x17
        /*000a*/ 	.short	(.L_103 - .L_102)
.L_102:
        /*000c*/ 	.word	0x00000000
        /*0010*/ 	.short	0x0006
        /*0012*/ 	.short	0x0028
        /*0014*/ 	.byte	0x00, 0xf0, 0x11, 0x00


	//----- nvinfo : EIATTR_KPARAM_INFO
	.align		4
.L_103:
        /*0018*/ 	.byte	0x04, 0x17
        /*001a*/ 	.short	(.L_105 - .L_104)
.L_104:
        /*001c*/ 	.word	0x00000000
        /*0020*/ 	.short	0x0005
        /*0022*/ 	.short	0x0024
        /*0024*/ 	.byte	0x00, 0xf0, 0x11, 0x00


	//----- nvinfo : EIATTR_KPARAM_INFO
	.align		4
.L_105:
        /*0028*/ 	.byte	0x04, 0x17
        /*002a*/ 	.short	(.L_107 - .L_106)
.L_106:
        /*002c*/ 	.word	0x00000000
        /*0030*/ 	.short	0x0004
        /*0032*/ 	.short	0x0020
        /*0034*/ 	.byte	0x00, 0xf0, 0x11, 0x00


	//----- nvinfo : EIATTR_KPARAM_INFO
	.align		4
.L_107:
        /*0038*/ 	.byte	0x04, 0x17
        /*003a*/ 	.short	(.L_109 - .L_108)
.L_108:
        /*003c*/ 	.word	0x00000000
        /*0040*/ 	.short	0x0003
        /*0042*/ 	.short	0x0018
        /*0044*/ 	.byte	0x00, 0xf5, 0x21, 0x00


	//----- nvinfo : EIATTR_KPARAM_INFO
	.align		4
.L_109:
        /*0048*/ 	.byte	0x04, 0x17
        /*004a*/ 	.short	(.L_111 - .L_110)
.L_110:
        /*004c*/ 	.word	0x00000000
        /*0050*/ 	.short	0x0002
        /*0052*/ 	.short	0x0010
        /*0054*/ 	.byte	0x00, 0xf5, 0x21, 0x00


	//----- nvinfo : EIATTR_KPARAM_INFO
	.align		4
.L_111:
        /*0058*/ 	.byte	0x04, 0x17
        /*005a*/ 	.short	(.L_113 - .L_112)
.L_112:
        /*005c*/ 	.word	0x00000000
        /*0060*/ 	.short	0x0001
        /*0062*/ 	.short	0x0008
        /*0064*/ 	.byte	0x00, 0xf5, 0x21, 0x00


	//----- nvinfo : EIATTR_KPARAM_INFO
	.align		4
.L_113:
        /*0068*/ 	.byte	0x04, 0x17
        /*006a*/ 	.short	(.L_115 - .L_114)
.L_114:
        /*006c*/ 	.word	0x00000000
        /*0070*/ 	.short	0x0000
        /*0072*/ 	.short	0x0000
        /*0074*/ 	.byte	0x00, 0xf5, 0x21, 0x00


	//----- nvinfo : EIATTR_SPARSE_MMA_MASK
	.align		4
.L_115:
        /*0078*/ 	.byte	0x03, 0x50
        /*007a*/ 	.short	0x0000


	//----- nvinfo : EIATTR_MAXREG_COUNT
	.align		4
        /*007c*/ 	.byte	0x03, 0x1b
        /*007e*/ 	.short	0x00ff


	//----- nvinfo : EIATTR_MERCURY_ISA_VERSION
	.align		4
        /*0080*/ 	.byte	0x03, 0x5f
        /*0082*/ 	.short	0x0101


	//----- nvinfo : EIATTR_VRC_CTA_INIT_COUNT
	.align		4
        /*0084*/ 	.byte	0x02, 0x4a
	.zero		1
	.zero		1


	//----- nvinfo : EIATTR_EXIT_INSTR_OFFSETS
	.align		4
        /*0088*/ 	.byte	0x04, 0x1c
        /*008a*/ 	.short	(.L_117 - .L_116)


	//   ....[0]....
.L_116:
        /*008c*/ 	.word	0x00000030


	//   ....[1]....
        /*0090*/ 	.word	0x000009f0


	//   ....[2]....
        /*0094*/ 	.word	0x00000a50


	//   ....[3]....
        /*0098*/ 	.word	0x00000e30


	//----- nvinfo : EIATTR_CRS_STACK_SIZE
	.align		4
.L_117:
        /*009c*/ 	.byte	0x04, 0x1e
        /*009e*/ 	.short	(.L_119 - .L_118)
.L_118:
        /*00a0*/ 	.word	0x00000000


	//----- nvinfo : EIATTR_CBANK_PARAM_SIZE
	.align		4
.L_119:
        /*00a4*/ 	.byte	0x03, 0x19
        /*00a6*/ 	.short	0x002c


	//----- nvinfo : EIATTR_PARAM_CBANK
	.align		4
        /*00a8*/ 	.byte	0x04, 0x0a
        /*00aa*/ 	.short	(.L_121 - .L_120)
	.align		4
.L_120:
        /*00ac*/ 	.word	index@(.nv.constant0._Z43dvc_ScaLBL_D3Q7_AAodd_GreyscaleColorDensityPiPdS0_S0_iii)
        /*00b0*/ 	.short	0x0380
        /*00b2*/ 	.short	0x002c


	//----- nvinfo : EIATTR_SW_WAR
	.align		4
.L_121:
        /*00b4*/ 	.byte	0x04, 0x36
        /*00b6*/ 	.short	(.L_123 - .L_122)
.L_122:
        /*00b8*/ 	.word	0x00000008
.L_123:


//--------------------- .nv.info._Z34dvc_ScaLBL_D3Q7_GreyColorIMRT_InitPdS_S_iii --------------------------
	.section	.nv.info._Z34dvc_ScaLBL_D3Q7_GreyColorIMRT_InitPdS_S_iii,"",@"SHT_CUDA_INFO"
	.sectionflags	@""
	.align	4


	//----- nvinfo : EIATTR_CUDA_API_VERSION
	.align		4
        /*0000*/ 	.byte	0x04, 0x37
        /*0002*/ 	.short	(.L_125 - .L_124)
.L_124:
        /*0004*/ 	.word	0x00000082


	//----- nvinfo : EIATTR_KPARAM_INFO
	.align		4
.L_125:
        /*0008*/ 	.byte	0x04, 0x17
        /*000a*/ 	.short	(.L_127 - .L_126)
.L_126:
        /*000c*/ 	.word	0x00000000
        /*0010*/ 	.short	0x0005
        /*0012*/ 	.short	0x0020
        /*0014*/ 	.byte	0x00, 0xf0, 0x11, 0x00


	//----- nvinfo : EIATTR_KPARAM_INFO
	.align		4
.L_127:
        /*0018*/ 	.byte	0x04, 0x17
        /*001a*/ 	.short	(.L_129 - .L_128)
.L_128:
        /*001c*/ 	.word	0x00000000
        /*0020*/ 	.short	0x0004
        /*0022*/ 	.short	0x001c
        /*0024*/ 	.byte	0x00, 0xf0, 0x11, 0x00


	//----- nvinfo : EIATTR_KPARAM_INFO
	.align		4
.L_129:
        /*0028*/ 	.byte	0x04, 0x17
        /*002a*/ 	.short	(.L_131 - .L_130)
.L_130:
        /*002c*/ 	.word	0x00000000
        /*0030*/ 	.short	0x0003
        /*0032*/ 	.short	0x0018
        /*0034*/ 	.byte	0x00, 0xf0, 0x11, 0x00


	//----- nvinfo : EIATTR_KPARAM_INFO
	.align		4
.L_131:
        /*0038*/ 	.byte	0x04, 0x17
        /*003a*/ 	.short	(.L_133 - .L_132)
.L_132:
        /*003c*/ 	.word	0x00000000
        /*0040*/ 	.short	0x0002
        /*0042*/ 	.short	0x0010
        /*0044*/ 	.byte	0x00, 0xf5, 0x21, 0x00


	//----- nvinfo : EIATTR_KPARAM_INFO
	.align		4
.L_133:
        /*0048*/ 	.byte	0x04, 0x17
        /*004a*/ 	.short	(.L_135 - .L_134)
.L_134:
        /*004c*/ 	.word	0x00000000
        /*0050*/ 	.short	0x0001
        /*0052*/ 	.short	0x0008
        /*0054*/ 	.byte	0x00, 0xf5, 0x21, 0x00


	//----- nvinfo : EIATTR_KPARAM_INFO
	.align		4
.L_135:
        /*0058*/ 	.byte	0x04, 0x17
        /*005a*/ 	.short	(.L_137 - .L_136)
.L_136:
        /*005c*/ 	.word	0x00000000
        /*0060*/ 	.short	0x0000
        /*0062*/ 	.short	0x0000
        /*0064*/ 	.byte	0x00, 0xf5, 0x21, 0x00


	//----- nvinfo : EIATTR_SPARSE_MMA_MASK
	.align		4
.L_137:
        /*0068*/ 	.byte	0x03, 0x50
        /*006a*/ 	.short	0x0000


	//----- nvinfo : EIATTR_MAXREG_COUNT
	.align		4
        /*006c*/ 	.byte	0x03, 0x1b
        /*006e*/ 	.short	0x00ff


	//----- nvinfo : EIATTR_MERCURY_ISA_VERSION
	.align		4
        /*0070*/ 	.byte	0x03, 0x5f
        /*0072*/ 	.short	0x0101


	//----- nvinfo : EIATTR_VRC_CTA_INIT_COUNT
	.align		4
        /*0074*/ 	.byte	0x02, 0x4a
	.zero		1
	.zero		1


	//----- nvinfo : EIATTR_EXIT_INSTR_OFFSETS
	.align		4
        /*0078*/ 	.byte	0x04, 0x1c
        /*007a*/ 	.short	(.L_139 - .L_138)


	//   ....[0]....
.L_138:
        /*007c*/ 	.word	0x00000030


	//   ....[1]....
        /*0080*/ 	.word	0x000007d0


	//   ....[2]....
        /*0084*/ 	.word	0x00000820


	//   ....[3]....
        /*0088*/ 	.word	0x00000af0


	//----- nvinfo : EIATTR_CRS_STACK_SIZE
	.align		4
.L_139:
        /*008c*/ 	.byte	0x04, 0x1e
        /*008e*/ 	.short	(.L_141 - .L_140)
.L_140:
        /*0090*/ 	.word	0x00000000


	//----- nvinfo : EIATTR_CBANK_PARAM_SIZE
	.align		4
.L_141:
        /*0094*/ 	.byte	0x03, 0x19
        /*0096*/ 	.short	0x0024


	//----- nvinfo : EIATTR_PARAM_CBANK
	.align		4
        /*0098*/ 	.byte	0x04, 0x0a
        /*009a*/ 	.short	(.L_143 - .L_142)
	.align		4
.L_142:
        /*009c*/ 	.word	index@(.nv.constant0._Z34dvc_ScaLBL_D3Q7_GreyColorIMRT_InitPdS_S_iii)
        /*00a0*/ 	.short	0x0380
        /*00a2*/ 	.short	0x0024


	//----- nvinfo : EIATTR_SW_WAR
	.align		4
.L_143:
        /*00a4*/ 	.byte	0x04, 0x36
        /*00a6*/ 	.short	(.L_145 - .L_144)
.L_144:
        /*00a8*/ 	.word	0x00000008
.L_145:


//--------------------- .nv.info._Z35dvc_ScaLBL_D3Q19_GreyColorIMRT_InitPdS_ddi --------------------------
	.section	.nv.info._Z35dvc_ScaLBL_D3Q19_GreyColorIMRT_InitPdS_ddi,"",@"SHT_CUDA_INFO"
	.sectionflags	@""
	.align	4


	//----- nvinfo : EIATTR_CUDA_API_VERSION
	.align		4
        /*0000*/ 	.byte	0x04, 0x37
        /*0002*/ 	.short	(.L_147 - .L_146)
.L_146:
        /*0004*/ 	.word	0x00000082


	//----- nvinfo : EIATTR_KPARAM_INFO
	.align		4
.L_147:
        /*0008*/ 	.byte	0x04, 0x17
        /*000a*/ 	.short	(.L_149 - .L_148)
.L_148:
        /*000c*/ 	.word	0x00000000
        /*0010*/ 	.short	0x0004
        /*0012*/ 	.short	0x0020
        /*0014*/ 	.byte	0x00, 0xf0, 0x11, 0x00


	//----- nvinfo : EIATTR_KPARAM_INFO
	.align		4
.L_149:
        /*0018*/ 	.byte	0x04, 0x17
        /*001a*/ 	.short	(.L_151 - .L_150)
.L_150:
        /*001c*/ 	.word	0x00000000
        /*0020*/ 	.short	0x0003
        /*0022*/ 	.short	0x0018
        /*0024*/ 	.byte	0x00, 0xf0, 0x21, 0x00


	//----- nvinfo : EIATTR_KPARAM_INFO
	.align		4
.L_151:
        /*0028*/ 	.byte	0x04, 0x17
        /*002a*/ 	.short	(.L_153 - .L_152)
.L_152:
        /*002c*/ 	.word	0x00000000
        /*0030*/ 	.short	0x0002
        /*0032*/ 	.short	0x0010
        /*0034*/ 	.byte	0x00, 0xf0, 0x21, 0x00


	//----- nvinfo : EIATTR_KPARAM_INFO
	.align		4
.L_153:
        /*0038*/ 	.byte	0x04, 0x17
        /*003a*/ 	.short	(.L_155 - .L_154)
.L_154:
        /*003c*/ 	.word	0x00000000
        /*0040*/ 	.short	0x0001
        /*0042*/ 	.short	0x0008
        /*0044*/ 	.byte	0x00, 0xf5, 0x21, 0x00


	//----- nvinfo : EIATTR_KPARAM_INFO
	.align		4
.L_155:
        /*0048*/ 	.byte	0x04, 0x17
        /*004a*/ 	.short	(.L_157 - .L_156)
.L_156:
        /*004c*/ 	.word	0x00000000
        /*0050*/ 	.short	0x0000
        /*0052*/ 	.short	0x0000
        /*0054*/ 	.byte	0x00, 0xf5, 0x21, 0x00


	//----- nvinfo : EIATTR_SPARSE_MMA_MASK
	.align		4
.L_157:
        /*0058*/ 	.byte	0x03, 0x50
        /*005a*/ 	.short	0x0000


	//----- nvinfo : EIATTR_MAXREG_COUNT
	.align		4
        /*005c*/ 	.byte	0x03, 0x1b
        /*005e*/ 	.short	0x00ff


	//----- nvinfo : EIATTR_MERCURY_ISA_VERSION
	.align		4
        /*0060*/ 	.byte	0x03, 0x5f
        /*0062*/ 	.short	0x0101


	//----- nvinfo : EIATTR_VRC_CTA_INIT_COUNT
	.align		4
        /*0064*/ 	.byte	0x02, 0x4a
	.zero		1
	.zero		1


	//----- nvinfo : EIATTR_EXIT_INSTR_OFFSETS
	.align		4
        /*0068*/ 	.byte	0x04, 0x1c
        /*006a*/ 	.short	(.L_159 - .L_158)


	//   ....[0]....
.L_158:
        /*006c*/ 	.word	0x00000030


	//   ....[1]....
        /*0070*/ 	.word	0x00000660


	//----- nvinfo : EIATTR_CRS_STACK_SIZE
	.align		4
.L_159:
        /*0074*/ 	.byte	0x04, 0x1e
        /*0076*/ 	.short	(.L_161 - .L_160)
.L_160:
        /*0078*/ 	.word	0x00000000


	//----- nvinfo : EIATTR_CBANK_PARAM_SIZE
	.align		4
.L_161:
        /*007c*/ 	.byte	0x03, 0x19
        /*007e*/ 	.short	0x0024


	//----- nvinfo : EIATTR_PARAM_CBANK
	.align		4
        /*0080*/ 	.byte	0x04, 0x0a
        /*0082*/ 	.short	(.L_163 - .L_162)
	.align		4
.L_162:
        /*0084*/ 	.word	index@(.nv.constant0._Z35dvc_ScaLBL_D3Q19_GreyColorIMRT_InitPdS_ddi)
        /*0088*/ 	.short	0x0380
        /*008a*/ 	.short	0x0024


	//----- nvinfo : EIATTR_SW_WAR
	.align		4
.L_163:
        /*008c*/ 	.byte	0x04, 0x36
        /*008e*/ 	.short	(.L_165 - .L_164)
.L_164:
        /*0090*/ 	.word	0x00000008
.L_165:


//--------------------- .nv.info._Z37dvc_ScaLBL_D3Q19_AAodd_GreyscaleColorPiPdS0_S0_S0_S0_S0_S0_iiiddddddddddS0_S0_S0_S0_ --------------------------
	.section	.nv.info._Z37dvc_ScaLBL_D3Q19_AAodd_GreyscaleColorPiPdS0_S0_S0_S0_S0_S0_iiiddddddddddS0_S0_S0_S0_,"",@"SHT_CUDA_INFO"
	.sectionflags	@""
	.align	4


	//----- nvinfo : EIATTR_CUDA_API_VERSION
	.align		4
        /*0000*/ 	.byte	0x04, 0x37
        /*0002*/ 	.short	(.L_167 - .L_166)
.L_166:
        /*0004*/ 	.word	0x00000082


	//----- nvinfo : EIATTR_KPARAM_INFO
	.align		4
.L_167:
        /*0008*/ 	.byte	0x04, 0x17
        /*000a*/ 	.short	(.L_169 - .L_168)
.L_168:
        /*000c*/ 	.word	0x00000000
        /*0010*/ 	.short	0x0018
        /*0012*/ 	.short	0x00b8
        /*0014*/ 	.byte	0x00, 0xf5, 0x21, 0x00


	//----- nvinfo : EIATTR_KPARAM_INFO
	.align		4
.L_169:
        /*0018*/ 	.byte	0x04, 0x17
        /*001a*/ 	.short	(.L_171 - .L_170)
.L_170:
        /*001c*/ 	.word	0x00000000
        /*0020*/ 	.short	0x0017
        /*0022*/ 	.short	0x00b0
        /*0024*/ 	.byte	0x00, 0xf5, 0x21, 0x00


	//----- nvinfo : EIATTR_KPARAM_INFO
	.align		4
.L_171:
        /*0028*/ 	.byte	0x04, 0x17
        /*002a*/ 	.short	(.L_173 - .L_172)
.L_172:
        /*002c*/ 	.word	0x00000000
        /*0030*/ 	.short	0x0016
        /*0032*/ 	.short	0x00a8
        /*0034*/ 	.byte	0x00, 0xf5, 0x21, 0x00


	//----- nvinfo : EIATTR_KPARAM_INFO
	.align		4
.L_173:
        /*0038*/ 	.byte	0x04, 0x17
        /*003a*/ 	.short	(.L_175 - .L_174)
.L_174:
        /*003c*/ 	.word	0x00000000
        /*0040*/ 	.short	0x0015
        /*0042*/ 	.short	0x00a0
        /*0044*/ 	.byte	0x00, 0xf5, 0x21, 0x00


	//----- nvinfo : EIATTR_KPARAM_INFO
	.align		4
.L_175:
        /*0048*/ 	.byte	0x04, 0x17
        /*004a*/ 	.short	(.L_177 - .L_176)
.L_176:
        /*004c*/ 	.word	0x00000000
        /*0050*/ 	.short	0x0014
        /*0052*/ 	.short	0x0098
        /*0054*/ 	.byte	0x00, 0xf0, 0x21, 0x00


	//----- nvinfo : EIATTR_KPARAM_INFO
	.align		4
.L_177:
        /*0058*/ 	.byte	0x04, 0x17
        /*005a*/ 	.short	(.L_179 - .L_178)
.L_178:
        /*005c*/ 	.word	0x00000000
        /*0060*/ 	.short	0x0013
        /*0062*/ 	.short	0x0090
        /*0064*/ 	.byte	0x00, 0xf0, 0x21, 0x00


	//----- nvinfo : EIATTR_KPARAM_INFO
	.align		4
.L_179:
        /*0068*/ 	.byte	0x04, 0x17
        /*006a*/ 	.short	(.L_181 - .L_180)
.L_180:
        /*006c*/ 	.word	0x00000000
        /*0070*/ 	.short	0x0012
        /*0072*/ 	.short	0x0088
        /*0074*/ 	.byte	0x00, 0xf0, 0x21, 0x00


	//----- nvinfo : EIATTR_KPARAM_INFO
	.align		4
.L_181:
        /*0078*/ 	.byte	0x04, 0x17
        /*007a*/ 	.short	(.L_183 - .L_182)
.L_182:
        /*007c*/ 	.word	0x00000000
        /*0080*/ 	.short	0x0011
        /*0082*/ 	.short	0x0080
        /*0084*/ 	.byte	0x00, 0xf0, 0x21, 0x00


	//----- nvinfo : EIATTR_KPARAM_INFO
	.align		4
.L_183:
        /*0088*/ 	.byte	0x04, 0x17
        /*008a*/ 	.short	(.L_185 - .L_184)
.L_184:
        /*008c*/ 	.word	0x00000000
        /*0090*/ 	.short	0x0010
        /*0092*/ 	.short	0x0078
        /*0094*/ 	.byte	0x00, 0xf0, 0x21, 0x00


	//----- nvinfo : EIATTR_KPARAM_INFO
	.align		4
.L_185:
        /*0098*/ 	.byte	0x04, 0x17
        /*009a*/ 	.short	(.L_187 - .L_186)
.L_186:
        /*009c*/ 	.word	0x00000000
        /*00a0*/ 	.short	0x000f
        /*00a2*/ 	.short	0x0070
        /*00a4*/ 	.byte	0x00, 0xf0, 0x21, 0x00


	//----- nvinfo : EIATTR_KPARAM_INFO
	.align		4
.L_187:
        /*00a8*/ 	.byte	0x04, 0x17
        /*00aa*/ 	.short	(.L_189 - .L_188)
.L_188:
        /*00ac*/ 	.word	0x00000000
        /*00b0*/ 	.short	0x000e
        /*00b2*/ 	.short	0x0068
        /*00b4*/ 	.byte	0x00, 0xf0, 0x21, 0x00


	//----- nvinfo : EIATTR_KPARAM_INFO
	.align		4
.L_189:
        /*00b8*/ 	.byte	0x04, 0x17
        /*00ba*/ 	.short	(.L_191 - .L_190)
.L_190:
        /*00bc*/ 	.word	0x00000000
        /*00c0*/ 	.short	0x000d
        /*00c2*/ 	.short	0x0060
        /*00c4*/ 	.byte	0x00, 0xf0, 0x21, 0x00


	//----- nvinfo : EIATTR_KPARAM_INFO
	.align		4
.L_191:
        /*00c8*/ 	.byte	0x04, 0x17
        /*00ca*/ 	.short	(.L_193 - .L_192)
.L_192:
        /*00cc*/ 	.word	0x00000000
        /*00d0*/ 	.short	0x000c
        /*00d2*/ 	.short	0x0058
        /*00d4*/ 	.byte	0x00, 0xf0, 0x21, 0x00


	//----- nvinfo : EIATTR_KPARAM_INFO
	.align		4
.L_193:
        /*00d8*/ 	.byte	0x04, 0x17
        /*00da*/ 	.short	(.L_195 - .L_194)
.L_194:
        /*00dc*/ 	.word	0x00000000
        /*00e0*/ 	.short	0x000b
        /*00e2*/ 	.short	0x0050
        /*00e4*/ 	.byte	0x00, 0xf0, 0x21, 0x00


	//----- nvinfo : EIATTR_KPARAM_INFO
	.align		4
.L_195:
        /*00e8*/ 	.byte	0x04, 0x17
        /*00ea*/ 	.short	(.L_197 - .L_196)
.L_196:
        /*00ec*/ 	.word	0x00000000
        /*00f0*/ 	.short	0x000a
        /*00f2*/ 	.short	0x0048
        /*00f4*/ 	.byte	0x00, 0xf0, 0x11, 0x00


	//----- nvinfo : EIATTR_KPARAM_INFO
	.align		4
.L_197:
        /*00f8*/ 	.byte	0x04, 0x17
        /*00fa*/ 	.short	(.L_199 - .L_198)
.L_198:
        /*00fc*/ 	.word	0x00000000
        /*0100*/ 	.short	0x0009
        /*0102*/ 	.short	0x0044
        /*0104*/ 	.byte	0x00, 0xf0, 0x11, 0x00


	//----- nvinfo : EIATTR_KPARAM_INFO
	.align		4
.L_199:
        /*0108*/ 	.byte	0x04, 0x17
        /*010a*/ 	.short	(.L_201 - .L_200)
.L_200:
        /*010c*/ 	.word	0x00000000
        /*0110*/ 	.short	0x0008
        /*0112*/ 	.short	0x0040
        /*0114*/ 	.byte	0x00, 0xf0, 0x11, 0x00


	//----- nvinfo : EIATTR_KPARAM_INFO
	.align		4
.L_201:
        /*0118*/ 	.byte	0x04, 0x17
        /*011a*/ 	.short	(.L_203 - .L_202)
.L_202:
        /*011c*/ 	.word	0x00000000
        /*0120*/ 	.short	0x0007
        /*0122*/ 	.short	0x0038
        /*0124*/ 	.byte	0x00, 0xf5, 0x21, 0x00


	//----- nvinfo : EIATTR_KPARAM_INFO
	.align		4
.L_203:
        /*0128*/ 	.byte	0x04, 0x17
        /*012a*/ 	.short	(.L_205 - .L_204)
.L_204:
        /*012c*/ 	.word	0x00000000
        /*0130*/ 	.short	0x0006
        /*0132*/ 	.short	0x0030
        /*0134*/ 	.byte	0x00, 0xf5, 0x21, 0x00


	//----- nvinfo : EIATTR_KPARAM_INFO
	.align		4
.L_205:
        /*0138*/ 	.byte	0x04, 0x17
        /*013a*/ 	.short	(.L_207 - .L_206)
.L_206:
        /*013c*/ 	.word	0x00000000
        /*0140*/ 	.short	0x0005
        /*0142*/ 	.short	0x0028
        /*0144*/ 	.byte	0x00, 0xf5, 0x21, 0x00


	//----- nvinfo : EIATTR_KPARAM_INFO
	.align		4
.L_207:
        /*0148*/ 	.byte	0x04, 0x17
        /*014a*/ 	.short	(.L_209 - .L_208)
.L_208:
        /*014c*/ 	.word	0x00000000
        /*0150*/ 	.short	0x0004
        /*0152*/ 	.short	0x0020
        /*0154*/ 	.byte	0x00, 0xf5, 0x21, 0x00


	//----- nvinfo : EIATTR_KPARAM_INFO
	.align		4
.L_209:
        /*0158*/ 	.byte	0x04, 0x17
        /*015a*/ 	.short	(.L_211 - .L_210)
.L_210:
        /*015c*/ 	.word	0x00000000
        /*0160*/ 	.short	0x0003
        /*0162*/ 	.short	0x0018
        /*0164*/ 	.byte	0x00, 0xf5, 0x21, 0x00


	//----- nvinfo : EIATTR_KPARAM_INFO
	.align		4
.L_211:
        /*0168*/ 	.byte	0x04, 0x17
        /*016a*/ 	.short	(.L_213 - .L_212)
.L_212:
        /*016c*/ 	.word	0x00000000
        /*0170*/ 	.short	0x0002
        /*0172*/ 	.short	0x0010
        /*0174*/ 	.byte	0x00, 0xf5, 0x21, 0x00


	//----- nvinfo : EIATTR_KPARAM_INFO
	.align		4
.L_213:
        /*0178*/ 	.byte	0x04, 0x17
        /*017a*/ 	.short	(.L_215 - .L_214)
.L_214:
        /*017c*/ 	.word	0x00000000
        /*0180*/ 	.short	0x0001
        /*0182*/ 	.short	0x0008
        /*0184*/ 	.byte	0x00, 0xf5, 0x21, 0x00


	//----- nvinfo : EIATTR_KPARAM_INFO
	.align		4
.L_215:
        /*0188*/ 	.byte	0x04, 0x17
        /*018a*/ 	.short	(.L_217 - .L_216)
.L_216:
        /*018c*/ 	.word	0x00000000
        /*0190*/ 	.short	0x0000
        /*0192*/ 	.short	0x0000
        /*0194*/ 	.byte	0x00, 0xf5, 0x21, 0x00


	//----- nvinfo : EIATTR_SPARSE_MMA_MASK
	.align		4
.L_217:
        /*0198*/ 	.byte	0x03, 0x50
        /*019a*/ 	.short	0x0000


	//----- nvinfo : EIATTR_MAXREG_COUNT
	.align		4
        /*019c*/ 	.byte	0x03, 0x1b
        /*019e*/ 	.short	0x00ff


	//----- nvinfo : EIATTR_MERCURY_ISA_VERSION
	.align		4
        /*01a0*/ 	.byte	0x03, 0x5f
        /*01a2*/ 	.short	0x0101


	//----- nvinfo : EIATTR_VRC_CTA_INIT_COUNT
	.align		4
        /*01a4*/ 	.byte	0x02, 0x4a
	.zero		1
	.zero		1


	//----- nvinfo : EIATTR_EXIT_INSTR_OFFSETS
	.align		4
        /*01a8*/ 	.byte	0x04, 0x1c
        /*01aa*/ 	.short	(.L_219 - .L_218)


	//   ....[0]....
.L_218:
        /*01ac*/ 	.word	0x00000030


	//   ....[1]....
        /*01b0*/ 	.word	0x00007230


	//----- nvinfo : EIATTR_CRS_STACK_SIZE
	.align		4
.L_219:
        /*01b4*/ 	.byte	0x04, 0x1e
        /*01b6*/ 	.short	(.L_221 - .L_220)
.L_220:
        /*01b8*/ 	.word	0x00000000


	//----- nvinfo : EIATTR_CBANK_PARAM_SIZE
	.align		4
.L_221:
        /*01bc*/ 	.byte	0x03, 0x19
        /*01be*/ 	.short	0x00c0


	//----- nvinfo : EIATTR_PARAM_CBANK
	.align		4
        /*01c0*/ 	.byte	0x04, 0x0a
        /*01c2*/ 	.short	(.L_223 - .L_222)
	.align		4
.L_222:
        /*01c4*/ 	.word	index@(.nv.constant0._Z37dvc_ScaLBL_D3Q19_AAodd_GreyscaleColorPiPdS0_S0_S0_S0_S0_S0_iiiddddddddddS0_S0_S0_S0_)
        /*01c8*/ 	.short	0x0380
        /*01ca*/ 	.short	0x00c0


	//----- nvinfo : EIATTR_SW_WAR
	.align		4
.L_223:
        /*01cc*/ 	.byte	0x04, 0x36
        /*01ce*/ 	.short	(.L_225 - .L_224)
.L_224:
        /*01d0*/ 	.word	0x00000008
.L_225:


//--------------------- .nv.info._Z38dvc_ScaLBL_D3Q19_AAeven_GreyscaleColorPdS_S_S_S_S_S_iiiddddddddddS_S_S_S_ --------------------------
	.section	.nv.info._Z38dvc_ScaLBL_D3Q19_AAeven_GreyscaleColorPdS_S_S_S_S_S_iiiddddddddddS_S_S_S_,"",@"SHT_CUDA_INFO"
	.sectionflags	@""
	.align	4


	//----- nvinfo : EIATTR_CUDA_API_VERSION
	.align		4
        /*0000*/ 	.byte	0x04, 0x37
        /*0002*/ 	.short	(.L_227 - .L_226)
.L_226:
        /*0004*/ 	.word	0x00000082


	//----- nvinfo : EIATTR_KPARAM_INFO
	.align		4
.L_227:
        /*0008*/ 	.byte	0x04, 0x17
        /*000a*/ 	.short	(.L_229 - .L_228)
.L_228:
        /*000c*/ 	.word	0x00000000
        /*0010*/ 	.short	0x0017
        /*0012*/ 	.short	0x00b0
        /*0014*/ 	.byte	0x00, 0xf5, 0x21, 0x00


	//----- nvinfo : EIATTR_KPARAM_INFO
	.align		4
.L_229:
        /*0018*/ 	.byte	0x04, 0x17
        /*001a*/ 	.short	(.L_231 - .L_230)
.L_230:
        /*001c*/ 	.word	0x00000000
        /*0020*/ 	.short	0x0016
        /*0022*/ 	.short	0x00a8
        /*0024*/ 	.byte	0x00, 0xf5, 0x21, 0x00


	//----- nvinfo : EIATTR_KPARAM_INFO
	.align		4
.L_231:
        /*0028*/ 	.byte	0x04, 0x17
        /*002a*/ 	.short	(.L_233 - .L_232)
.L_232:
        /*002c*/ 	.word	0x00000000
        /*0030*/ 	.short	0x0015
        /*0032*/ 	.short	0x00a0
        /*0034*/ 	.byte	0x00, 0xf5, 0x21, 0x00


	//----- nvinfo : EIATTR_KPARAM_INFO
	.align		4
.L_233:
        /*0038*/ 	.byte	0x04, 0x17
        /*003a*/ 	.short	(.L_235 - .L_234)
.L_234:
        /*003c*/ 	.word	0x00000000
        /*0040*/ 	.short	0x0014
        /*0042*/ 	.short	0x0098
        /*0044*/ 	.byte	0x00, 0xf5, 0x21, 0x00


	//----- nvinfo : EIATTR_KPARAM_INFO
	.align		4
.L_235:
        /*0048*/ 	.byte	0x04, 0x17
        /*004a*/ 	.short	(.L_237 - .L_236)
.L_236:
        /*004c*/ 	.word	0x00000000
        /*0050*/ 	.short	0x0013
        /*0052*/ 	.short	0x0090
        /*0054*/ 	.byte	0x00, 0xf0, 0x21, 0x00


	//----- nvinfo : EIATTR_KPARAM_INFO
	.align		4
.L_237:
        /*0058*/ 	.byte	0x04, 0x17
        /*005a*/ 	.short	(.L_239 - .L_238)
.L_238:
        /*005c*/ 	.word	0x00000000
        /*0060*/ 	.short	0x0012
        /*0062*/ 	.short	0x0088
        /*0064*/ 	.byte	0x00, 0xf0, 0x21, 0x00


	//----- nvinfo : EIATTR_KPARAM_INFO
	.align		4
.L_239:
        /*0068*/ 	.byte	0x04, 0x17
        /*006a*/ 	.short	(.L_241 - .L_240)
.L_240:
        /*006c*/ 	.word	0x00000000
        /*0070*/ 	.short	0x0011
        /*0072*/ 	.short	0x0080
        /*0074*/ 	.byte	0x00, 0xf0, 0x21, 0x00


	//----- nvinfo : EIATTR_KPARAM_INFO
	.align		4
.L_241:
        /*0078*/ 	.byte	0x04, 0x17
        /*007a*/ 	.short	(.L_243 - .L_242)
.L_242:
        /*007c*/ 	.word	0x00000000
        /*0080*/ 	.short	0x0010
        /*0082*/ 	.short	0x0078
        /*0084*/ 	.byte	0x00, 0xf0, 0x21, 0x00


	//----- nvinfo : EIATTR_KPARAM_INFO
	.align		4
.L_243:
        /*0088*/ 	.byte	0x04, 0x17
        /*008a*/ 	.short	(.L_245 - .L_244)
.L_244:
        /*008c*/ 	.word	0x00000000
        /*0090*/ 	.short	0x000f
        /*0092*/ 	.short	0x0070
        /*0094*/ 	.byte	0x00, 0xf0, 0x21, 0x00


	//----- nvinfo : EIATTR_KPARAM_INFO
	.align		4
.L_245:
        /*0098*/ 	.byte	0x04, 0x17
        /*009a*/ 	.short	(.L_247 - .L_246)
.L_246:
        /*009c*/ 	.word	0x00000000
        /*00a0*/ 	.short	0x000e
        /*00a2*/ 	.short	0x0068
        /*00a4*/ 	.byte	0x00, 0xf0, 0x21, 0x00


	//----- nvinfo : EIATTR_KPARAM_INFO
	.align		4
.L_247:
        /*00a8*/ 	.byte	0x04, 0x17
        /*00aa*/ 	.short	(.L_249 - .L_248)
.L_248:
        /*00ac*/ 	.word	0x00000000
        /*00b0*/ 	.short	0x000d
        /*00b2*/ 	.short	0x0060
        /*00b4*/ 	.byte	0x00, 0xf0, 0x21, 0x00


	//----- nvinfo : EIATTR_KPARAM_INFO
	.align		4
.L_249:
        /*00b8*/ 	.byte	0x04, 0x17
        /*00ba*/ 	.short	(.L_251 - .L_250)
.L_250:
        /*00bc*/ 	.word	0x00000000
        /*00c0*/ 	.short	0x000c
        /*00c2*/ 	.short	0x0058
        /*00c4*/ 	.byte	0x00, 0xf0, 0x21, 0x00


	//----- nvinfo : EIATTR_KPARAM_INFO
	.align		4
.L_251:
        /*00c8*/ 	.byte	0x04, 0x17
        /*00ca*/ 	.short	(.L_253 - .L_252)
.L_252:
        /*00cc*/ 	.word	0x00000000
        /*00d0*/ 	.short	0x000b
        /*00d2*/ 	.short	0x0050
        /*00d4*/ 	.byte	0x00, 0xf0, 0x21, 0x00


	//----- nvinfo : EIATTR_KPARAM_INFO
	.align		4
.L_253:
        /*00d8*/ 	.byte	0x04, 0x17
        /*00da*/ 	.short	(.L_255 - .L_254)
.L_254:
        /*00dc*/ 	.word	0x00000000
        /*00e0*/ 	.short	0x000a
        /*00e2*/ 	.short	0x0048
        /*00e4*/ 	.byte	0x00, 0xf0, 0x21, 0x00


	//----- nvinfo : EIATTR_KPARAM_INFO
	.align		4
.L_255:
        /*00e8*/ 	.byte	0x04, 0x17
        /*00ea*/ 	.short	(.L_257 - .L_256)
.L_256:
        /*00ec*/ 	.word	0x00000000
        /*00f0*/ 	.short	0x0009
        /*00f2*/ 	.short	0x0040
        /*00f4*/ 	.byte	0x00, 0xf0, 0x11, 0x00


	//----- nvinfo : EIATTR_KPARAM_INFO
	.align		4
.L_257:
        /*00f8*/ 	.byte	0x04, 0x17
        /*00fa*/ 	.short	(.L_259 - .L_258)
.L_258:
        /*00fc*/ 	.word	0x00000000
        /*0100*/ 	.short	0x0008
        /*0102*/ 	.short	0x003c
        /*0104*/ 	.byte	0x00, 0xf0, 0x11, 0x00


	//----- nvinfo : EIATTR_KPARAM_INFO
	.align		4
.L_259:
        /*0108*/ 	.byte	0x04, 0x17
        /*010a*/ 	.short	(.L_261 - .L_260)
.L_260:
        /*010c*/ 	.word	0x00000000
        /*0110*/ 	.short	0x0007
        /*0112*/ 	.short	0x0038
        /*0114*/ 	.byte	0x00, 0xf0, 0x11, 0x00


	//----- nvinfo : EIATTR_KPARAM_INFO
	.align		4
.L_261:
        /*0118*/ 	.byte	0x04, 0x17
        /*011a*/ 	.short	(.L_263 - .L_262)
.L_262:
        /*011c*/ 	.word	0x00000000
        /*0120*/ 	.short	0x0006
        /*0122*/ 	.short	0x0030
        /*0124*/ 	.byte	0x00, 0xf5, 0x21, 0x00


	//----- nvinfo : EIATTR_KPARAM_INFO
	.align		4
.L_263:
        /*0128*/ 	.byte	0x04, 0x17
        /*012a*/ 	.short	(.L_265 - .L_264)
.L_264:
        /*012c*/ 	.word	0x00000000
        /*0130*/ 	.short	0x0005
        /*0132*/ 	.short	0x0028
        /*0134*/ 	.byte	0x00, 0xf5, 0x21, 0x00


	//----- nvinfo : EIATTR_KPARAM_INFO
	.align		4
.L_265:
        /*0138*/ 	.byte	0x04, 0x17
        /*013a*/ 	.short	(.L_267 - .L_266)
.L_266:
        /*013c*/ 	.word	0x00000000
        /*0140*/ 	.short	0x0004
        /*0142*/ 	.short	0x0020
        /*0144*/ 	.byte	0x00, 0xf5, 0x21, 0x00


	//----- nvinfo : EIATTR_KPARAM_INFO
	.align		4
.L_267:
        /*0148*/ 	.byte	0x04, 0x17
        /*014a*/ 	.short	(.L_269 - .L_268)
.L_268:
        /*014c*/ 	.word	0x00000000
        /*0150*/ 	.short	0x0003
        /*0152*/ 	.short	0x0018
        /*0154*/ 	.byte	0x00, 0xf5, 0x21, 0x00


	//----- nvinfo : EIATTR_KPARAM_INFO
	.align		4
.L_269:
        /*0158*/ 	.byte	0x04, 0x17
        /*015a*/ 	.short	(.L_271 - .L_270)
.L_270:
        /*015c*/ 	.word	0x00000000
        /*0160*/ 	.short	0x0002
        /*0162*/ 	.short	0x0010
        /*0164*/ 	.byte	0x00, 0xf5, 0x21, 0x00


	//----- nvinfo : EIATTR_KPARAM_INFO
	.align		4
.L_271:
        /*0168*/ 	.byte	0x04, 0x17
        /*016a*/ 	.short	(.L_273 - .L_272)
.L_272:
        /*016c*/ 	.word	0x00000000
        /*0170*/ 	.short	0x0001
        /*0172*/ 	.short	0x0008
        /*0174*/ 	.byte	0x00, 0xf5, 0x21, 0x00


	//----- nvinfo : EIATTR_KPARAM_INFO
	.align		4
.L_273:
        /*0178*/ 	.byte	0x04, 0x17
        /*017a*/ 	.short	(.L_275 - .L_274)
.L_274:
        /*017c*/ 	.word	0x00000000
        /*0180*/ 	.short	0x0000
        /*0182*/ 	.short	0x0000
        /*0184*/ 	.byte	0x00, 0xf5, 0x21, 0x00


	//----- nvinfo : EIATTR_SPARSE_MMA_MASK
	.align		4
.L_275:
        /*0188*/ 	.byte	0x03, 0x50
        /*018a*/ 	.short	0x0000


	//----- nvinfo : EIATTR_MAXREG_COUNT
	.align		4
        /*018c*/ 	.byte	0x03, 0x1b
        /*018e*/ 	.short	0x00ff


	//----- nvinfo : EIATTR_MERCURY_ISA_VERSION
	.align		4
        /*0190*/ 	.byte	0x03, 0x5f
        /*0192*/ 	.short	0x0101


	//----- nvinfo : EIATTR_VRC_CTA_INIT_COUNT
	.align		4
        /*0194*/ 	.byte	0x02, 0x4a
	.zero		1
	.zero		1


	//----- nvinfo : EIATTR_EXIT_INSTR_OFFSETS
	.align		4
        /*0198*/ 	.byte	0x04, 0x1c
        /*019a*/ 	.short	(.L_277 - .L_276)


	//   ....[0]....
.L_276:
        /*019c*/ 	.word	0x00000030


	//   ....[1]....
        /*01a0*/ 	.word	0x00006c80


	//----- nvinfo : EIATTR_CRS_STACK_SIZE
	.align		4
.L_277:
        /*01a4*/ 	.byte	0x04, 0x1e
        /*01a6*/ 	.short	(.L_279 - .L_278)
.L_278:
        /*01a8*/ 	.word	0x00000000


	//----- nvinfo : EIATTR_CBANK_PARAM_SIZE
	.align		4
.L_279:
        /*01ac*/ 	.byte	0x03, 0x19
        /*01ae*/ 	.short	0x00b8


	//----- nvinfo : EIATTR_PARAM_CBANK
	.align		4
        /*01b0*/ 	.byte	0x04, 0x0a
        /*01b2*/ 	.short	(.L_281 - .L_280)
	.align		4
.L_280:
        /*01b4*/ 	.word	index@(.nv.constant0._Z38dvc_ScaLBL_D3Q19_AAeven_GreyscaleColorPdS_S_S_S_S_S_iiiddddddddddS_S_S_S_)
        /*01b8*/ 	.short	0x0380
        /*01ba*/ 	.short	0x00b8


	//----- nvinfo : EIATTR_SW_WAR
	.align		4
.L_281:
        /*01bc*/ 	.byte	0x04, 0x36
        /*01be*/ 	.short	(.L_283 - .L_282)
.L_282:
        /*01c0*/ 	.word	0x00000008
.L_283:


//--------------------- .nv.callgraph             --------------------------
	.section	.nv.callgraph,"",@"SHT_CUDA_CALLGRAPH"
	.align	4
	.sectionentsize	8
	.align		4
        /*0000*/ 	.word	0x00000000
	.align		4
        /*0004*/ 	.word	0xffffffff
	.align		4
        /*0008*/ 	.word	0x00000000
	.align		4
        /*000c*/ 	.word	0xfffffffe
	.align		4
        /*0010*/ 	.word	0x00000000
	.align		4
        /*0014*/ 	.word	0xfffffffd
	.align		4
        /*0018*/ 	.word	0x00000000
	.align		4
        /*001c*/ 	.word	0xfffffffc


//--------------------- .text._Z40dvc_ScaLBL_D3Q19_GreyscaleColor_GradientPiPdS0_iii --------------------------
	.section	.text._Z40dvc_ScaLBL_D3Q19_GreyscaleColor_GradientPiPdS0_iii,"ax",@progbits
	.align	128
        .global         _Z40dvc_ScaLBL_D3Q19_GreyscaleColor_GradientPiPdS0_iii
        .type           _Z40dvc_ScaLBL_D3Q19_GreyscaleColor_GradientPiPdS0_iii,@function
        .size           _Z40dvc_ScaLBL_D3Q19_GreyscaleColor_GradientPiPdS0_iii,(.L_x_241 - _Z40dvc_ScaLBL_D3Q19_GreyscaleColor_GradientPiPdS0_iii)
        .other          _Z40dvc_ScaLBL_D3Q19_GreyscaleColor_GradientPiPdS0_iii,@"STO_CUDA_ENTRY STV_DEFAULT"
_Z40dvc_ScaLBL_D3Q19_GreyscaleColor_GradientPiPdS0_iii:
.text._Z40dvc_ScaLBL_D3Q19_GreyscaleColor_GradientPiPdS0_iii:
[----:B------:R-:W-:Y:S01]  /*0000*/  LDC R1, c[0x0][0x37c] ;  /* 0x0000df00ff017b82 */ /* 0x000fe20000000800 */
[----:B------:R-:W0:Y:S02]  /*0010*/  LDCU UR7, c[0x0][0x3a0] ;  /* 0x00007400ff0777ac */ /* 0x000e240008000800 */
[----:B0-----:R-:W-:-:S06]  /*0020*/  UISETP.GE.AND UP0, UPT, UR7, -0x3ffff, UPT ;  /* 0xfffc00010700788c */ /* 0x001fcc000bf06270 */
[----:B------:R-:W-:-:S13]  /*0030*/  PLOP3.LUT P0, PT, PT, PT, UP0, 0x80, 0x8 ;  /* 0x000000000008781c */ /* 0x000fda0003f0f008 */
[----:B------:R-:W-:Y:S05]  /*0040*/  @!P0 EXIT ;  /* 0x000000000000894d */ /* 0x000fea0003800000 */
[----:B------:R-:W0:Y:S01]  /*0050*/  S2UR UR5, SR_CTAID.X ;  /* 0x00000000000579c3 */ /* 0x000e220000002500 */
[----:B------:R-:W1:Y:S01]  /*0060*/  S2R R0, SR_TID.X ;  /* 0x0000000000007919 */ /* 0x000e620000002100 */
[----:B------:R-:W0:Y:S01]  /*0070*/  LDCU UR8, c[0x0][0x360] ;  /* 0x00006c00ff0877ac */ /* 0x000e220008000800 */
[----:B------:R-:W-:Y:S01]  /*0080*/  IMAD.U32 R9, RZ, RZ, UR7 ;  /* 0x00000007ff097e24 */ /* 0x000fe2000f8e00ff */
[----:B------:R-:W2:Y:S01]  /*0090*/  LDCU UR6, c[0x0][0x398] ;  /* 0x00007300ff0677ac */ /* 0x000ea20008000800 */
[----:B------:R-:W-:Y:S01]  /*00a0*/  USHF.R.S32.HI UR4, URZ, 0x1f, UR7 ;  /* 0x0000001fff047899 */ /* 0x000fe20008011407 */
[----:B------:R-:W3:Y:S03]  /*00b0*/  LDCU.64 UR10, c[0x0][0x358] ;  /* 0x00006b00ff0a77ac */ /* 0x000ee60008000a00 */
[----:B------:R-:W-:Y:S01]  /*00c0*/  ULEA.HI UR4, UR4, UR7, URZ, 0x12 ;  /* 0x0000000704047291 */ /* 0x000fe2000f8f90ff */
[----:B------:R-:W4:Y:S03]  /*00d0*/  LDCU UR13, c[0x0][0x3a0] ;  /* 0x00007400ff0d77ac */ /* 0x000f260008000800 */
[----:B------:R-:W-:-:S02]  /*00e0*/  USHF.R.S32.HI UR4, URZ, 0x12, UR4 ;  /* 0x00000012ff047899 */ /* 0x000fc40008011404 */
[----:B0-----:R-:W-:Y:S01]  /*00f0*/  UIMAD UR5, UR5, UR8, URZ ;  /* 0x00000008050572a4 */ /* 0x001fe2000f8e02ff */
[----:B--2---:R-:W-:Y:S01]  /*0100*/  IMAD.U32 R3, RZ, RZ, UR6 ;  /* 0x00000006ff037e24 */ /* 0x004fe2000f8e00ff */
[----:B------:R-:W0:Y:S02]  /*0110*/  LDCU UR9, c[0x0][0x39c] ;  /* 0x00007380ff0977ac */ /* 0x000e240008000800 */
[----:B------:R-:W-:Y:S02]  /*0120*/  UIMAD UR5, UR4, UR5, UR5 ;  /* 0x00000005040572a4 */ /* 0x000fe4000f8e0205 */
[----:B------:R-:W-:-:S04]  /*0130*/  UIADD3 UR6, UPT, UPT, -UR4, URZ, URZ ;  /* 0x000000ff04067290 */ /* 0x000fc8000fffe1ff */
[----:B-1----:R-:W-:-:S05]  /*0140*/  IADD3 R0, PT, PT, R3, UR5, R0 ;  /* 0x0000000503007c10 */ /* 0x002fca000fffe000 */
[C-C-:B------:R-:W-:Y:S02]  /*0150*/  IMAD R2, R9.reuse, 0x3, R0.reuse ;  /* 0x0000000309027824 */ /* 0x140fe400078e0200 */
[C-C-:B------:R-:W-:Y:S02]  /*0160*/  IMAD R3, R9.reuse, 0x7, R0.reuse ;  /* 0x0000000709037824 */ /* 0x140fe400078e0200 */
[C-C-:B------:R-:W-:Y:S02]  /*0170*/  IMAD R4, R9.reuse, 0xb, R0.reuse ;  /* 0x0000000b09047824 */ /* 0x140fe400078e0200 */
[C-C-:B------:R-:W-:Y:S02]  /*0180*/  IMAD R5, R9.reuse, 0xf, R0.reuse ;  /* 0x0000000f09057824 */ /* 0x140fe400078e0200 */
[C-C-:B------:R-:W-:Y:S02]  /*0190*/  IMAD R6, R9.reuse, 0x5, R0.reuse ;  /* 0x0000000509067824 */ /* 0x140fe400078e0200 */
[----:B------:R-:W-:-:S02]  /*01a0*/  IMAD R7, R9, 0x9, R0 ;  /* 0x0000000909077824 */ /* 0x000fc400078e0200 */
[C-C-:B------:R-:W-:Y:S02]  /*01b0*/  IMAD R8, R9.reuse, 0xd, R0.reuse ;  /* 0x0000000d09087824 */ /* 0x140fe400078e0200 */
[----:B------:R-:W-:Y:S02]  /*01c0*/  IMAD R9, R9, 0x11, R0 ;  /* 0x0000001109097824 */ /* 0x000fe400078e0200 */
[----:B0--34-:R-:W-:-:S07]  /*01d0*/  VIADD R31, R0, UR7 ;  /* 0x00000007001f7c36 */ /* 0x019fce0008000000 */
.L_x_2:
[----:B------:R-:W-:Y:S01]  /*01e0*/  ISETP.GE.AND P0, PT, R0, UR9, PT ;  /* 0x0000000900007c0c */ /* 0x000fe2000bf06270 */
[----:B------:R-:W-:Y:S01]  /*01f0*/  UIADD3 UR6, UPT, UPT, UR6, 0x1, URZ ;  /* 0x0000000106067890 */ /* 0x000fe2000fffe0ff */
[----:B------:R-:W-:Y:S11]  /*0200*/  BSSY.RECONVERGENT B0, `(.L_x_0) ;  /* 0x0000195000007945 */ /* 0x000ff60003800200 */
[----:B0-----:R-:W-:Y:S05]  /*0210*/  @P0 BRA `(.L_x_1) ;  /* 0x00000018004c0947 */ /* 0x001fea0003800000 */
[----:B------:R-:W0:Y:S01]  /*0220*/  LDC.64 R12, c[0x0][0x380] ;  /* 0x0000e000ff0c7b82 */ /* 0x000e220000000a00 */
[----:B------:R-:W-:Y:S01]  /*0230*/  MOV R15, UR13 ;  /* 0x0000000d000f7c02 */ /* 0x000fe20008000f00 */
[----:B0-----:R-:W-:-:S04]  /*0240*/  IMAD.WIDE R18, R31, 0x4, R12 ;  /* 0x000000041f127825 */ /* 0x001fc800078e020c */
[----:B------:R-:W-:Y:S01]  /*0250*/  IMAD.WIDE R16, R2, 0x4, R12 ;  /* 0x0000000402107825 */ /* 0x000fe200078e020c */
[----:B------:R0:W2:Y:S03]  /*0260*/  LDG.E R10, desc[UR10][R18.64] ;  /* 0x0000000a120a7981 */ /* 0x0000a6000c1e1900 */
[----:B------:R-:W-:Y:S01]  /*0270*/  IMAD.WIDE R14, R15, 0x4, R18 ;  /* 0x000000040f0e7825 */ /* 0x000fe200078e0212 */
[----:B------:R-:W0:Y:S04]  /*0280*/  LDG.E R24, desc[UR10][R16.64] ;  /* 0x0000000a10187981 */ /* 0x000e28000c1e1900 */
[----:B------:R-:W3:Y:S01]  /*0290*/  LDG.E R11, desc[UR10][R14.64] ;  /* 0x0000000a0e0b7981 */ /* 0x000ee2000c1e1900 */
[----:B------:R-:W-:-:S06]  /*02a0*/  IMAD.WIDE R20, R0, 0x4, R12 ;  /* 0x0000000400147825 */ /* 0x000fcc00078e020c */
[----:B------:R3:W4:Y:S01]  /*02b0*/  LDG.E R20, desc[UR10][R20.64] ;  /* 0x0000000a14147981 */ /* 0x000722000c1e1900 */
[----:B------:R-:W-:-:S04]  /*02c0*/  IABS R22, UR13 ;  /* 0x0000000d00167c13 */ /* 0x000fc80008000000 */
[----:B------:R-:W-:-:S13]  /*02d0*/  R2UR UR12, R22 ;  /* 0x00000000160c72ca */ /* 0x000fda00000e0000 */
[----:B------:R-:W1:Y:S08]  /*02e0*/  I2F.RP R22, UR12 ;  /* 0x0000000c00167d06 */ /* 0x000e700008209400 */
[----:B-1----:R-:W1:Y:S02]  /*02f0*/  MUFU.RCP R22, R22 ;  /* 0x0000001600167308 */ /* 0x002e640000001000 */
[----:B-1----:R-:W-:-:S06]  /*0300*/  VIADD R23, R22, 0xffffffe ;  /* 0x0ffffffe16177836 */ /* 0x002fcc0000000000 */
[----:B------:R-:W1:Y:S02]  /*0310*/  F2I.FTZ.U32.TRUNC.NTZ R23, R23 ;  /* 0x0000001700177305 */ /* 0x000e64000021f000 */
[----:B-1----:R-:W-:Y:S01]  /*0320*/  R2UR UR5, R23 ;  /* 0x00000000170572ca */ /* 0x002fe200000e0000 */
[----:B------:R-:W-:-:S12]  /*0330*/  UMOV UR4, URZ ;  /* 0x000000ff00047c82 */ /* 0x000fd80008000000 */
[----:B------:R-:W-:-:S04]  /*0340*/  UIADD3 UR7, UPT, UPT, URZ, -UR5, URZ ;  /* 0x80000005ff077290 */ /* 0x000fc8000fffe0ff */
[----:B------:R-:W-:-:S04]  /*0350*/  UIMAD UR7, UR7, UR12, URZ ;  /* 0x0000000c070772a4 */ /* 0x000fc8000f8e02ff */
[----:B------:R-:W-:Y:S01]  /*0360*/  UIMAD.WIDE.U32 UR4, UR5, UR7, UR4 ;  /* 0x00000007050472a5 */ /* 0x000fe2000f8e0004 */
[----:B------:R-:W-:Y:S01]  /*0370*/  LOP3.LUT R33, RZ, UR13, RZ, 0x33, !PT ;  /* 0x0000000dff217c12 */ /* 0x000fe2000f8e33ff */
[----:B------:R-:W-:-:S04]  /*0380*/  IMAD.WIDE R28, R6, 0x4, R12 ;  /* 0x00000004061c7825 */ /* 0x000fc800078e020c */
[----:B------:R-:W-:-:S04]  /*0390*/  IMAD.U32 R27, RZ, RZ, UR13 ;  /* 0x0000000dff1b7e24 */ /* 0x000fc8000f8e00ff */
[----:B------:R-:W-:-:S06]  /*03a0*/  IMAD.WIDE R26, R27, 0x4, R28 ;  /* 0x000000041b1a7825 */ /* 0x000fcc00078e021c */
[----:B------:R-:W5:Y:S01]  /*03b0*/  LDG.E R26, desc[UR10][R26.64] ;  /* 0x0000000a1a1a7981 */ /* 0x000f62000c1e1900 */
[----:B0-----:R-:W-:Y:S02]  /*03c0*/  IABS R18, R24 ;  /* 0x0000001800127213 */ /* 0x001fe40000000000 */
[----:B---3--:R-:W-:-:S03]  /*03d0*/  IABS R21, R11 ;  /* 0x0000000b00157213 */ /* 0x008fc60000000000 */
[----:B------:R-:W-:-:S04]  /*03e0*/  IMAD.HI.U32 R14, R18, UR5, RZ ;  /* 0x00000005120e7c27 */ /* 0x000fc8000f8e00ff */
[----:B------:R-:W-:Y:S02]  /*03f0*/  IMAD.MOV R19, RZ, RZ, -R14 ;  /* 0x000000ffff137224 */ /* 0x000fe400078e0a0e */
[----:B------:R-:W-:-:S04]  /*0400*/  IMAD.HI.U32 R15, R21, UR5, RZ ;  /* 0x00000005150f7c27 */ /* 0x000fc8000f8e00ff */
[----:B------:R-:W-:Y:S02]  /*0410*/  IMAD R14, R19, UR12, R18 ;  /* 0x0000000c130e7c24 */ /* 0x000fe4000f8e0212 */
[----:B------:R-:W-:-:S04]  /*0420*/  IMAD.MOV R18, RZ, RZ, -R15 ;  /* 0x000000ffff127224 */ /* 0x000fc800078e0a0f */
[----:B------:R-:W-:Y:S01]  /*0430*/  IMAD R15, R18, UR12, R21 ;  /* 0x0000000c120f7c24 */ /* 0x000fe2000f8e0215 */
[----:B------:R-:W-:Y:S01]  /*0440*/  ISETP.LT.U32.AND P0, PT, R14, UR12, PT ;  /* 0x0000000c0e007c0c */ /* 0x000fe2000bf01070 */
[----:B------:R-:W0:Y:S03]  /*0450*/  LDC.64 R18, c[0x0][0x388] ;  /* 0x0000e200ff127b82 */ /* 0x000e260000000a00 */
[----:B------:R-:W-:-:S09]  /*0460*/  ISETP.LT.U32.AND P1, PT, R15, UR12, PT ;  /* 0x0000000c0f007c0c */ /* 0x000fd2000bf21070 */
[----:B------:R-:W-:-:S04]  /*0470*/  @!P0 IADD3 R14, PT, PT, R14, -UR12, RZ ;  /* 0x8000000c0e0e8c10 */ /* 0x000fc8000fffe0ff */
[----:B------:R-:W-:Y:S01]  /*0480*/  @!P1 VIADD R15, R15, -UR12 ;  /* 0x8000000c0f0f9c36 */ /* 0x000fe20008000000 */
[----:B------:R-:W-:Y:S02]  /*0490*/  ISETP.LT.U32.AND P0, PT, R14, UR12, PT ;  /* 0x0000000c0e007c0c */ /* 0x000fe4000bf01070 */
[----:B------:R-:W-:Y:S02]  /*04a0*/  ISETP.GE.AND P1, PT, R24, RZ, PT ;  /* 0x000000ff1800720c */ /* 0x000fe40003f26270 */
[----:B------:R-:W-:Y:S02]  /*04b0*/  ISETP.LT.U32.AND P2, PT, R15, UR12, PT ;  /* 0x0000000c0f007c0c */ /* 0x000fe4000bf41070 */
[----:B------:R-:W-:-:S07]  /*04c0*/  ISETP.GE.AND P3, PT, R11, RZ, PT ;  /* 0x000000ff0b00720c */ /* 0x000fce0003f66270 */
[----:B------:R-:W-:Y:S01]  /*04d0*/  @!P0 VIADD R14, R14, -UR12 ;  /* 0x8000000c0e0e8c36 */ /* 0x000fe20008000000 */
[----:B------:R-:W-:-:S03]  /*04e0*/  ISETP.NE.AND P0, PT, RZ, UR13, PT ;  /* 0x0000000dff007c0c */ /* 0x000fc6000bf05270 */
[----:B------:R-:W-:Y:S01]  /*04f0*/  @!P2 VIADD R15, R15, -UR12 ;  /* 0x8000000c0f0fac36 */ /* 0x000fe20008000000 */
[----:B------:R-:W-:-:S03]  /*0500*/  @!P1 IADD3 R14, PT, PT, -R14, RZ, RZ ;  /* 0x000000ff0e0e9210 */ /* 0x000fc60007ffe1ff */
[----:B------:R-:W-:Y:S01]  /*0510*/  IMAD.MOV.U32 R22, RZ, RZ, R15 ;  /* 0x000000ffff167224 */ /* 0x000fe200078e000f */
[----:B------:R-:W-:-:S03]  /*0520*/  SEL R35, R33, R14, !P0 ;  /* 0x0000000e21237207 */ /* 0x000fc60004000000 */
[----:B------:R-:W-:Y:S02]  /*0530*/  @!P3 IMAD.MOV R22, RZ, RZ, -R22 ;  /* 0x000000ffff16b224 */ /* 0x000fe400078e0a16 */
[----:B0-----:R-:W-:Y:S01]  /*0540*/  IMAD.WIDE R14, R35, 0x8, R18 ;  /* 0x00000008230e7825 */ /* 0x001fe200078e0212 */
[----:B--2---:R-:W-:Y:S02]  /*0550*/  IABS R30, R10 ;  /* 0x0000000a001e7213 */ /* 0x004fe40000000000 */
[----:B------:R-:W-:Y:S01]  /*0560*/  SEL R11, R33, R22, !P0 ;  /* 0x00000016210b7207 */ /* 0x000fe20004000000 */
[----:B------:R-:W-:Y:S02]  /*0570*/  IMAD.WIDE R24, R3, 0x4, R12 ;  /* 0x0000000403187825 */ /* 0x000fe400078e020c */
[----:B------:R-:W2:Y:S02]  /*0580*/  LDG.E.64 R14, desc[UR10][R14.64] ;  /* 0x0000000a0e0e7981 */ /* 0x000ea4000c1e1b00 */
[----:B------:R-:W-:Y:S01]  /*0590*/  IMAD.WIDE R22, R11, 0x8, R18 ;  /* 0x000000080b167825 */ /* 0x000fe200078e0212 */
[----:B----4-:R-:W-:Y:S01]  /*05a0*/  IABS R21, R20 ;  /* 0x0000001400157213 */ /* 0x010fe20000000000 */
[----:B------:R0:W3:Y:S02]  /*05b0*/  LDG.E R24, desc[UR10][R24.64] ;  /* 0x0000000a18187981 */ /* 0x0000e4000c1e1900 */
[----:B------:R-:W-:-:S02]  /*05c0*/  IMAD.HI.U32 R32, R30, UR5, RZ ;  /* 0x000000051e207c27 */ /* 0x000fc4000f8e00ff */
[----:B------:R-:W4:Y:S03]  /*05d0*/  LDG.E.64 R22, desc[UR10][R22.64] ;  /* 0x0000000a16167981 */ /* 0x000f26000c1e1b00 */
[----:B------:R-:W-:Y:S01]  /*05e0*/  IADD3 R37, PT, PT, -R32, RZ, RZ ;  /* 0x000000ff20257210 */ /* 0x000fe20007ffe1ff */
[----:B0-----:R-:W-:-:S04]  /*05f0*/  IMAD.HI.U32 R25, R21, UR5, RZ ;  /* 0x0000000515197c27 */ /* 0x001fc8000f8e00ff */
[----:B------:R-:W-:Y:S02]  /*0600*/  IMAD R30, R37, UR12, R30 ;  /* 0x0000000c251e7c24 */ /* 0x000fe4000f8e021e */
[----:B------:R-:W-:-:S03]  /*0610*/  IMAD.MOV R32, RZ, RZ, -R25 ;  /* 0x000000ffff207224 */ /* 0x000fc600078e0a19 */
[----:B------:R-:W-:Y:S01]  /*0620*/  ISETP.LT.U32.AND P1, PT, R30, UR12, PT ;  /* 0x0000000c1e007c0c */ /* 0x000fe2000bf21070 */
[----:B------:R-:W-:-:S05]  /*0630*/  IMAD R21, R32, UR12, R21 ;  /* 0x0000000c20157c24 */ /* 0x000fca000f8e0215 */
[----:B------:R-:W-:-:S07]  /*0640*/  ISETP.LT.U32.AND P2, PT, R21, UR12, PT ;  /* 0x0000000c15007c0c */ /* 0x000fce000bf41070 */
[----:B------:R-:W-:-:S05]  /*0650*/  @!P1 VIADD R30, R30, -UR12 ;  /* 0x8000000c1e1e9c36 */ /* 0x000fca0008000000 */
[----:B------:R-:W-:Y:S01]  /*0660*/  ISETP.LT.U32.AND P1, PT, R30, UR12, PT ;  /* 0x0000000c1e007c0c */ /* 0x000fe2000bf21070 */
[----:B------:R-:W-:Y:S01]  /*0670*/  @!P2 VIADD R21, R21, -UR12 ;  /* 0x8000000c1515ac36 */ /* 0x000fe20008000000 */
[----:B------:R-:W-:-:S04]  /*0680*/  ISETP.GE.AND P2, PT, R10, RZ, PT ;  /* 0x000000ff0a00720c */ /* 0x000fc80003f46270 */
[----:B------:R-:W-:-:S07]  /*0690*/  ISETP.LT.U32.AND P3, PT, R21, UR12, PT ;  /* 0x0000000c15007c0c */ /* 0x000fce000bf61070 */
[----:B------:R-:W-:Y:S02]  /*06a0*/  @!P1 IADD3 R30, PT, PT, R30, -UR12, RZ ;  /* 0x8000000c1e1e9c10 */ /* 0x000fe4000fffe0ff */
[----:B------:R-:W-:-:S03]  /*06b0*/  ISETP.GE.AND P1, PT, R20, RZ, PT ;  /* 0x000000ff1400720c */ /* 0x000fc60003f26270 */
[----:B------:R-:W-:-:S05]  /*06c0*/  @!P2 IMAD.MOV R30, RZ, RZ, -R30 ;  /* 0x000000ffff1ea224 */ /* 0x000fca00078e0a1e */
[----:B------:R-:W-:Y:S01]  /*06d0*/  SEL R27, R33, R30, !P0 ;  /* 0x0000001e211b7207 */ /* 0x000fe20004000000 */
[----:B------:R-:W-:-:S04]  /*06e0*/  @!P3 VIADD R21, R21, -UR12 ;  /* 0x8000000c1515bc36 */ /* 0x000fc80008000000 */
[----:B------:R-:W-:-:S04]  /*06f0*/  IMAD.WIDE R36, R27, 0x8, R18 ;  /* 0x000000081b247825 */ /* 0x000fc800078e0212 */
[----:B------:R-:W-:Y:S02]  /*0700*/  @!P1 IMAD.MOV R21, RZ, RZ, -R21 ;  /* 0x000000ffff159224 */ /* 0x000fe400078e0a15 */
[----:B------:R-:W3:Y:S03]  /*0710*/  LDG.E.64 R36, desc[UR10][R36.64] ;  /* 0x0000000a24247981 */ /* 0x000ee6000c1e1b00 */
[----:B------:R-:W-:-:S05]  /*0720*/  SEL R25, R33, R21, !P0 ;  /* 0x0000001521197207 */ /* 0x000fca0004000000 */
[----:B------:R-:W-:-:S06]  /*0730*/  IMAD.WIDE R20, R25, 0x8, R18 ;  /* 0x0000000819147825 */ /* 0x000fcc00078e0212 */
[----:B------:R-:W3:Y:S01]  /*0740*/  LDG.E.64 R20, desc[UR10][R20.64] ;  /* 0x0000000a14147981 */ /* 0x000ee2000c1e1b00 */
[C---:B------:R-:W-:Y:S01]  /*0750*/  ISETP.NE.AND P1, PT, R0.reuse, R35, PT ;  /* 0x000000230000720c */ /* 0x040fe20003f25270 */
[----:B------:R-:W-:Y:S01]  /*0760*/  HFMA2 R10, -RZ, RZ, 0, 0 ;  /* 0x00000000ff0a7431 */ /* 0x000fe200000001ff */
[----:B------:R-:W-:Y:S02]  /*0770*/  ISETP.NE.AND P2, PT, R0, R11, PT ;  /* 0x0000000b0000720c */ /* 0x000fe40003f45270 */
[----:B------:R-:W-:Y:S02]  /*0780*/  FSEL R11, RZ, 1.875, !P1 ;  /* 0x3ff00000ff0b7808 */ /* 0x000fe40004800000 */
[----:B-----5:R-:W-:Y:S02]  /*0790*/  IABS R30, R26 ;  /* 0x0000001a001e7213 */ /* 0x020fe40000000000 */
[----:B------:R-:W-:Y:S02]  /*07a0*/  ISETP.GE.AND P4, PT, R26, RZ, PT ;  /* 0x000000ff1a00720c */ /* 0x000fe40003f86270 */
[----:B------:R-:W-:Y:S01]  /*07b0*/  LOP3.LUT R34, RZ, UR13, RZ, 0x33, !PT ;  /* 0x0000000dff227c12 */ /* 0x000fe2000f8e33ff */
[----:B--2---:R-:W-:Y:S01]  /*07c0*/  DMUL R10, R14, R10 ;  /* 0x0000000a0e0a7228 */ /* 0x004fe20000000000 */
[----:B------:R-:W-:Y:S01]  /*07d0*/  FSEL R15, RZ, 1.875, !P2 ;  /* 0x3ff00000ff0f7808 */ /* 0x000fe20005000000 */
[----:B------:R-:W-:-:S06]  /*07e0*/  IMAD.MOV.U32 R14, RZ, RZ, RZ ;  /* 0x000000ffff0e7224 */ /* 0x000fcc00078e00ff */
[----:B----4-:R-:W-:Y:S01]  /*07f0*/  DMUL R22, R22, R14 ;  /* 0x0000000e16167228 */ /* 0x010fe20000000000 */
[----:B---3--:R-:W-:-:S05]  /*0800*/  IABS R15, R24 ;  /* 0x00000018000f7213 */ /* 0x008fca0000000000 */
[----:B------:R-:W-:-:S04]  /*0810*/  IMAD.HI.U32 R14, R15, UR5, RZ ;  /* 0x000000050f0e7c27 */ /* 0x000fc8000f8e00ff */
[----:B------:R-:W-:-:S04]  /*0820*/  IMAD.MOV R14, RZ, RZ, -R14 ;  /* 0x000000ffff0e7224 */ /* 0x000fc800078e0a0e */
[----:B------:R-:W-:Y:S02]  /*0830*/  IMAD R14, R14, UR12, R15 ;  /* 0x0000000c0e0e7c24 */ /* 0x000fe4000f8e020f */
[----:B------:R-:W-:-:S04]  /*0840*/  IMAD.HI.U32 R15, R30, UR5, RZ ;  /* 0x000000051e0f7c27 */ /* 0x000fc8000f8e00ff */
[----:B------:R-:W-:Y:S01]  /*0850*/  IMAD.MOV R15, RZ, RZ, -R15 ;  /* 0x000000ffff0f7224 */ /* 0x000fe200078e0a0f */
[----:B------:R-:W-:-:S03]  /*0860*/  ISETP.LT.U32.AND P1, PT, R14, UR12, PT ;  /* 0x0000000c0e007c0c */ /* 0x000fc6000bf21070 */
[----:B------:R-:W-:-:S05]  /*0870*/  IMAD R15, R15, UR12, R30 ;  /* 0x0000000c0f0f7c24 */ /* 0x000fca000f8e021e */
[----:B------:R-:W-:-:S05]  /*0880*/  ISETP.LT.U32.AND P2, PT, R15, UR12, PT ;  /* 0x0000000c0f007c0c */ /* 0x000fca000bf41070 */
[----:B------:R-:W-:-:S04]  /*0890*/  @!P1 IADD3 R14, PT, PT, R14, -UR12, RZ ;  /* 0x8000000c0e0e9c10 */ /* 0x000fc8000fffe0ff */
[----:B------:R-:W-:-:S04]  /*08a0*/  ISETP.LT.U32.AND P1, PT, R14, UR12, PT ;  /* 0x0000000c0e007c0c */ /* 0x000fc8000bf21070 */
[----:B------:R-:W-:Y:S01]  /*08b0*/  @!P2 VIADD R15, R15, -UR12 ;  /* 0x8000000c0f0fac36 */ /* 0x000fe20008000000 */
[----:B------:R-:W-:-:S04]  /*08c0*/  ISETP.GE.AND P3, PT, R24, RZ, PT ;  /* 0x000000ff1800720c */ /* 0x000fc80003f66270 */
[----:B------:R-:W-:-:S04]  /*08d0*/  ISETP.LT.U32.AND P2, PT, R15, UR12, PT ;  /* 0x0000000c0f007c0c */ /* 0x000fc8000bf41070 */
[----:B------:R-:W-:Y:S01]  /*08e0*/  @!P1 VIADD R14, R14, -UR12 ;  /* 0x8000000c0e0e9c36 */ /* 0x000fe20008000000 */
[----:B------:R-:W-:Y:S01]  /*08f0*/  ISETP.NE.AND P1, PT, R0, R27, PT ;  /* 0x0000001b0000720c */ /* 0x000fe20003f25270 */
[----:B------:R-:W-:Y:S01]  /*0900*/  DADD R10, R10, -R22 ;  /* 0x000000000a0a7229 */ /* 0x000fe20000000816 */
[----:B------:R-:W-:Y:S02]  /*0910*/  IMAD.MOV.U32 R22, RZ, RZ, RZ ;  /* 0x000000ffff167224 */ /* 0x000fe400078e00ff */
[----:B------:R-:W-:Y:S02]  /*0920*/  FSEL R23, RZ, 1.875, !P1 ;  /* 0x3ff00000ff177808 */ /* 0x000fe40004800000 */
[----:B------:R-:W-:Y:S02]  /*0930*/  @!P3 IADD3 R14, PT, PT, -R14, RZ, RZ ;  /* 0x000000ff0e0eb210 */ /* 0x000fe40007ffe1ff */
[----:B------:R-:W-:Y:S01]  /*0940*/  @!P2 VIADD R15, R15, -UR12 ;  /* 0x8000000c0f0fac36 */ /* 0x000fe20008000000 */
[----:B------:R-:W-:-:S03]  /*0950*/  ISETP.NE.AND P2, PT, R0, R25, PT ;  /* 0x000000190000720c */ /* 0x000fc60003f45270 */
[----:B------:R-:W-:Y:S01]  /*0960*/  IMAD.MOV.U32 R25, RZ, RZ, R15 ;  /* 0x000000ffff197224 */ /* 0x000fe200078e000f */
[----:B------:R-:W-:Y:S01]  /*0970*/  DMUL R36, R36, R22 ;  /* 0x0000001624247228 */ /* 0x000fe20000000000 */
[----:B------:R-:W-:Y:S01]  /*0980*/  IMAD.WIDE R22, R7, 0x4, R12 ;  /* 0x0000000407167825 */ /* 0x000fe200078e020c */
[----:B------:R-:W-:-:S03]  /*0990*/  SEL R35, R33, R14, !P0 ;  /* 0x0000000e21237207 */ /* 0x000fc60004000000 */
[----:B------:R-:W-:Y:S01]  /*09a0*/  @!P4 IMAD.MOV R25, RZ, RZ, -R25 ;  /* 0x000000ffff19c224 */ /* 0x000fe200078e0a19 */
[----:B------:R-:W2:Y:S01]  /*09b0*/  LDG.E R24, desc[UR10][R22.64] ;  /* 0x0000000a16187981 */ /* 0x000ea2000c1e1900 */
[----:B------:R-:W-:Y:S01]  /*09c0*/  FSEL R15, RZ, 1.875, !P2 ;  /* 0x3ff00000ff0f7808 */ /* 0x000fe20005000000 */
[----:B------:R-:W-:Y:S01]  /*09d0*/  IMAD.WIDE R26, R35, 0x8, R18 ;  /* 0x00000008231a7825 */ /* 0x000fe200078e0212 */
[----:B------:R-:W-:Y:S02]  /*09e0*/  MOV R14, RZ ;  /* 0x000000ff000e7202 */ /* 0x000fe40000000f00 */
[----:B------:R-:W-:-:S03]  /*09f0*/  SEL R25, R34, R25, !P0 ;  /* 0x0000001922197207 */ /* 0x000fc60004000000 */
[----:B------:R-:W3:Y:S01]  /*0a00*/  LDG.E.64 R26, desc[UR10][R26.64] ;  /* 0x0000000a1a1a7981 */ /* 0x000ee2000c1e1b00 */
[----:B------:R-:W-:Y:S01]  /*0a10*/  DMUL R14, R20, R14 ;  /* 0x0000000e140e7228 */ /* 0x000fe20000000000 */
[----:B------:R-:W-:-:S06]  /*0a20*/  IMAD.WIDE R20, R25, 0x8, R18 ;  /* 0x0000000819147825 */ /* 0x000fcc00078e0212 */
[----:B------:R-:W4:Y:S01]  /*0a30*/  LDG.E.64 R20, desc[UR10][R20.64] ;  /* 0x0000000a14147981 */ /* 0x000f22000c1e1b00 */
[C---:B------:R-:W-:Y:S01]  /*0a40*/  ISETP.NE.AND P1, PT, R0.reuse, R35, PT ;  /* 0x000000230000720c */ /* 0x040fe20003f25270 */
[----:B------:R-:W-:Y:S01]  /*0a50*/  DADD R14, R36, -R14 ;  /* 0x00000000240e7229 */ /* 0x000fe2000000080e */
[----:B------:R-:W-:Y:S02]  /*0a60*/  IMAD.MOV.U32 R36, RZ, RZ, RZ ;  /* 0x000000ffff247224 */ /* 0x000fe400078e00ff */
[----:B------:R-:W-:Y:S02]  /*0a70*/  FSEL R37, RZ, 1.875, !P1 ;  /* 0x3ff00000ff257808 */ /* 0x000fe40004800000 */
[----:B------:R-:W-:Y:S02]  /*0a80*/  ISETP.NE.AND P2, PT, R0, R25, PT ;  /* 0x000000190000720c */ /* 0x000fe40003f45270 */
[----:B--2---:R-:W-:-:S05]  /*0a90*/  IABS R32, R24 ;  /* 0x0000001800207213 */ /* 0x004fca0000000000 */
[----:B------:R-:W-:Y:S01]  /*0aa0*/  IMAD.HI.U32 R25, R32, UR5, RZ ;  /* 0x0000000520197c27 */ /* 0x000fe2000f8e00ff */
[----:B---3--:R-:W-:-:S03]  /*0ab0*/  DMUL R26, R26, R36 ;  /* 0x000000241a1a7228 */ /* 0x008fc60000000000 */
[----:B------:R-:W-:Y:S01]  /*0ac0*/  IMAD.MOV R25, RZ, RZ, -R25 ;  /* 0x000000ffff197224 */ /* 0x000fe200078e0a19 */
[----:B------:R-:W-:Y:S02]  /*0ad0*/  FSEL R37, RZ, 1.875, !P2 ;  /* 0x3ff00000ff257808 */ /* 0x000fe40005000000 */
[----:B------:R-:W-:Y:S01]  /*0ae0*/  ISETP.GE.AND P2, PT, R24, RZ, PT ;  /* 0x000000ff1800720c */ /* 0x000fe20003f46270 */
[----:B------:R-:W-:Y:S02]  /*0af0*/  IMAD R32, R25, UR12, R32 ;  /* 0x0000000c19207c24 */ /* 0x000fe4000f8e0220 */
[----:B------:R-:W-:Y:S01]  /*0b00*/  IMAD.WIDE R24, R3, 0x4, R12 ;  /* 0x0000000403187825 */ /* 0x000fe200078e020c */
[----:B----4-:R-:W-:-:S03]  /*0b10*/  DMUL R20, R20, R36 ;  /* 0x0000002414147228 */ /* 0x010fc60000000000 */
[----:B------:R-:W-:-:S04]  /*0b20*/  IMAD.U32 R37, RZ, RZ, UR13 ;  /* 0x0000000dff257e24 */ /* 0x000fc8000f8e00ff */
[----:B------:R-:W-:-:S05]  /*0b30*/  IMAD.WIDE R36, R37, 0x4, R24 ;  /* 0x0000000425247825 */ /* 0x000fca00078e0218 */
[----:B------:R-:W2:Y:S01]  /*0b40*/  LDG.E R30, desc[UR10][R36.64] ;  /* 0x0000000a241e7981 */ /* 0x000ea2000c1e1900 */
[----:B------:R-:W-:-:S13]  /*0b50*/  ISETP.LT.U32.AND P1, PT, R32, UR12, PT ;  /* 0x0000000c20007c0c */ /* 0x000fda000bf21070 */
[----:B------:R-:W-:-:S04]  /*0b60*/  @!P1 IADD3 R32, PT, PT, R32, -UR12, RZ ;  /* 0x8000000c20209c10 */ /* 0x000fc8000fffe0ff */
[----:B------:R-:W-:-:S13]  /*0b70*/  ISETP.LT.U32.AND P1, PT, R32, UR12, PT ;  /* 0x0000000c20007c0c */ /* 0x000fda000bf21070 */
[----:B------:R-:W-:-:S04]  /*0b80*/  @!P1 VIADD R32, R32, -UR12 ;  /* 0x8000000c20209c36 */ /* 0x000fc80008000000 */
[----:B------:R-:W-:-:S05]  /*0b90*/  @!P2 IMAD.MOV R32, RZ, RZ, -R32 ;  /* 0x000000ffff20a224 */ /* 0x000fca00078e0a20 */
[----:B------:R-:W-:-:S05]  /*0ba0*/  SEL R35, R34, R32, !P0 ;  /* 0x0000002022237207 */ /* 0x000fca0004000000 */
[----:B------:R-:W-:-:S06]  /*0bb0*/  IMAD.WIDE R24, R35, 0x8, R18 ;  /* 0x0000000823187825 */ /* 0x000fcc00078e0212 */
[----:B------:R-:W3:Y:S01]  /*0bc0*/  LDG.E.64 R24, desc[UR10][R24.64] ;  /* 0x0000000a18187981 */ /* 0x000ee2000c1e1b00 */
[----:B------:R-:W-:Y:S01]  /*0bd0*/  DADD R20, R26, -R20 ;  /* 0x000000001a147229 */ /* 0x000fe20000000814 */
[----:B--2---:R-:W-:-:S05]  /*0be0*/  IABS R32, R30 ;  /* 0x0000001e00207213 */ /* 0x004fca0000000000 */
[----:B------:R-:W-:-:S04]  /*0bf0*/  IMAD.HI.U32 R26, R32, UR5, RZ ;  /* 0x00000005201a7c27 */ /* 0x000fc8000f8e00ff */
[----:B------:R-:W-:-:S04]  /*0c00*/  IMAD.MOV R27, RZ, RZ, -R26 ;  /* 0x000000ffff1b7224 */ /* 0x000fc800078e0a1a */
[----:B------:R-:W-:-:S05]  /*0c10*/  IMAD R32, R27, UR12, R32 ;  /* 0x0000000c1b207c24 */ /* 0x000fca000f8e0220 */
[----:B------:R-:W-:Y:S02]  /*0c20*/  ISETP.LT.U32.AND P1, PT, R32, UR12, PT ;  /* 0x0000000c20007c0c */ /* 0x000fe4000bf21070 */
[----:B------:R-:W-:-:S11]  /*0c30*/  ISETP.GE.AND P3, PT, R30, RZ, PT ;  /* 0x000000ff1e00720c */ /* 0x000fd60003f66270 */
[----:B------:R-:W-:-:S04]  /*0c40*/  @!P1 IADD3 R32, PT, PT, R32, -UR12, RZ ;  /* 0x8000000c20209c10 */ /* 0x000fc8000fffe0ff */
[----:B------:R-:W-:Y:S02]  /*0c50*/  ISETP.LT.U32.AND P2, PT, R32, UR12, PT ;  /* 0x0000000c20007c0c */ /* 0x000fe4000bf41070 */
[----:B------:R-:W-:Y:S01]  /*0c60*/  ISETP.NE.AND P1, PT, R0, R35, PT ;  /* 0x000000230000720c */ /* 0x000fe20003f25270 */
[----:B------:R-:W-:-:S03]  /*0c70*/  IMAD.MOV.U32 R26, RZ, RZ, RZ ;  /* 0x000000ffff1a7224 */ /* 0x000fc600078e00ff */
[----:B------:R-:W-:-:S07]  /*0c80*/  FSEL R27, RZ, 1.875, !P1 ;  /* 0x3ff00000ff1b7808 */ /* 0x000fce0004800000 */
[----:B------:R-:W-:-:S04]  /*0c90*/  @!P2 VIADD R32, R32, -UR12 ;  /* 0x8000000c2020ac36 */ /* 0x000fc80008000000 */
[----:B------:R-:W-:Y:S01]  /*0ca0*/  @!P3 IMAD.MOV R32, RZ, RZ, -R32 ;  /* 0x000000ffff20b224 */ /* 0x000fe200078e0a20 */
[----:B---3--:R-:W-:Y:S01]  /*0cb0*/  DMUL R24, R24, R26 ;  /* 0x0000001a18187228 */ /* 0x008fe20000000000 */
[----:B------:R-:W-:-:S03]  /*0cc0*/  MOV R35, UR13 ;  /* 0x0000000d00237c02 */ /* 0x000fc60008000f00 */
[----:B------:R-:W-:Y:S02]  /*0cd0*/  SEL R27, R34, R32, !P0 ;  /* 0x00000020221b7207 */ /* 0x000fe40004000000 */
[----:B------:R-:W-:-:S04]  /*0ce0*/  IMAD.WIDE R22, R35, 0x4, R22 ;  /* 0x0000000423167825 */ /* 0x000fc800078e0216 */
[----:B------:R-:W-:Y:S01]  /*0cf0*/  IMAD.WIDE R36, R27, 0x8, R18 ;  /* 0x000000081b247825 */ /* 0x000fe200078e0212 */
[----:B------:R0:W2:Y:S05]  /*0d00*/  LDG.E R30, desc[UR10][R22.64] ;  /* 0x0000000a161e7981 */ /* 0x0000aa000c1e1900 */
[----:B------:R-:W3:Y:S01]  /*0d10*/  LDG.E.64 R36, desc[UR10][R36.64] ;  /* 0x0000000a24247981 */ /* 0x000ee2000c1e1b00 */
[----:B0-----:R-:W-:-:S05]  /*0d20*/  IMAD.WIDE R22, R4, 0x4, R12 ;  /* 0x0000000404167825 */ /* 0x001fca00078e020c */
[----:B------:R-:W4:Y:S01]  /*0d30*/  LDG.E R32, desc[UR10][R22.64] ;  /* 0x0000000a16207981 */ /* 0x000f22000c1e1900 */
[----:B------:R-:W-:Y:S01]  /*0d40*/  ISETP.NE.AND P1, PT, R0, R27, PT ;  /* 0x0000001b0000720c */ /* 0x000fe20003f25270 */
[C-C-:B------:R-:W-:Y:S02]  /*0d50*/  DADD R26, R24.reuse, R20.reuse ;  /* 0x00000000181a7229 */ /* 0x140fe40000000014 */
[----:B------:R-:W-:Y:S01]  /*0d60*/  DADD R24, -R24, R20 ;  /* 0x0000000018187229 */ /* 0x000fe20000000114 */
[----:B------:R-:W-:Y:S01]  /*0d70*/  FSEL R21, RZ, 1.875, !P1 ;  /* 0x3ff00000ff157808 */ /* 0x000fe20004800000 */
[----:B------:R-:W-:-:S06]  /*0d80*/  IMAD.MOV.U32 R20, RZ, RZ, RZ ;  /* 0x000000ffff147224 */ /* 0x000fcc00078e00ff */
[----:B---3--:R-:W-:Y:S01]  /*0d90*/  DMUL R20, R36, R20 ;  /* 0x0000001424147228 */ /* 0x008fe20000000000 */
[----:B----4-:R-:W-:-:S07]  /*0da0*/  IABS R35, R32 ;  /* 0x0000002000237213 */ /* 0x010fce0000000000 */
[C---:B------:R-:W-:Y:S02]  /*0db0*/  DADD R26, -R20.reuse, R26 ;  /* 0x00000000141a7229 */ /* 0x040fe4000000011a */
[----:B------:R-:W-:Y:S01]  /*0dc0*/  DADD R20, R20, R24 ;  /* 0x0000000014147229 */ /* 0x000fe20000000018 */
[----:B------:R-:W-:Y:S01]  /*0dd0*/  IMAD.HI.U32 R24, R35, UR5, RZ ;  /* 0x0000000523187c27 */ /* 0x000fe2000f8e00ff */
[----:B--2---:R-:W-:-:S03]  /*0de0*/  IABS R25, R30 ;  /* 0x0000001e00197213 */ /* 0x004fc60000000000 */
[----:B------:R-:W-:-:S04]  /*0df0*/  IMAD.MOV R24, RZ, RZ, -R24 ;  /* 0x000000ffff187224 */ /* 0x000fc800078e0a18 */
[----:B------:R-:W-:Y:S02]  /*0e00*/  IMAD R35, R24, UR12, R35 ;  /* 0x0000000c18237c24 */ /* 0x000fe4000f8e0223 */
[----:B------:R-:W-:-:S04]  /*0e10*/  IMAD.HI.U32 R24, R25, UR5, RZ ;  /* 0x0000000519187c27 */ /* 0x000fc8000f8e00ff */
[----:B------:R-:W-:-:S04]  /*0e20*/  IMAD.MOV R24, RZ, RZ, -R24 ;  /* 0x000000ffff187224 */ /* 0x000fc800078e0a18 */
[----:B------:R-:W-:-:S05]  /*0e30*/  IMAD R24, R24, UR12, R25 ;  /* 0x0000000c18187c24 */ /* 0x000fca000f8e0219 */
[----:B------:R-:W-:Y:S02]  /*0e40*/  ISETP.LT.U32.AND P1, PT, R24, UR12, PT ;  /* 0x0000000c18007c0c */ /* 0x000fe4000bf21070 */
[----:B------:R-:W-:Y:S02]  /*0e50*/  ISETP.GE.AND P2, PT, R30, RZ, PT ;  /* 0x000000ff1e00720c */ /* 0x000fe40003f46270 */
[----:B------:R-:W-:Y:S01]  /*0e60*/  ISETP.GE.AND P3, PT, R32, RZ, PT ;  /* 0x000000ff2000720c */ /* 0x000fe20003f66270 */
[----:B------:R-:W-:Y:S01]  /*0e70*/  IMAD.MOV.U32 R36, RZ, RZ, RZ ;  /* 0x000000ffff247224 */ /* 0x000fe200078e00ff */
[----:B------:R0:W2:Y:S07]  /*0e80*/  LDG.E R30, desc[UR10][R28.64] ;  /* 0x0000000a1c1e7981 */ /* 0x0000ae000c1e1900 */
[----:B------:R-:W-:-:S04]  /*0e90*/  @!P1 IADD3 R24, PT, PT, R24, -UR12, RZ ;  /* 0x8000000c18189c10 */ /* 0x000fc8000fffe0ff */
[----:B------:R-:W-:-:S13]  /*0ea0*/  ISETP.LT.U32.AND P1, PT, R24, UR12, PT ;  /* 0x0000000c18007c0c */ /* 0x000fda000bf21070 */
[----:B------:R-:W-:-:S04]  /*0eb0*/  @!P1 VIADD R24, R24, -UR12 ;  /* 0x8000000c18189c36 */ /* 0x000fc80008000000 */
[----:B------:R-:W-:-:S05]  /*0ec0*/  @!P2 IMAD.MOV R24, RZ, RZ, -R24 ;  /* 0x000000ffff18a224 */ /* 0x000fca00078e0a18 */
[----:B------:R-:W-:-:S04]  /*0ed0*/  SEL R25, R34, R24, !P0 ;  /* 0x0000001822197207 */ /* 0x000fc80004000000 */
[----:B------:R-:W-:Y:S01]  /*0ee0*/  ISETP.NE.AND P1, PT, R0, R25, PT ;  /* 0x000000190000720c */ /* 0x000fe20003f25270 */
[----:B------:R-:W-:-:S06]  /*0ef0*/  IMAD.WIDE R24, R25, 0x8, R18 ;  /* 0x0000000819187825 */ /* 0x000fcc00078e0212 */
[----:B------:R-:W3:Y:S01]  /*0f00*/  LDG.E.64 R24, desc[UR10][R24.64] ;  /* 0x0000000a18187981 */ /* 0x000ee2000c1e1b00 */
[----:B------:R-:W-:-:S13]  /*0f10*/  ISETP.LT.U32.AND P2, PT, R35, UR12, PT ;  /* 0x0000000c23007c0c */ /* 0x000fda000bf41070 */
[----:B------:R-:W-:-:S05]  /*0f20*/  @!P2 VIADD R35, R35, -UR12 ;  /* 0x8000000c2323ac36 */ /* 0x000fca0008000000 */
[----:B------:R-:W-:Y:S02]  /*0f30*/  ISETP.LT.U32.AND P2, PT, R35, UR12, PT ;  /* 0x0000000c23007c0c */ /* 0x000fe4000bf41070 */
[----:B------:R-:W-:-:S11]  /*0f40*/  FSEL R37, RZ, 1.875, !P1 ;  /* 0x3ff00000ff257808 */ /* 0x000fd60004800000 */
[----:B------:R-:W-:-:S04]  /*0f50*/  @!P2 VIADD R35, R35, -UR12 ;  /* 0x8000000c2323ac36 */ /* 0x000fc80008000000 */
[----:B------:R-:W-:Y:S01]  /*0f60*/  @!P3 IMAD.MOV R35, RZ, RZ, -R35 ;  /* 0x000000ffff23b224 */ /* 0x000fe200078e0a23 */
[----:B------:R-:W-:-:S05]  /*0f70*/  MOV R32, UR13 ;  /* 0x0000000d00207c02 */ /* 0x000fca0008000f00 */
[----:B------:R-:W-:Y:S01]  /*0f80*/  IMAD.WIDE R16, R32, 0x4, R16 ;  /* 0x0000000420107825 */ /* 0x000fe200078e0210 */
[----:B---3--:R-:W-:Y:S01]  /*0f90*/  DMUL R24, R24, R36 ;  /* 0x0000002418187228 */ /* 0x008fe20000000000 */
[----:B------:R-:W-:-:S03]  /*0fa0*/  SEL R37, R34, R35, !P0 ;  /* 0x0000002322257207 */ /* 0x000fc60004000000 */
[----:B------:R1:W3:Y:S02]  /*0fb0*/  LDG.E R35, desc[UR10][R16.64] ;  /* 0x0000000a10237981 */ /* 0x0002e4000c1e1900 */
[----:B0-----:R-:W-:-:S06]  /*0fc0*/  IMAD.WIDE R28, R37, 0x8, R18 ;  /* 0x00000008251c7825 */ /* 0x001fcc00078e0212 */
[----:B------:R-:W4:Y:S01]  /*0fd0*/  LDG.E.64 R28, desc[UR10][R28.64] ;  /* 0x0000000a1c1c7981 */ /* 0x000f22000c1e1b00 */
[----:B-1----:R-:W-:-:S05]  /*0fe0*/  IMAD.WIDE R16, R8, 0x4, R12 ;  /* 0x0000000408107825 */ /* 0x002fca00078e020c */
[----:B------:R-:W5:Y:S01]  /*0ff0*/  LDG.E R32, desc[UR10][R16.64] ;  /* 0x0000000a10207981 */ /* 0x000f62000c1e1900 */
[----:B------:R-:W-:Y:S02]  /*1000*/  ISETP.NE.AND P1, PT, R0, R37, PT ;  /* 0x000000250000720c */ /* 0x000fe40003f25270 */
[----:B------:R-:W-:-:S05]  /*1010*/  MOV R37, UR13 ;  /* 0x0000000d00257c02 */ /* 0x000fca0008000f00 */
[----:B------:R-:W-:Y:S01]  /*1020*/  IMAD.WIDE R22, R37, 0x4, R22 ;  /* 0x0000000425167825 */ /* 0x000fe200078e0216 */
[----:B------:R-:W-:-:S06]  /*1030*/  FSEL R37, RZ, 1.875, !P1 ;  /* 0x3ff00000ff257808 */ /* 0x000fcc0004800000 */
[----:B----4-:R-:W-:-:S08]  /*1040*/  DMUL R28, R28, R36 ;  /* 0x000000241c1c7228 */ /* 0x010fd00000000000 */
[C---:B------:R-:W-:Y:S01]  /*1050*/  DADD R26, R28.reuse, R26 ;  /* 0x000000001c1a7229 */ /* 0x040fe2000000001a */
[----:B-----5:R-:W-:Y:S01]  /*1060*/  IABS R36, R32 ;  /* 0x0000002000247213 */ /* 0x020fe20000000000 */
[----:B------:R-:W-:-:S06]  /*1070*/  DADD R28, R28, -R24 ;  /* 0x000000001c1c7229 */ /* 0x000fcc0000000818 */
[----:B------:R-:W-:Y:S01]  /*1080*/  DADD R26, -R24, R26 ;  /* 0x00000000181a7229 */ /* 0x000fe2000000011a */
[----:B------:R-:W-:Y:S01]  /*1090*/  IMAD.HI.U32 R25, R36, UR5, RZ ;  /* 0x0000000524197c27 */ /* 0x000fe2000f8e00ff */
[----:B------:R-:W-:Y:S01]  /*10a0*/  ISETP.GE.AND P3, PT, R32, RZ, PT ;  /* 0x000000ff2000720c */ /* 0x000fe20003f66270 */
[----:B------:R3:W4:Y:S02]  /*10b0*/  LDG.E R24, desc[UR10][R22.64] ;  /* 0x0000000a16187981 */ /* 0x000724000c1e1900 */
[----:B------:R-:W-:-:S04]  /*10c0*/  IMAD.MOV R25, RZ, RZ, -R25 ;  /* 0x000000ffff197224 */ /* 0x000fc800078e0a19 */
[----:B------:R-:W-:-:S05]  /*10d0*/  IMAD R25, R25, UR12, R36 ;  /* 0x0000000c19197c24 */ /* 0x000fca000f8e0224 */
[----:B------:R-:W-:-:S13]  /*10e0*/  ISETP.LT.U32.AND P1, PT, R25, UR12, PT ;  /* 0x0000000c19007c0c */ /* 0x000fda000bf21070 */
[----:B------:R-:W-:-:S05]  /*10f0*/  @!P1 VIADD R25, R25, -UR12 ;  /* 0x8000000c19199c36 */ /* 0x000fca0008000000 */
[----:B------:R-:W-:Y:S02]  /*1100*/  ISETP.LT.U32.AND P2, PT, R25, UR12, PT ;  /* 0x0000000c19007c0c */ /* 0x000fe4000bf41070 */
[----:B---3--:R-:W-:Y:S02]  /*1110*/  IABS R23, R35 ;  /* 0x0000002300177213 */ /* 0x008fe40000000000 */
[----:B------:R-:W-:-:S03]  /*1120*/  ISETP.GE.AND P1, PT, R35, RZ, PT ;  /* 0x000000ff2300720c */ /* 0x000fc60003f26270 */
[----:B------:R-:W-:-:S06]  /*1130*/  IMAD.HI.U32 R22, R23, UR5, RZ ;  /* 0x0000000517167c27 */ /* 0x000fcc000f8e00ff */
[----:B------:R-:W-:-:S05]  /*1140*/  @!P2 IADD3 R25, PT, PT, R25, -UR12, RZ ;  /* 0x8000000c1919ac10 */ /* 0x000fca000fffe0ff */
[----:B------:R-:W-:Y:S02]  /*1150*/  @!P3 IMAD.MOV R25, RZ, RZ, -R25 ;  /* 0x000000ffff19b224 */ /* 0x000fe400078e0a19 */
[----:B------:R-:W-:-:S03]  /*1160*/  IMAD.MOV R22, RZ, RZ, -R22 ;  /* 0x000000ffff167224 */ /* 0x000fc600078e0a16 */
[----:B------:R-:W-:Y:S01]  /*1170*/  SEL R35, R34, R25, !P0 ;  /* 0x0000001922237207 */ /* 0x000fe20004000000 */
[----:B------:R-:W-:-:S04]  /*1180*/  IMAD R25, R22, UR12, R23 ;  /* 0x0000000c16197c24 */ /* 0x000fc8000f8e0217 */
[----:B------:R-:W-:-:S06]  /*1190*/  IMAD.WIDE R22, R35, 0x8, R18 ;  /* 0x0000000823167825 */ /* 0x000fcc00078e0212 */
[----:B------:R-:W3:Y:S01]  /*11a0*/  LDG.E.64 R22, desc[UR10][R22.64] ;  /* 0x0000000a16167981 */ /* 0x000ee2000c1e1b00 */
[----:B--2---:R-:W-:Y:S02]  /*11b0*/  ISETP.GE.AND P2, PT, R30, RZ, PT ;  /* 0x000000ff1e00720c */ /* 0x004fe40003f46270 */
[----:B------:R-:W-:Y:S02]  /*11c0*/  MOV R37, UR13 ;  /* 0x0000000d00257c02 */ /* 0x000fe40008000f00 */
[----:B------:R-:W-:-:S03]  /*11d0*/  IABS R30, R30 ;  /* 0x0000001e001e7213 */ /* 0x000fc60000000000 */
[----:B------:R-:W-:-:S04]  /*11e0*/  IMAD.WIDE R36, R37, 0x4, R16 ;  /* 0x0000000425247825 */ /* 0x000fc800078e0210 */
[----:B------:R-:W-:Y:S01]  /*11f0*/  IMAD.HI.U32 R16, R30, UR5, RZ ;  /* 0x000000051e107c27 */ /* 0x000fe2000f8e00ff */
[----:B------:R-:W-:Y:S01]  /*1200*/  ISETP.NE.AND P3, PT, R0, R35, PT ;  /* 0x000000230000720c */ /* 0x000fe20003f65270 */
[----:B------:R0:W2:Y:S02]  /*1210*/  LDG.E R32, desc[UR10][R36.64] ;  /* 0x0000000a24207981 */ /* 0x0000a4000c1e1900 */
[----:B------:R-:W-:Y:S02]  /*1220*/  IMAD.MOV R17, RZ, RZ, -R16 ;  /* 0x000000ffff117224 */ /* 0x000fe400078e0a10 */
[----:B------:R-:W-:Y:S02]  /*1230*/  IMAD.MOV.U32 R16, RZ, RZ, RZ ;  /* 0x000000ffff107224 */ /* 0x000fe400078e00ff */
[----:B------:R-:W-:Y:S01]  /*1240*/  IMAD R30, R17, UR12, R30 ;  /* 0x0000000c111e7c24 */ /* 0x000fe2000f8e021e */
[----:B------:R-:W-:Y:S02]  /*1250*/  FSEL R17, RZ, 1.875, !P3 ;  /* 0x3ff00000ff117808 */ /* 0x000fe40005800000 */
[----:B----4-:R-:W-:-:S04]  /*1260*/  ISETP.GE.AND P4, PT, R24, RZ, PT ;  /* 0x000000ff1800720c */ /* 0x010fc80003f86270 */
[----:B---3--:R-:W-:Y:S01]  /*1270*/  DMUL R22, R22, R16 ;  /* 0x0000001016167228 */ /* 0x008fe20000000000 */
[----:B------:R-:W-:-:S05]  /*1280*/  IABS R17, R24 ;  /* 0x0000001800117213 */ /* 0x000fca0000000000 */
[----:B------:R-:W-:-:S05]  /*1290*/  IMAD.HI.U32 R16, R17, UR5, RZ ;  /* 0x0000000511107c27 */ /* 0x000fca000f8e00ff */
[----:B------:R-:W-:-:S05]  /*12a0*/  IADD3 R16, PT, PT, -R16, RZ, RZ ;  /* 0x000000ff10107210 */ /* 0x000fca0007ffe1ff */
[----:B------:R-:W-:-:S05]  /*12b0*/  IMAD R16, R16, UR12, R17 ;  /* 0x0000000c10107c24 */ /* 0x000fca000f8e0211 */
[----:B------:R-:W-:-:S13]  /*12c0*/  ISETP.LT.U32.AND P3, PT, R16, UR12, PT ;  /* 0x0000000c10007c0c */ /* 0x000fda000bf61070 */
[----:B------:R-:W-:-:S05]  /*12d0*/  @!P3 VIADD R16, R16, -UR12 ;  /* 0x8000000c1010bc36 */ /* 0x000fca0008000000 */
[----:B------:R-:W-:-:S13]  /*12e0*/  ISETP.LT.U32.AND P3, PT, R16, UR12, PT ;  /* 0x0000000c10007c0c */ /* 0x000fda000bf61070 */
[----:B------:R-:W-:-:S05]  /*12f0*/  @!P3 VIADD R16, R16, -UR12 ;  /* 0x8000000c1010bc36 */ /* 0x000fca0008000000 */
[----:B------:R-:W-:-:S04]  /*1300*/  @!P4 IADD3 R16, PT, PT, -R16, RZ, RZ ;  /* 0x000000ff1010c210 */ /* 0x000fc80007ffe1ff */
[----:B------:R-:W-:-:S05]  /*1310*/  SEL R35, R34, R16, !P0 ;  /* 0x0000001022237207 */ /* 0x000fca0004000000 */
[----:B0-----:R-:W-:-:S05]  /*1320*/  IMAD.WIDE R36, R35, 0x8, R18 ;  /* 0x0000000823247825 */ /* 0x001fca00078e0212 */
[----:B------:R-:W3:Y:S01]  /*1330*/  LDG.E.64 R16, desc[UR10][R36.64] ;  /* 0x0000000a24107981 */ /* 0x000ee2000c1e1b00 */
[----:B------:R-:W-:Y:S01]  /*1340*/  ISETP.NE.AND P3, PT, R0, R35, PT ;  /* 0x000000230000720c */ /* 0x000fe20003f65270 */
[C---:B------:R-:W-:Y:S02]  /*1350*/  DADD R28, -R22.reuse, R28 ;  /* 0x00000000161c7229 */ /* 0x040fe4000000011c */
[----:B------:R-:W-:Y:S01]  /*1360*/  DADD R26, R22, R26 ;  /* 0x00000000161a7229 */ /* 0x000fe2000000001a */
[----:B------:R-:W-:Y:S01]  /*1370*/  FSEL R23, RZ, 1.875, !P3 ;  /* 0x3ff00000ff177808 */ /* 0x000fe20005800000 */
[----:B------:R-:W-:-:S06]  /*1380*/  IMAD.MOV.U32 R22, RZ, RZ, RZ ;  /* 0x000000ffff167224 */ /* 0x000fcc00078e00ff */
[----:B---3--:R-:W-:Y:S01]  /*1390*/  DMUL R22, R16, R22 ;  /* 0x0000001610167228 */ /* 0x008fe20000000000 */
[----:B------:R-:W-:-:S05]  /*13a0*/  IMAD.WIDE R16, R5, 0x4, R12 ;  /* 0x0000000405107825 */ /* 0x000fca00078e020c */
[----:B------:R2:W3:Y:S01]  /*13b0*/  LDG.E R35, desc[UR10][R16.64] ;  /* 0x0000000a10237981 */ /* 0x0004e2000c1e1900 */
[----:B------:R-:W-:-:S06]  /*13c0*/  IMAD.WIDE R12, R9, 0x4, R12 ;  /* 0x00000004090c7825 */ /* 0x000fcc00078e020c */
[----:B------:R0:W4:Y:S01]  /*13d0*/  LDG.E R12, desc[UR10][R12.64] ;  /* 0x0000000a0c0c7981 */ /* 0x000122000c1e1900 */
[----:B------:R-:W-:Y:S01]  /*13e0*/  ISETP.LT.U32.AND P4, PT, R25, UR12, PT ;  /* 0x0000000c19007c0c */ /* 0x000fe2000bf81070 */
[----:B------:R-:W-:-:S04]  /*13f0*/  IMAD.U32 R37, RZ, RZ, UR13 ;  /* 0x0000000dff257e24 */ /* 0x000fc8000f8e00ff */
[----:B------:R-:W-:Y:S01]  /*1400*/  IMAD.WIDE R36, R37, 0x4, R16 ;  /* 0x0000000425247825 */ /* 0x000fe200078e0210 */
[----:B------:R-:W-:-:S04]  /*1410*/  ISETP.LT.U32.AND P3, PT, R30, UR12, PT ;  /* 0x0000000c1e007c0c */ /* 0x000fc8000bf61070 */
[----:B------:R-:W5:Y:S03]  /*1420*/  LDG.E R24, desc[UR10][R36.64] ;  /* 0x0000000a24187981 */ /* 0x000f66000c1e1900 */
[----:B------:R-:W-:-:S04]  /*1430*/  @!P4 IADD3 R25, PT, PT, R25, -UR12, RZ ;  /* 0x8000000c1919cc10 */ /* 0x000fc8000fffe0ff */
[----:B------:R-:W-:Y:S02]  /*1440*/  ISETP.LT.U32.AND P4, PT, R25, UR12, PT ;  /* 0x0000000c19007c0c */ /* 0x000fe4000bf81070 */
[----:B------:R-:W-:-:S05]  /*1450*/  @!P3 VIADD R30, R30, -UR12 ;  /* 0x8000000c1e1ebc36 */ /* 0x000fca0008000000 */
[----:B------:R-:W-:-:S06]  /*1460*/  ISETP.LT.U32.AND P3, PT, R30, UR12, PT ;  /* 0x0000000c1e007c0c */ /* 0x000fcc000bf61070 */
[----:B------:R-:W-:Y:S02]  /*1470*/  @!P4 IADD3 R25, PT, PT, R25, -UR12, RZ ;  /* 0x8000000c1919cc10 */ /* 0x000fe4000fffe0ff */
[----:B--2---:R-:W-:-:S05]  /*1480*/  IABS R17, R32 ;  /* 0x0000002000117213 */ /* 0x004fca0000000000 */
[----:B------:R-:W-:Y:S02]  /*1490*/  @!P3 VIADD R30, R30, -UR12 ;  /* 0x8000000c1e1ebc36 */ /* 0x000fe40008000000 */
[----:B------:R-:W-:-:S05]  /*14a0*/  @!P1 IMAD.MOV R25, RZ, RZ, -R25 ;  /* 0x000000ffff199224 */ /* 0x000fca00078e0a19 */
[----:B------:R-:W-:Y:S02]  /*14b0*/  SEL R25, R33, R25, !P0 ;  /* 0x0000001921197207 */ /* 0x000fe40004000000 */
[----:B---3--:R-:W-:-:S05]  /*14c0*/  IABS R16, R35 ;  /* 0x0000002300107213 */ /* 0x008fca0000000000 */
[----:B0-----:R-:W-:-:S04]  /*14d0*/  IMAD.HI.U32 R13, R16, UR5, RZ ;  /* 0x00000005100d7c27 */ /* 0x001fc8000f8e00ff */
[----:B------:R-:W-:-:S04]  /*14e0*/  IMAD.MOV R13, RZ, RZ, -R13 ;  /* 0x000000ffff0d7224 */ /* 0x000fc800078e0a0d */
[----:B------:R-:W-:-:S05]  /*14f0*/  IMAD R13, R13, UR12, R16 ;  /* 0x0000000c0d0d7c24 */ /* 0x000fca000f8e0210 */
[----:B------:R-:W-:Y:S01]  /*1500*/  ISETP.LT.U32.AND P4, PT, R13, UR12, PT ;  /* 0x0000000c0d007c0c */ /* 0x000fe2000bf81070 */
[----:B------:R-:W-:-:S12]  /*1510*/  IMAD.MOV.U32 R16, RZ, RZ, R30 ;  /* 0x000000ffff107224 */ /* 0x000fd800078e001e */
[----:B------:R-:W-:-:S04]  /*1520*/  @!P4 IADD3 R13, PT, PT, R13, -UR12, RZ ;  /* 0x8000000c0d0dcc10 */ /* 0x000fc8000fffe0ff */
[----:B------:R-:W-:Y:S02]  /*1530*/  ISETP.LT.U32.AND P3, PT, R13, UR12, PT ;  /* 0x0000000c0d007c0c */ /* 0x000fe4000bf61070 */
[----:B------:R-:W-:Y:S01]  /*1540*/  ISETP.GE.AND P4, PT, R35, RZ, PT ;  /* 0x000000ff2300720c */ /* 0x000fe20003f86270 */
[----:B------:R-:W-:Y:S01]  /*1550*/  @!P2 IMAD.MOV R16, RZ, RZ, -R16 ;  /* 0x000000ffff10a224 */ /* 0x000fe200078e0a10 */
[----:B------:R-:W-:Y:S02]  /*1560*/  MOV R30, R17 ;  /* 0x00000011001e7202 */ /* 0x000fe40000000f00 */
[----:B----4-:R-:W-:Y:S02]  /*1570*/  IABS R35, R12 ;  /* 0x0000000c00237213 */ /* 0x010fe40000000000 */
[----:B------:R-:W-:Y:S01]  /*1580*/  SEL R33, R33, R16, !P0 ;  /* 0x0000001021217207 */ /* 0x000fe20004000000 */
[----:B------:R-:W-:-:S04]  /*1590*/  IMAD.HI.U32 R16, R30, UR5, RZ ;  /* 0x000000051e107c27 */ /* 0x000fc8000f8e00ff */
[----:B------:R-:W-:Y:S01]  /*15a0*/  @!P3 VIADD R13, R13, -UR12 ;  /* 0x8000000c0d0dbc36 */ /* 0x000fe20008000000 */
[----:B------:R-:W-:Y:S01]  /*15b0*/  ISETP.GE.AND P1, PT, R12, RZ, PT ;  /* 0x000000ff0c00720c */ /* 0x000fe20003f26270 */
[----:B------:R-:W-:Y:S02]  /*15c0*/  IMAD.MOV R17, RZ, RZ, -R16 ;  /* 0x000000ffff117224 */ /* 0x000fe400078e0a10 */
[----:B------:R-:W-:Y:S01]  /*15d0*/  IMAD.HI.U32 R12, R35, UR5, RZ ;  /* 0x00000005230c7c27 */ /* 0x000fe2000f8e00ff */
[----:B------:R-:W-:-:S03]  /*15e0*/  @!P4 IADD3 R13, PT, PT, -R13, RZ, RZ ;  /* 0x000000ff0d0dc210 */ /* 0x000fc60007ffe1ff */
[----:B------:R-:W-:Y:S01]  /*15f0*/  IMAD R30, R17, UR12, R30 ;  /* 0x0000000c111e7c24 */ /* 0x000fe2000f8e021e */
[----:B------:R-:W-:Y:S01]  /*1600*/  SEL R17, R34, R13, !P0 ;  /* 0x0000000d22117207 */ /* 0x000fe20004000000 */
[----:B------:R-:W-:-:S04]  /*1610*/  IMAD.MOV R12, RZ, RZ, -R12 ;  /* 0x000000ffff0c7224 */ /* 0x000fc800078e0a0c */
[----:B------:R-:W-:Y:S02]  /*1620*/  IMAD R35, R12, UR12, R35 ;  /* 0x0000000c0c237c24 */ /* 0x000fe4000f8e0223 */
[----:B------:R-:W-:-:S06]  /*1630*/  IMAD.WIDE R12, R17, 0x8, R18 ;  /* 0x00000008110c7825 */ /* 0x000fcc00078e0212 */
[----:B------:R-:W2:Y:S01]  /*1640*/  LDG.E.64 R12, desc[UR10][R12.64] ;  /* 0x0000000a0c0c7981 */ /* 0x000ea2000c1e1b00 */
[----:B------:R-:W-:Y:S02]  /*1650*/  ISETP.GE.AND P2, PT, R32, RZ, PT ;  /* 0x000000ff2000720c */ /* 0x000fe40003f46270 */
[----:B-----5:R-:W-:-:S05]  /*1660*/  IABS R32, R24 ;  /* 0x0000001800207213 */ /* 0x020fca0000000000 */
[----:B------:R-:W-:-:S04]  /*1670*/  IMAD.HI.U32 R16, R32, UR5, RZ ;  /* 0x0000000520107c27 */ /* 0x000fc8000f8e00ff */
[----:B------:R-:W-:Y:S01]  /*1680*/  IMAD.MOV R37, RZ, RZ, -R16 ;  /* 0x000000ffff257224 */ /* 0x000fe200078e0a10 */
[----:B------:R-:W-:-:S03]  /*1690*/  ISETP.LT.U32.AND P4, PT, R35, UR12, PT ;  /* 0x0000000c23007c0c */ /* 0x000fc6000bf81070 */
[----:B------:R-:W-:Y:S01]  /*16a0*/  IMAD R32, R37, UR12, R32 ;  /* 0x0000000c25207c24 */ /* 0x000fe2000f8e0220 */
[----:B------:R-:W-:-:S04]  /*16b0*/  ISETP.LT.U32.AND P3, PT, R30, UR12, PT ;  /* 0x0000000c1e007c0c */ /* 0x000fc8000bf61070 */
[----:B------:R-:W-:-:S05]  /*16c0*/  ISETP.LT.U32.AND P5, PT, R32, UR12, PT ;  /* 0x0000000c20007c0c */ /* 0x000fca000bfa1070 */
[----:B------:R-:W-:-:S04]  /*16d0*/  @!P4 VIADD R35, R35, -UR12 ;  /* 0x8000000c2323cc36 */ /* 0x000fc80008000000 */
[----:B------:R-:W-:-:S04]  /*16e0*/  @!P3 IADD3 R30, PT, PT, R30, -UR12, RZ ;  /* 0x8000000c1e1ebc10 */ /* 0x000fc8000fffe0ff */
[----:B------:R-:W-:Y:S01]  /*16f0*/  @!P5 VIADD R32, R32, -UR12 ;  /* 0x8000000c2020dc36 */ /* 0x000fe20008000000 */
[----:B------:R-:W-:Y:S02]  /*1700*/  ISETP.LT.U32.AND P3, PT, R30, UR12, PT ;  /* 0x0000000c1e007c0c */ /* 0x000fe4000bf61070 */
[----:B------:R-:W-:Y:S02]  /*1710*/  ISETP.LT.U32.AND P4, PT, R35, UR12, PT ;  /* 0x0000000c23007c0c */ /* 0x000fe4000bf81070 */
[----:B------:R-:W-:Y:S02]  /*1720*/  ISETP.NE.AND P6, PT, R0, R17, PT ;  /* 0x000000110000720c */ /* 0x000fe40003fc5270 */
[----:B------:R-:W-:Y:S02]  /*1730*/  ISETP.LT.U32.AND P5, PT, R32, UR12, PT ;  /* 0x0000000c20007c0c */ /* 0x000fe4000bfa1070 */
[----:B------:R-:W-:Y:S02]  /*1740*/  FSEL R17, RZ, 1.875, !P6 ;  /* 0x3ff00000ff117808 */ /* 0x000fe40007000000 */
[----:B------:R-:W-:Y:S01]  /*1750*/  ISETP.GE.AND P6, PT, R24, RZ, PT ;  /* 0x000000ff1800720c */ /* 0x000fe20003fc6270 */
[----:B------:R-:W-:Y:S01]  /*1760*/  DADD R28, R22, R28 ;  /* 0x00000000161c7229 */ /* 0x000fe2000000001c */
[----:B------:R-:W-:Y:S01]  /*1770*/  MOV R16, RZ ;  /* 0x000000ff00107202 */ /* 0x000fe20000000f00 */
[----:B------:R-:W-:-:S02]  /*1780*/  @!P3 VIADD R30, R30, -UR12 ;  /* 0x8000000c1e1ebc36 */ /* 0x000fc40008000000 */
[----:B------:R-:W-:Y:S02]  /*1790*/  @!P4 VIADD R35, R35, -UR12 ;  /* 0x8000000c2323cc36 */ /* 0x000fe40008000000 */
[----:B------:R-:W-:Y:S02]  /*17a0*/  @!P2 IMAD.MOV R30, RZ, RZ, -R30 ;  /* 0x000000ffff1ea224 */ /* 0x000fe400078e0a1e */
[----:B------:R-:W-:Y:S01]  /*17b0*/  @!P5 IADD3 R32, PT, PT, R32, -UR12, RZ ;  /* 0x8000000c2020dc10 */ /* 0x000fe2000fffe0ff */
[----:B------:R-:W-:-:S03]  /*17c0*/  @!P1 IMAD.MOV R35, RZ, RZ, -R35 ;  /* 0x000000ffff239224 */ /* 0x000fc600078e0a23 */
[----:B------:R-:W-:Y:S02]  /*17d0*/  @!P6 IADD3 R32, PT, PT, -R32, RZ, RZ ;  /* 0x000000ff2020e210 */ /* 0x000fe40007ffe1ff */
[C---:B------:R-:W-:Y:S02]  /*17e0*/  SEL R37, R34.reuse, R30, !P0 ;  /* 0x0000001e22257207 */ /* 0x040fe40004000000 */
[----:B------:R-:W-:Y:S02]  /*17f0*/  SEL R35, R34, R35, !P0 ;  /* 0x0000002322237207 */ /* 0x000fe40004000000 */
[----:B------:R-:W-:Y:S02]  /*1800*/  ISETP.NE.AND P1, PT, R0, R33, PT ;  /* 0x000000210000720c */ /* 0x000fe40003f25270 */
[----:B------:R-:W-:Y:S01]  /*1810*/  SEL R34, R34, R32, !P0 ;  /* 0x0000002022227207 */ /* 0x000fe20004000000 */
[----:B------:R-:W-:Y:S01]  /*1820*/  DADD R26, -R22, R26 ;  /* 0x00000000161a7229 */ /* 0x000fe2000000011a */
[----:B------:R-:W-:-:S06]  /*1830*/  IMAD.WIDE R22, R37, 0x8, R18 ;  /* 0x0000000825167825 */ /* 0x000fcc00078e0212 */
[----:B------:R-:W3:Y:S01]  /*1840*/  LDG.E.64 R22, desc[UR10][R22.64] ;  /* 0x0000000a16167981 */ /* 0x000ee2000c1e1b00 */
[CC--:B--2---:R-:W-:Y:S02]  /*1850*/  DFMA R20, R12.reuse, R16.reuse, R20 ;  /* 0x000000100c14722b */ /* 0x0c4fe40000000014 */
[----:B------:R-:W-:Y:S01]  /*1860*/  DFMA R28, R12, R16, R28 ;  /* 0x000000100c1c722b */ /* 0x000fe2000000001c */
[----:B------:R-:W-:-:S04]  /*1870*/  IMAD.WIDE R12, R33, 0x8, R18 ;  /* 0x00000008210c7825 */ /* 0x000fc800078e0212 */
[--C-:B------:R-:W-:Y:S02]  /*1880*/  IMAD.WIDE R32, R25, 0x8, R18.reuse ;  /* 0x0000000819207825 */ /* 0x100fe400078e0212 */
[----:B------:R-:W2:Y:S04]  /*1890*/  LDG.E.64 R12, desc[UR10][R12.64] ;  /* 0x0000000a0c0c7981 */ /* 0x000ea8000c1e1b00 */
[----:B------:R-:W4:Y:S01]  /*18a0*/  LDG.E.64 R32, desc[UR10][R32.64] ;  /* 0x0000000a20207981 */ /* 0x000f22000c1e1b00 */
[----:B------:R-:W-:-:S06]  /*18b0*/  IMAD.WIDE R16, R35, 0x8, R18 ;  /* 0x0000000823107825 */ /* 0x000fcc00078e0212 */
[----:B------:R-:W5:Y:S01]  /*18c0*/  LDG.E.64 R16, desc[UR10][R16.64] ;  /* 0x0000000a10107981 */ /* 0x000f62000c1e1b00 */
[----:B------:R-:W-:-:S06]  /*18d0*/  IMAD.WIDE R18, R34, 0x8, R18 ;  /* 0x0000000822127825 */ /* 0x000fcc00078e0212 */
[----:B------:R-:W5:Y:S01]  /*18e0*/  LDG.E.64 R18, desc[UR10][R18.64] ;  /* 0x0000000a12127981 */ /* 0x000f62000c1e1b00 */
[----:B------:R-:W-:Y:S01]  /*18f0*/  ISETP.NE.AND P0, PT, R0, R25, PT ;  /* 0x000000190000720c */ /* 0x000fe20003f05270 */
[----:B------:R-:W-:Y:S01]  /*1900*/  IMAD.MOV.U32 R24, RZ, RZ, RZ ;  /* 0x000000ffff187224 */ /* 0x000fe200078e00ff */
[----:B------:R-:W-:Y:S01]  /*1910*/  FSEL R25, RZ, 1.875, !P1 ;  /* 0x3ff00000ff197808 */ /* 0x000fe20004800000 */
[----:B------:R-:W-:Y:S01]  /*1920*/  DFMA R14, R26, 0.5, R14 ;  /* 0x3fe000001a0e782b */ /* 0x000fe2000000000e */
[----:B------:R-:W-:Y:S01]  /*1930*/  UMOV UR4, 0x20000000 ;  /* 0x2000000000047882 */ /* 0x000fe20000000000 */
[----:B------:R-:W-:-:S06]  /*1940*/  UMOV UR5, 0x3fac71c7 ;  /* 0x3fac71c700057882 */ /* 0x000fcc0000000000 */
[----:B------:R-:W-:Y:S02]  /*1950*/  DMUL R14, R14, UR4 ;  /* 0x000000040e0e7c28 */ /* 0x000fe40008000000 */
[----:B--2---:R-:W-:Y:S01]  /*1960*/  DMUL R12, R12, R24 ;  /* 0x000000180c0c7228 */ /* 0x004fe20000000000 */
[----:B------:R-:W-:Y:S02]  /*1970*/  FSEL R25, RZ, 1.875, !P0 ;  /* 0x3ff00000ff197808 */ /* 0x000fe40004000000 */
[----:B------:R-:W-:-:S04]  /*1980*/  ISETP.NE.AND P0, PT, R0, R37, PT ;  /* 0x000000250000720c */ /* 0x000fc80003f05270 */
[----:B----4-:R-:W-:Y:S01]  /*1990*/  DMUL R32, R32, R24 ;  /* 0x0000001820207228 */ /* 0x010fe20000000000 */
[----:B------:R-:W-:Y:S02]  /*19a0*/  FSEL R25, RZ, 1.875, !P0 ;  /* 0x3ff00000ff197808 */ /* 0x000fe40004000000 */
[----:B------:R-:W-:-:S04]  /*19b0*/  ISETP.NE.AND P0, PT, R0, R35, PT ;  /* 0x000000230000720c */ /* 0x000fc80003f05270 */
[----:B---3--:R-:W-:Y:S01]  /*19c0*/  DMUL R22, R22, R24 ;  /* 0x0000001816167228 */ /* 0x008fe20000000000 */
[----:B------:R-:W-:-:S06]  /*19d0*/  FSEL R25, RZ, 1.875, !P0 ;  /* 0x3ff00000ff197808 */ /* 0x000fcc0004000000 */
[----:B-----5:R-:W-:Y:S02]  /*19e0*/  DMUL R16, R16, R24 ;  /* 0x0000001810107228 */ /* 0x020fe40000000000 */
[C---:B------:R-:W-:Y:S01]  /*19f0*/  DADD R24, -R22.reuse, R20 ;  /* 0x0000000016187229 */ /* 0x040fe20000000114 */
[----:B------:R-:W0:Y:S01]  /*1a00*/  LDC.64 R20, c[0x0][0x390] ;  /* 0x0000e400ff147b82 */ /* 0x000e220000000a00 */
[----:B------:R-:W-:Y:S01]  /*1a10*/  DADD R28, -R22, R28 ;  /* 0x00000000161c7229 */ /* 0x000fe2000000011c */
[----:B------:R-:W-:Y:S01]  /*1a20*/  ISETP.NE.AND P0, PT, R0, R34, PT ;  /* 0x000000220000720c */ /* 0x000fe20003f05270 */
[----:B------:R-:W-:-:S04]  /*1a30*/  IMAD.MOV.U32 R22, RZ, RZ, RZ ;  /* 0x000000ffff167224 */ /* 0x000fc800078e00ff */
[C---:B------:R-:W-:Y:S01]  /*1a40*/  DADD R24, R16.reuse, R24 ;  /* 0x0000000010187229 */ /* 0x040fe20000000018 */
[----:B------:R-:W-:Y:S01]  /*1a50*/  FSEL R23, RZ, 1.875, !P0 ;  /* 0x3ff00000ff177808 */ /* 0x000fe20004000000 */
[----:B------:R-:W-:Y:S02]  /*1a60*/  DADD R28, -R16, R28 ;  /* 0x00000000101c7229 */ /* 0x000fe4000000011c */
[----:B------:R-:W-:-:S04]  /*1a70*/  DADD R12, R12, -R32 ;  /* 0x000000000c0c7229 */ /* 0x000fc80000000820 */
[CC--:B------:R-:W-:Y:S02]  /*1a80*/  DFMA R24, -R18.reuse, R22.reuse, R24 ;  /* 0x000000161218722b */ /* 0x0c0fe40000000118 */
[----:B------:R-:W-:Y:S01]  /*1a90*/  DFMA R28, R18, R22, R28 ;  /* 0x00000016121c722b */ /* 0x000fe2000000001c */
[----:B------:R-:W-:-:S05]  /*1aa0*/  MOV R17, UR13 ;  /* 0x0000000d00117c02 */ /* 0x000fca0008000f00 */
[----:B------:R-:W-:Y:S01]  /*1ab0*/  DFMA R10, R24, 0.5, R10 ;  /* 0x3fe00000180a782b */ /* 0x000fe2000000000a */
[----:B0-----:R-:W-:Y:S01]  /*1ac0*/  IMAD.WIDE R20, R0, 0x8, R20 ;  /* 0x0000000800147825 */ /* 0x001fe200078e0214 */
[----:B------:R-:W-:-:S03]  /*1ad0*/  DFMA R28, R28, 0.5, R12 ;  /* 0x3fe000001c1c782b */ /* 0x000fc6000000000c */
[----:B------:R-:W-:-:S03]  /*1ae0*/  IMAD.WIDE R12, R17, 0x8, R20 ;  /* 0x00000008110c7825 */ /* 0x000fc600078e0214 */
[----:B------:R-:W-:Y:S02]  /*1af0*/  DMUL R10, R10, UR4 ;  /* 0x000000040a0a7c28 */ /* 0x000fe40008000000 */
[----:B------:R-:W-:Y:S01]  /*1b00*/  DMUL R28, R28, UR4 ;  /* 0x000000041c1c7c28 */ /* 0x000fe20008000000 */
[----:B------:R-:W-:Y:S01]  /*1b10*/  IMAD.WIDE R16, R17, 0x8, R12 ;  /* 0x0000000811107825 */ /* 0x000fe200078e020c */
[----:B------:R0:W-:Y:S04]  /*1b20*/  STG.E.64 desc[UR10][R20.64], R14 ;  /* 0x0000000e14007986 */ /* 0x0001e8000c101b0a */
[----:B------:R0:W-:Y:S04]  /*1b30*/  STG.E.64 desc[UR10][R12.64], R10 ;  /* 0x0000000a0c007986 */ /* 0x0001e8000c101b0a */
[----:B------:R0:W-:Y:S02]  /*1b40*/  STG.E.64 desc[UR10][R16.64], R28 ;  /* 0x0000001c10007986 */ /* 0x0001e4000c101b0a */
.L_x_1:
[----:B------:R-:W-:Y:S05]  /*1b50*/  BSYNC.RECONVERGENT B0 ;  /* 0x0000000000007941 */ /* 0x000fea0003800200 */
.L_x_0:
[----:B------:R-:W-:Y:S01]  /*1b60*/  UISETP.NE.AND UP0, UPT, UR6, 0x1, UPT ;  /* 0x000000010600788c */ /* 0x000fe2000bf05270 */
[----:B------:R-:W-:Y:S01]  /*1b70*/  VIADD R2, R2, UR8 ;  /* 0x0000000802027c36 */ /* 0x000fe20008000000 */
[----:B------:R-:W-:Y:S01]  /*1b80*/  IADD3 R4, PT, PT, R4, UR8, RZ ;  /* 0x0000000804047c10 */ /* 0x000fe2000fffe0ff */
[----:B------:R-:W-:Y:S01]  /*1b90*/  VIADD R3, R3, UR8 ;  /* 0x0000000803037c36 */ /* 0x000fe20008000000 */
[----:B------:R-:W-:Y:S01]  /*1ba0*/  IADD3 R7, PT, PT, R7, UR8, RZ ;  /* 0x0000000807077c10 */ /* 0x000fe2000fffe0ff */
[----:B------:R-:W-:Y:S01]  /*1bb0*/  VIADD R5, R5, UR8 ;  /* 0x0000000805057c36 */ /* 0x000fe20008000000 */
[----:B------:R-:W-:Y:S01]  /*1bc0*/  IADD3 R31, PT, PT, R31, UR8, RZ ;  /* 0x000000081f1f7c10 */ /* 0x000fe2000fffe0ff */
[----:B------:R-:W-:Y:S02]  /*1bd0*/  VIADD R6, R6, UR8 ;  /* 0x0000000806067c36 */ /* 0x000fe40008000000 */
[----:B------:R-:W-:Y:S02]  /*1be0*/  VIADD R8, R8, UR8 ;  /* 0x0000000808087c36 */ /* 0x000fe40008000000 */
[----:B------:R-:W-:-:S02]  /*1bf0*/  VIADD R9, R9, UR8 ;  /* 0x0000000809097c36 */ /* 0x000fc40008000000 */
[----:B------:R-:W-:Y:S01]  /*1c00*/  VIADD R0, R0, UR8 ;  /* 0x0000000800007c36 */ /* 0x000fe20008000000 */
[----:B------:R-:W-:Y:S06]  /*1c10*/  BRA.U UP0, `(.L_x_2) ;  /* 0xffffffe500707547 */ /* 0x000fec000b83ffff */
[----:B------:R-:W-:Y:S05]  /*1c20*/  EXIT ;  /* 0x000000000000794d */ /* 0x000fea0003800000 */
.L_x_3:
[----:B------:R-:W-:-:S00]  /*1c30*/  BRA `(.L_x_3) ;  /* 0xfffffffc00fc7947 */ /* 0x000fc0000383ffff */
[----:B------:R-:W-:-:S00]  /*1c40*/  NOP ;  /* 0x0000000000007918 */ /* 0x000fc00000000000 */
        /* <DEDUP_REMOVED lines=11> */
.L_x_241:


//--------------------- .text._Z44dvc_ScaLBL_D3Q7_AAeven_GreyscaleColorDensityPdS_S_iii --------------------------
	.section	.text._Z44dvc_ScaLBL_D3Q7_AAeven_GreyscaleColorDensityPdS_S_iii,"ax",@progbits
	.align	128
        .global         _Z44dvc_ScaLBL_D3Q7_AAeven_GreyscaleColorDensityPdS_S_iii
        .type           _Z44dvc_ScaLBL_D3Q7_AAeven_GreyscaleColorDensityPdS_S_iii,@function
        .size           _Z44dvc_ScaLBL_D3Q7_AAeven_GreyscaleColorDensityPdS_S_iii,(.L_x_242 - _Z44dvc_ScaLBL_D3Q7_AAeven_GreyscaleColorDensityPdS_S_iii)
        .other          _Z44dvc_ScaLBL_D3Q7_AAeven_GreyscaleColorDensityPdS_S_iii,@"STO_CUDA_ENTRY STV_DEFAULT"
_Z44dvc_ScaLBL_D3Q7_AAeven_GreyscaleColorDensityPdS_S_iii:
.text._Z44dvc_ScaLBL_D3Q7_AAeven_GreyscaleColorDensityPdS_S_iii:
[----:B------:R-:W-:Y:S01]  /*0000*/  LDC R1, c[0x0][0x37c] ;  /* 0x0000df00ff017b82 */ /* 0x000fe20000000800 */
[----:B------:R-:W0:Y:S02]  /*0010*/  LDCU UR11, c[0x0][0x3a0] ;  /* 0x00007400ff0b77ac */ /* 0x000e240008000800 */
[----:B0-----:R-:W-:-:S06]  /*0020*/  UISETP.GE.AND UP0, UPT, UR11, -0x3ffff, UPT ;  /* 0xfffc00010b00788c */ /* 0x001fcc000bf06270 */
[----:B------:R-:W-:-:S13]  /*0030*/  PLOP3.LUT P0, PT, PT, PT, UP0, 0x80, 0x8 ;  /* 0x000000000008781c */ /* 0x000fda0003f0f008 */
[----:B------:R-:W-:Y:S05]  /*0040*/  @!P0 EXIT ;  /* 0x000000000000894d */ /* 0x000fea0003800000 */
[----:B------:R-:W0:Y:S01]  /*0050*/  S2R R2, SR_TID.X ;  /* 0x0000000000027919 */ /* 0x000e220000002100 */
[----:B------:R-:W1:Y:S01]  /*0060*/  S2UR UR5, SR_CTAID.X ;  /* 0x00000000000579c3 */ /* 0x000e620000002500 */
[----:B------:R-:W0:Y:S01]  /*0070*/  LDCU UR9, c[0x0][0x398] ;  /* 0x00007300ff0977ac */ /* 0x000e220008000800 */
[----:B------:R-:W-:Y:S01]  /*0080*/  HFMA2 R0, -RZ, RZ, 0, 0 ;  /* 0x00000000ff007431 */ /* 0x000fe200000001ff */
[----:B------:R-:W-:Y:S02]  /*0090*/  UIADD3 UR6, UPT, UPT, UR11, 0x3ffff, URZ ;  /* 0x0003ffff0b067890 */ /* 0x000fe4000fffe0ff */
[----:B------:R-:W-:Y:S02]  /*00a0*/  USHF.R.S32.HI UR4, URZ, 0x1f, UR11 ;  /* 0x0000001fff047899 */ /* 0x000fe4000801140b */
[----:B------:R-:W-:Y:S02]  /*00b0*/  UISETP.GE.U32.AND UP0, UPT, UR6, 0x7ffff, UPT ;  /* 0x0007ffff0600788c */ /* 0x000fe4000bf06070 */
[----:B------:R-:W-:Y:S01]  /*00c0*/  ULEA.HI UR4, UR4, UR11, URZ, 0x12 ;  /* 0x0000000b04047291 */ /* 0x000fe2000f8f90ff */
[----:B------:R-:W2:Y:S03]  /*00d0*/  LDCU UR10, c[0x0][0x360] ;  /* 0x00006c00ff0a77ac */ /* 0x000ea60008000800 */
[----:B------:R-:W-:Y:S01]  /*00e0*/  USHF.R.S32.HI UR4, URZ, 0x12, UR4 ;  /* 0x00000012ff047899 */ /* 0x000fe20008011404 */
[----:B------:R-:W3:Y:S01]  /*00f0*/  LDCU.64 UR12, c[0x0][0x358] ;  /* 0x00006b00ff0c77ac */ /* 0x000ee20008000a00 */
[----:B------:R-:W-:-:S02]  /*0100*/  USHF.L.U32 UR8, UR11, 0x1, URZ ;  /* 0x000000010b087899 */ /* 0x000fc400080006ff */
[----:B-1----:R-:W-:Y:S01]  /*0110*/  UIMAD UR7, UR4, UR5, UR5 ;  /* 0x00000005040772a4 */ /* 0x002fe2000f8e0205 */
[----:B0-----:R-:W-:Y:S01]  /*0120*/  IADD3 R2, PT, PT, R2, UR9, RZ ;  /* 0x0000000902027c10 */ /* 0x001fe2000fffe0ff */
[----:B--23--:R-:W-:Y:S10]  /*0130*/  BRA.U !UP0, `(.L_x_4) ;  /* 0x0000000908287547 */ /* 0x00cff4000b800000 */
[----:B------:R-:W-:Y:S01]  /*0140*/  UIMAD UR5, UR5, UR10, URZ ;  /* 0x0000000a050572a4 */ /* 0x000fe2000f8e02ff */
[----:B------:R-:W-:Y:S01]  /*0150*/  MOV R7, UR11 ;  /* 0x0000000b00077c02 */ /* 0x000fe20008000f00 */
[----:B------:R-:W-:Y:S02]  /*0160*/  UIMAD UR9, UR7, UR10, UR10 ;  /* 0x0000000a070972a4 */ /* 0x000fe4000f8e020a */
[----:B------:R-:W-:Y:S02]  /*0170*/  UIADD3 UR6, UPT, UPT, UR4, 0x1, URZ ;  /* 0x0000000104067890 */ /* 0x000fe4000fffe0ff */
[----:B------:R-:W-:Y:S01]  /*0180*/  MOV R3, UR5 ;  /* 0x0000000500037c02 */ /* 0x000fe20008000f00 */
[----:B------:R-:W0:Y:S01]  /*0190*/  LDCU UR14, c[0x0][0x39c] ;  /* 0x00007380ff0e77ac */ /* 0x000e220008000800 */
[----:B------:R-:W-:-:S03]  /*01a0*/  IADD3 R0, PT, PT, R2, UR9, RZ ;  /* 0x0000000902007c10 */ /* 0x000fc6000fffe0ff */
[----:B------:R-:W-:Y:S01]  /*01b0*/  IMAD R2, R3, UR6, R2 ;  /* 0x0000000603027c24 */ /* 0x000fe2000f8e0202 */
[----:B------:R-:W-:Y:S01]  /*01c0*/  ULOP3.LUT UR5, UR6, 0xfffffffe, URZ, 0xc0, !UPT ;  /* 0xfffffffe06057892 */ /* 0x000fe2000f8ec0ff */
[C---:B------:R-:W-:Y:S01]  /*01d0*/  LEA R3, R7.reuse, R0, 0x2 ;  /* 0x0000000007037211 */ /* 0x040fe200078e10ff */
[C---:B------:R-:W-:Y:S02]  /*01e0*/  IMAD R4, R7.reuse, 0x6, R0 ;  /* 0x0000000607047824 */ /* 0x040fe400078e0200 */
[C---:B------:R-:W-:Y:S01]  /*01f0*/  LEA R5, R7.reuse, R2, 0x2 ;  /* 0x0000000207057211 */ /* 0x040fe200078e10ff */
[----:B------:R-:W-:Y:S01]  /*0200*/  IMAD R24, R7, 0x6, R2 ;  /* 0x0000000607187824 */ /* 0x000fe200078e0202 */
[----:B------:R-:W-:-:S12]  /*0210*/  UIADD3 UR5, UPT, UPT, -UR5, URZ, URZ ;  /* 0x000000ff05057290 */ /* 0x000fd8000fffe1ff */
.L_x_9:
[----:B0-----:R-:W-:Y:S01]  /*0220*/  ISETP.GE.AND P0, PT, R2, UR14, PT ;  /* 0x0000000e02007c0c */ /* 0x001fe2000bf06270 */
[----:B------:R-:W-:Y:S01]  /*0230*/  BSSY.RECONVERGENT B0, `(.L_x_5) ;  /* 0x0000035000007945 */ /* 0x000fe20003800200 */
[----:B------:R-:W-:-:S11]  /*0240*/  ISETP.GE.AND P1, PT, R0, UR14, PT ;  /* 0x0000000e00007c0c */ /* 0x000fd6000bf26270 */
[----:B------:R-:W-:Y:S05]  /*0250*/  @P0 BRA `(.L_x_6) ;  /* 0x0000000000c80947 */ /* 0x000fea0003800000 */
[----:B------:R-:W0:Y:S01]  /*0260*/  LDC.64 R12, c[0x0][0x380] ;  /* 0x0000e000ff0c7b82 */ /* 0x000e220000000a00 */
[----:B------:R-:W-:-:S07]  /*0270*/  MOV R19, UR8 ;  /* 0x0000000800137c02 */ /* 0x000fce0008000f00 */
[----:B------:R-:W1:Y:S08]  /*0280*/  LDC R25, c[0x0][0x3a0] ;  /* 0x0000e800ff197b82 */ /* 0x000e700000000800 */
[----:B------:R-:W2:Y:S01]  /*0290*/  LDC.64 R10, c[0x0][0x388] ;  /* 0x0000e200ff0a7b82 */ /* 0x000ea20000000a00 */
[----:B0-----:R-:W-:-:S05]  /*02a0*/  IMAD.WIDE R22, R2, 0x8, R12 ;  /* 0x0000000802167825 */ /* 0x001fca00078e020c */
[----:B------:R-:W3:Y:S01]  /*02b0*/  LDG.E.64 R20, desc[UR12][R22.64] ;  /* 0x0000000c16147981 */ /* 0x000ee2000c1e1b00 */
[----:B------:R-:W-:-:S05]  /*02c0*/  IMAD.WIDE R18, R19, 0x8, R22 ;  /* 0x0000000813127825 */ /* 0x000fca00078e0216 */
[----:B------:R-:W3:Y:S01]  /*02d0*/  LDG.E.64 R16, desc[UR12][R18.64] ;  /* 0x0000000c12107981 */ /* 0x000ee2000c1e1b00 */
[----:B-1----:R-:W-:-:S06]  /*02e0*/  IMAD.WIDE R6, R25, 0x8, R22 ;  /* 0x0000000819067825 */ /* 0x002fcc00078e0216 */
[----:B------:R-:W4:Y:S01]  /*02f0*/  LDG.E.64 R6, desc[UR12][R6.64] ;  /* 0x0000000c06067981 */ /* 0x000f22000c1e1b00 */
[----:B------:R-:W-:-:S05]  /*0300*/  IMAD.WIDE R8, R5, 0x8, R12 ;  /* 0x0000000805087825 */ /* 0x000fca00078e020c */
[----:B------:R-:W5:Y:S01]  /*0310*/  LDG.E.64 R14, desc[UR12][R8.64] ;  /* 0x0000000c080e7981 */ /* 0x000f62000c1e1b00 */
[----:B--2---:R-:W-:Y:S01]  /*0320*/  IMAD.WIDE R28, R2, 0x8, R10 ;  /* 0x00000008021c7825 */ /* 0x004fe200078e020a */
[----:B------:R-:W-:-:S05]  /*0330*/  MOV R27, UR8 ;  /* 0x00000008001b7c02 */ /* 0x000fca0008000f00 */
[----:B------:R-:W-:Y:S01]  /*0340*/  IMAD.WIDE R26, R27, 0x8, R28 ;  /* 0x000000081b1a7825 */ /* 0x000fe200078e021c */
[----:B---3--:R-:W-:-:S08]  /*0350*/  DADD R16, R20, R16 ;  /* 0x0000000014107229 */ /* 0x008fd00000000010 */
[----:B----4-:R-:W-:Y:S02]  /*0360*/  DADD R6, R16, R6 ;  /* 0x0000000010067229 */ /* 0x010fe40000000006 */
[----:B------:R0:W2:Y:S06]  /*0370*/  LDG.E.64 R16, desc[UR12][R28.64] ;  /* 0x0000000c1c107981 */ /* 0x0000ac000c1e1b00 */
[----:B-----5:R-:W-:Y:S02]  /*0380*/  DADD R14, R6, R14 ;  /* 0x00000000060e7229 */ /* 0x020fe4000000000e */
[----:B------:R-:W2:Y:S01]  /*0390*/  LDG.E.64 R6, desc[UR12][R26.64] ;  /* 0x0000000c1a067981 */ /* 0x000ea2000c1e1b00 */
[----:B0-----:R-:W-:-:S05]  /*03a0*/  IMAD.WIDE R28, R25, 0x8, R28 ;  /* 0x00000008191c7825 */ /* 0x001fca00078e021c */
[----:B------:R-:W3:Y:S01]  /*03b0*/  LDG.E.64 R22, desc[UR12][R28.64] ;  /* 0x0000000c1c167981 */ /* 0x000ee2000c1e1b00 */
[----:B------:R-:W-:-:S04]  /*03c0*/  IMAD.WIDE R18, R25, 0x8, R18 ;  /* 0x0000000819127825 */ /* 0x000fc800078e0212 */
[C---:B------:R-:W-:Y:S02]  /*03d0*/  IMAD.WIDE R20, R25.reuse, 0x8, R26 ;  /* 0x0000000819147825 */ /* 0x040fe400078e021a */
[----:B------:R-:W4:Y:S02]  /*03e0*/  LDG.E.64 R18, desc[UR12][R18.64] ;  /* 0x0000000c12127981 */ /* 0x000f24000c1e1b00 */
[----:B------:R-:W-:Y:S02]  /*03f0*/  IMAD.WIDE R12, R24, 0x8, R12 ;  /* 0x00000008180c7825 */ /* 0x000fe400078e020c */
[----:B------:R-:W5:Y:S02]  /*0400*/  LDG.E.64 R20, desc[UR12][R20.64] ;  /* 0x0000000c14147981 */ /* 0x000f64000c1e1b00 */
[----:B------:R-:W-:Y:S02]  /*0410*/  IMAD.WIDE R8, R25, 0x8, R8 ;  /* 0x0000000819087825 */ /* 0x000fe400078e0208 */
[----:B------:R-:W5:Y:S04]  /*0420*/  LDG.E.64 R12, desc[UR12][R12.64] ;  /* 0x0000000c0c0c7981 */ /* 0x000f68000c1e1b00 */
[----:B------:R-:W5:Y:S01]  /*0430*/  LDG.E.64 R8, desc[UR12][R8.64] ;  /* 0x0000000c08087981 */ /* 0x000f62000c1e1b00 */
[----:B--2---:R-:W-:Y:S01]  /*0440*/  DADD R16, R16, R6 ;  /* 0x0000000010107229 */ /* 0x004fe20000000006 */
[----:B------:R-:W-:-:S07]  /*0450*/  IMAD.WIDE R6, R5, 0x8, R10 ;  /* 0x0000000805067825 */ /* 0x000fce00078e020a */
[----:B---3--:R-:W-:Y:S02]  /*0460*/  DADD R22, R16, R22 ;  /* 0x0000000010167229 */ /* 0x008fe40000000016 */
[----:B------:R0:W2:Y:S01]  /*0470*/  LDG.E.64 R16, desc[UR12][R6.64] ;  /* 0x0000000c06107981 */ /* 0x0000a2000c1e1b00 */
[----:B------:R-:W-:-:S04]  /*0480*/  IMAD.WIDE R10, R24, 0x8, R10 ;  /* 0x00000008180a7825 */ /* 0x000fc800078e020a */
[----:B------:R-:W-:Y:S02]  /*0490*/  IMAD.WIDE R26, R25, 0x8, R6 ;  /* 0x00000008191a7825 */ /* 0x000fe400078e0206 */
[----:B------:R-:W3:Y:S01]  /*04a0*/  LDG.E.64 R10, desc[UR12][R10.64] ;  /* 0x0000000c0a0a7981 */ /* 0x000ee2000c1e1b00 */
[----:B0-----:R-:W0:Y:S03]  /*04b0*/  LDC.64 R6, c[0x0][0x390] ;  /* 0x0000e400ff067b82 */ /* 0x001e260000000a00 */
[----:B------:R-:W3:Y:S01]  /*04c0*/  LDG.E.64 R26, desc[UR12][R26.64] ;  /* 0x0000000c1a1a7981 */ /* 0x000ee2000c1e1b00 */
[----:B----4-:R-:W-:-:S08]  /*04d0*/  DADD R14, R14, R18 ;  /* 0x000000000e0e7229 */ /* 0x010fd00000000012 */
[----:B-----5:R-:W-:-:S08]  /*04e0*/  DADD R14, R14, R12 ;  /* 0x000000000e0e7229 */ /* 0x020fd0000000000c */
[----:B------:R-:W-:Y:S01]  /*04f0*/  DADD R14, R14, R8 ;  /* 0x000000000e0e7229 */ /* 0x000fe20000000008 */
[----:B0-----:R-:W-:-:S04]  /*0500*/  IMAD.WIDE R6, R2, 0x8, R6 ;  /* 0x0000000802067825 */ /* 0x001fc800078e0206 */
[----:B------:R-:W-:Y:S02]  /*0510*/  IMAD.WIDE R8, R25, 0x8, R6 ;  /* 0x0000000819087825 */ /* 0x000fe400078e0206 */
[----:B------:R0:W-:Y:S01]  /*0520*/  STG.E.64 desc[UR12][R6.64], R14 ;  /* 0x0000000e06007986 */ /* 0x0001e2000c101b0c */
[----:B--2---:R-:W-:-:S08]  /*0530*/  DADD R16, R22, R16 ;  /* 0x0000000016107229 */ /* 0x004fd00000000010 */
[----:B------:R-:W-:-:S08]  /*0540*/  DADD R16, R16, R20 ;  /* 0x0000000010107229 */ /* 0x000fd00000000014 */
[----:B---3--:R-:W-:-:S08]  /*0550*/  DADD R16, R16, R10 ;  /* 0x0000000010107229 */ /* 0x008fd0000000000a */
[----:B------:R-:W-:-:S07]  /*0560*/  DADD R16, R16, R26 ;  /* 0x0000000010107229 */ /* 0x000fce000000001a */
[----:B------:R0:W-:Y:S04]  /*0570*/  STG.E.64 desc[UR12][R8.64], R16 ;  /* 0x0000001008007986 */ /* 0x0001e8000c101b0c */
.L_x_6:
[----:B------:R-:W-:Y:S05]  /*0580*/  BSYNC.RECONVERGENT B0 ;  /* 0x0000000000007941 */ /* 0x000fea0003800200 */
.L_x_5:
[----:B------:R-:W-:Y:S04]  /*0590*/  BSSY.RECONVERGENT B0, `(.L_x_7) ;  /* 0x0000034000007945 */ /* 0x000fe80003800200 */
[----:B------:R-:W-:Y:S05]  /*05a0*/  @P1 BRA `(.L_x_8) ;  /* 0x0000000000c81947 */ /* 0x000fea0003800000 */
[----:B------:R-:W1:Y:S01]  /*05b0*/  LDC.64 R22, c[0x0][0x380] ;  /* 0x0000e000ff167b82 */ /* 0x000e620000000a00 */
[----:B------:R-:W-:-:S07]  /*05c0*/  MOV R19, UR8 ;  /* 0x0000000800137c02 */ /* 0x000fce0008000f00 */
[----:B------:R-:W2:Y:S08]  /*05d0*/  LDC R25, c[0x0][0x3a0] ;  /* 0x0000e800ff197b82 */ /* 0x000eb00000000800 */
[----:B0-----:R-:W0:Y:S01]  /*05e0*/  LDC.64 R8, c[0x0][0x388] ;  /* 0x0000e200ff087b82 */ /* 0x001e220000000a00 */
[----:B-1----:R-:W-:-:S05]  /*05f0*/  IMAD.WIDE R20, R0, 0x8, R22 ;  /* 0x0000000800147825 */ /* 0x002fca00078e0216 */
[----:B------:R-:W3:Y:S01]  /*0600*/  LDG.E.64 R16, desc[UR12][R20.64] ;  /* 0x0000000c14107981 */ /* 0x000ee2000c1e1b00 */
[----:B------:R-:W-:-:S05]  /*0610*/  IMAD.WIDE R18, R19, 0x8, R20 ;  /* 0x0000000813127825 */ /* 0x000fca00078e0214 */
[----:B------:R-:W3:Y:S01]  /*0620*/  LDG.E.64 R14, desc[UR12][R18.64] ;  /* 0x0000000c120e7981 */ /* 0x000ee2000c1e1b00 */
[----:B--2---:R-:W-:-:S06]  /*0630*/  IMAD.WIDE R12, R25, 0x8, R20 ;  /* 0x00000008190c7825 */ /* 0x004fcc00078e0214 */
[----:B------:R-:W2:Y:S01]  /*0640*/  LDG.E.64 R12, desc[UR12][R12.64] ;  /* 0x0000000c0c0c7981 */ /* 0x000ea2000c1e1b00 */
[----:B------:R-:W-:-:S05]  /*0650*/  IMAD.WIDE R6, R3, 0x8, R22 ;  /* 0x0000000803067825 */ /* 0x000fca00078e0216 */
[----:B------:R-:W4:Y:S01]  /*0660*/  LDG.E.64 R10, desc[UR12][R6.64] ;  /* 0x0000000c060a7981 */ /* 0x000f22000c1e1b00 */
[----:B0-----:R-:W-:Y:S01]  /*0670*/  IMAD.WIDE R28, R0, 0x8, R8 ;  /* 0x00000008001c7825 */ /* 0x001fe200078e0208 */
[----:B------:R-:W-:-:S05]  /*0680*/  MOV R27, UR8 ;  /* 0x00000008001b7c02 */ /* 0x000fca0008000f00 */
[----:B------:R-:W-:Y:S01]  /*0690*/  IMAD.WIDE R26, R27, 0x8, R28 ;  /* 0x000000081b1a7825 */ /* 0x000fe200078e021c */
[----:B---3--:R-:W-:Y:S01]  /*06a0*/  DADD R14, R16, R14 ;  /* 0x00000000100e7229 */ /* 0x008fe2000000000e */
[----:B------:R0:W3:Y:S07]  /*06b0*/  LDG.E.64 R16, desc[UR12][R28.64] ;  /* 0x0000000c1c107981 */ /* 0x0000ee000c1e1b00 */
[----:B--2---:R-:W-:-:S08]  /*06c0*/  DADD R12, R14, R12 ;  /* 0x000000000e0c7229 */ /* 0x004fd0000000000c */
[----:B----4-:R-:W-:Y:S02]  /*06d0*/  DADD R10, R12, R10 ;  /* 0x000000000c0a7229 */ /* 0x010fe4000000000a */
[----:B------:R-:W3:Y:S01]  /*06e0*/  LDG.E.64 R12, desc[UR12][R26.64] ;  /* 0x0000000c1a0c7981 */ /* 0x000ee2000c1e1b00 */
[----:B0-----:R-:W-:-:S05]  /*06f0*/  IMAD.WIDE R28, R25, 0x8, R28 ;  /* 0x00000008191c7825 */ /* 0x001fca00078e021c */
[----:B------:R-:W2:Y:S01]  /*0700*/  LDG.E.64 R14, desc[UR12][R28.64] ;  /* 0x0000000c1c0e7981 */ /* 0x000ea2000c1e1b00 */
        /* <DEDUP_REMOVED lines=8> */
[----:B---3--:R-:W-:Y:S01]  /*0790*/  DADD R16, R16, R12 ;  /* 0x0000000010107229 */ /* 0x008fe2000000000c */
[----:B------:R-:W-:-:S07]  /*07a0*/  IMAD.WIDE R12, R3, 0x8, R8 ;  /* 0x00000008030c7825 */ /* 0x000fce00078e0208 */
[----:B--2---:R-:W-:Y:S02]  /*07b0*/  DADD R14, R16, R14 ;  /* 0x00000000100e7229 */ /* 0x004fe4000000000e */
        /* <DEDUP_REMOVED lines=17> */
.L_x_8:
[----:B------:R-:W-:Y:S05]  /*08d0*/  BSYNC.RECONVERGENT B0 ;  /* 0x0000000000007941 */ /* 0x000fea0003800200 */
.L_x_7:
[----:B------:R-:W-:Y:S01]  /*08e0*/  UIADD3 UR5, UPT, UPT, UR5, 0x2, URZ ;  /* 0x0000000205057890 */ /* 0x000fe2000fffe0ff */
[----:B01----:R-:W-:Y:S02]  /*08f0*/  MOV R7, UR10 ;  /* 0x0000000a00077c02 */ /* 0x003fe40008000f00 */
[----:B------:R-:W-:Y:S01]  /*0900*/  MOV R6, UR10 ;  /* 0x0000000a00067c02 */ /* 0x000fe20008000f00 */
[----:B------:R-:W-:Y:S01]  /*0910*/  UISETP.NE.AND UP0, UPT, UR5, URZ, UPT ;  /* 0x000000ff0500728c */ /* 0x000fe2000bf05270 */
[----:B------:R-:W-:Y:S02]  /*0920*/  MOV R9, UR10 ;  /* 0x0000000a00097c02 */ /* 0x000fe40008000f00 */
[----:B------:R-:W-:Y:S02]  /*0930*/  MOV R11, UR10 ;  /* 0x0000000a000b7c02 */ /* 0x000fe40008000f00 */
[----:B------:R-:W-:Y:S02]  /*0940*/  LEA R0, R7, R0, 0x1 ;  /* 0x0000000007007211 */ /* 0x000fe400078e08ff */
[----:B------:R-:W-:-:S02]  /*0950*/  LEA R3, R6, R3, 0x1 ;  /* 0x0000000306037211 */ /* 0x000fc400078e08ff */
[----:B------:R-:W-:Y:S02]  /*0960*/  LEA R4, R7, R4, 0x1 ;  /* 0x0000000407047211 */ /* 0x000fe400078e08ff */
[----:B------:R-:W-:Y:S02]  /*0970*/  LEA R2, R9, R2, 0x1 ;  /* 0x0000000209027211 */ /* 0x000fe400078e08ff */
[----:B------:R-:W-:Y:S02]  /*0980*/  LEA R5, R6, R5, 0x1 ;  /* 0x0000000506057211 */ /* 0x000fe400078e08ff */
[----:B------:R-:W-:Y:S01]  /*0990*/  LEA R24, R11, R24, 0x1 ;  /* 0x000000180b187211 */ /* 0x000fe200078e08ff */
[----:B------:R-:W-:Y:S06]  /*09a0*/  BRA.U UP0, `(.L_x_9) ;  /* 0xfffffff9001c7547 */ /* 0x000fec000b83ffff */
[----:B------:R-:W-:-:S04]  /*09b0*/  UIADD3 UR5, UPT, UPT, UR4, 0x1, URZ ;  /* 0x0000000104057890 */ /* 0x000fc8000fffe0ff */
[----:B------:R-:W-:-:S06]  /*09c0*/  ULOP3.LUT UR5, UR5, 0xfffffffe, URZ, 0xc0, !UPT ;  /* 0xfffffffe05057892 */ /* 0x000fcc000f8ec0ff */
[----:B------:R-:W-:-:S07]  /*09d0*/  MOV R0, UR5 ;  /* 0x0000000500007c02 */ /* 0x000fce0008000f00 */
.L_x_4:
[----:B------:R-:W-:-:S04]  /*09e0*/  ULOP3.LUT UR5, UR4, 0x1, URZ, 0xc0, !UPT ;  /* 0x0000000104057892 */ /* 0x000fc8000f8ec0ff */
[----:B------:R-:W-:-:S06]  /*09f0*/  UISETP.NE.U32.AND UP0, UPT, UR5, 0x1, UPT ;  /* 0x000000010500788c */ /* 0x000fcc000bf05070 */
[----:B------:R-:W-:-:S13]  /*0a00*/  PLOP3.LUT P0, PT, PT, PT, UP0, 0x80, 0x8 ;  /* 0x000000000008781c */ /* 0x000fda0003f0f008 */
[----:B------:R-:W-:Y:S05]  /*0a10*/  @!P0 EXIT ;  /* 0x000000000000894d */ /* 0x000fea0003800000 */
[----:B------:R-:W0:Y:S01]  /*0a20*/  S2R R2, SR_TID.X ;  /* 0x0000000000027919 */ /* 0x000e220000002100 */
[----:B------:R-:W0:Y:S01]  /*0a30*/  LDCU UR5, c[0x0][0x398] ;  /* 0x00007300ff0577ac */ /* 0x000e220008000800 */
[----:B------:R-:W-:Y:S01]  /*0a40*/  IADD3 R0, PT, PT, R0, UR7, RZ ;  /* 0x0000000700007c10 */ /* 0x000fe2000fffe0ff */
[----:B------:R-:W1:Y:S01]  /*0a50*/  LDCU UR4, c[0x0][0x39c] ;  /* 0x00007380ff0477ac */ /* 0x000e620008000800 */
[----:B0-----:R-:W-:-:S05]  /*0a60*/  IADD3 R3, PT, PT, R2, UR5, RZ ;  /* 0x0000000502037c10 */ /* 0x001fca000fffe0ff */
[----:B------:R-:W-:-:S05]  /*0a70*/  IMAD R0, R0, UR10, R3 ;  /* 0x0000000a00007c24 */ /* 0x000fca000f8e0203 */
[----:B-1----:R-:W-:-:S13]  /*0a80*/  ISETP.GE.AND P0, PT, R0, UR4, PT ;  /* 0x0000000400007c0c */ /* 0x002fda000bf06270 */
[----:B------:R-:W-:Y:S05]  /*0a90*/  @P0 EXIT ;  /* 0x000000000000094d */ /* 0x000fea0003800000 */
[----:B------:R-:W0:Y:S01]  /*0aa0*/  LDC.64 R12, c[0x0][0x380] ;  /* 0x0000e000ff0c7b82 */ /* 0x000e220000000a00 */
[----:B------:R-:W-:Y:S02]  /*0ab0*/  MOV R27, UR8 ;  /* 0x00000008001b7c02 */ /* 0x000fe40008000f00 */
[----:B------:R-:W-:-:S05]  /*0ac0*/  MOV R23, UR8 ;  /* 0x0000000800177c02 */ /* 0x000fca0008000f00 */
[----:B------:R-:W1:Y:S08]  /*0ad0*/  LDC.64 R10, c[0x0][0x388] ;  /* 0x0000e200ff0a7b82 */ /* 0x000e700000000a00 */
[----:B------:R-:W2:Y:S01]  /*0ae0*/  LDC R25, c[0x0][0x3a0] ;  /* 0x0000e800ff197b82 */ /* 0x000ea20000000800 */
[----:B0-----:R-:W-:-:S05]  /*0af0*/  IMAD.WIDE R28, R0, 0x8, R12 ;  /* 0x00000008001c7825 */ /* 0x001fca00078e020c */
[----:B------:R-:W3:Y:S01]  /*0b00*/  LDG.E.64 R2, desc[UR12][R28.64] ;  /* 0x0000000c1c027981 */ /* 0x000ee2000c1e1b00 */
[----:B------:R-:W-:-:S04]  /*0b10*/  IMAD.WIDE R26, R27, 0x8, R28 ;  /* 0x000000081b1a7825 */ /* 0x000fc800078e021c */
[----:B-1----:R-:W-:Y:S01]  /*0b20*/  IMAD.WIDE R8, R0, 0x8, R10 ;  /* 0x0000000800087825 */ /* 0x002fe200078e020a */
[----:B------:R0:W3:Y:S04]  /*0b30*/  LDG.E.64 R6, desc[UR12][R26.64] ;  /* 0x0000000c1a067981 */ /* 0x0000e8000c1e1b00 */
[----:B------:R-:W4:Y:S01]  /*0b40*/  LDG.E.64 R16, desc[UR12][R8.64] ;  /* 0x0000000c08107981 */ /* 0x000f22000c1e1b00 */
[----:B------:R-:W-:-:S05]  /*0b50*/  IMAD.WIDE R22, R23, 0x8, R8 ;  /* 0x0000000817167825 */ /* 0x000fca00078e0208 */
[----:B------:R1:W4:Y:S01]  /*0b60*/  LDG.E.64 R18, desc[UR12][R22.64] ;  /* 0x0000000c16127981 */ /* 0x000322000c1e1b00 */
[----:B------:R-:W-:Y:S01]  /*0b70*/  IADD3 R24, PT, PT, R0, UR8, RZ ;  /* 0x0000000800187c10 */ /* 0x000fe2000fffe0ff */
[----:B--2---:R-:W-:-:S03]  /*0b80*/  IMAD.WIDE R4, R25, 0x8, R28 ;  /* 0x0000000819047825 */ /* 0x004fc600078e021c */
[CC--:B------:R-:W-:Y:S01]  /*0b90*/  IADD3 R20, PT, PT, R24.reuse, -R25.reuse, RZ ;  /* 0x8000001918147210 */ /* 0x0c0fe20007ffe0ff */
[C---:B------:R-:W-:Y:S01]  /*0ba0*/  IMAD.WIDE R14, R25.reuse, 0x8, R8 ;  /* 0x00000008190e7825 */ /* 0x040fe200078e0208 */
[----:B------:R-:W-:Y:S01]  /*0bb0*/  IADD3 R24, PT, PT, R24, R25, RZ ;  /* 0x0000001918187210 */ /* 0x000fe20007ffe0ff */
[----:B------:R-:W2:Y:S04]  /*0bc0*/  LDG.E.64 R4, desc[UR12][R4.64] ;  /* 0x0000000c04047981 */ /* 0x000ea8000c1e1b00 */
[----:B------:R-:W5:Y:S01]  /*0bd0*/  LDG.E.64 R14, desc[UR12][R14.64] ;  /* 0x0000000c0e0e7981 */ /* 0x000f62000c1e1b00 */
[C---:B------:R-:W-:Y:S02]  /*0be0*/  IMAD R21, R25.reuse, 0x3, R24 ;  /* 0x0000000319157824 */ /* 0x040fe400078e0218 */
[----:B0-----:R-:W-:-:S04]  /*0bf0*/  IMAD.WIDE R26, R25, 0x8, R26 ;  /* 0x00000008191a7825 */ /* 0x001fc800078e021a */
[C---:B-1----:R-:W-:Y:S02]  /*0c00*/  IMAD.WIDE R22, R25.reuse, 0x8, R22 ;  /* 0x0000000819167825 */ /* 0x042fe400078e0216 */
[----:B------:R-:W5:Y:S04]  /*0c10*/  LDG.E.64 R26, desc[UR12][R26.64] ;  /* 0x0000000c1a1a7981 */ /* 0x000f68000c1e1b00 */
[----:B------:R-:W5:Y:S01]  /*0c20*/  LDG.E.64 R22, desc[UR12][R22.64] ;  /* 0x0000000c16167981 */ /* 0x000f62000c1e1b00 */
[----:B---3--:R-:W-:Y:S01]  /*0c30*/  DADD R6, R2, R6 ;  /* 0x0000000002067229 */ /* 0x008fe20000000006 */
[----:B------:R-:W-:-:S04]  /*0c40*/  IMAD R3, R25, 0x3, R20 ;  /* 0x0000000319037824 */ /* 0x000fc800078e0214 */
[----:B------:R-:W-:-:S04]  /*0c50*/  IMAD.WIDE R8, R3, 0x8, R12 ;  /* 0x0000000803087825 */ /* 0x000fc800078e020c */
[----:B------:R-:W-:Y:S01]  /*0c60*/  IMAD.WIDE R2, R3, 0x8, R10 ;  /* 0x0000000803027825 */ /* 0x000fe200078e020a */
[----:B----4-:R-:W-:Y:S01]  /*0c70*/  DADD R16, R16, R18 ;  /* 0x0000000010107229 */ /* 0x010fe20000000012 */
[----:B------:R-:W3:Y:S02]  /*0c80*/  LDG.E.64 R18, desc[UR12][R8.64] ;  /* 0x0000000c08127981 */ /* 0x000ee4000c1e1b00 */
[----:B------:R-:W-:-:S04]  /*0c90*/  IMAD.WIDE R12, R21, 0x8, R12 ;  /* 0x00000008150c7825 */ /* 0x000fc800078e020c */
[----:B------:R-:W-:Y:S02]  /*0ca0*/  IMAD.WIDE R10, R21, 0x8, R10 ;  /* 0x00000008150a7825 */ /* 0x000fe400078e020a */
[----:B------:R0:W4:Y:S02]  /*0cb0*/  LDG.E.64 R20, desc[UR12][R2.64] ;  /* 0x0000000c02147981 */ /* 0x000124000c1e1b00 */
[C---:B------:R-:W-:Y:S02]  /*0cc0*/  IMAD.WIDE R28, R25.reuse, 0x8, R8 ;  /* 0x00000008191c7825 */ /* 0x040fe400078e0208 */
[----:B------:R-:W4:Y:S04]  /*0cd0*/  LDG.E.64 R12, desc[UR12][R12.64] ;  /* 0x0000000c0c0c7981 */ /* 0x000f28000c1e1b00 */
[----:B------:R-:W4:Y:S01]  /*0ce0*/  LDG.E.64 R10, desc[UR12][R10.64] ;  /* 0x0000000c0a0a7981 */ /* 0x000f22000c1e1b00 */
[----:B0-----:R-:W-:-:S03]  /*0cf0*/  IMAD.WIDE R2, R25, 0x8, R2 ;  /* 0x0000000819027825 */ /* 0x001fc600078e0202 */
[----:B------:R-:W4:Y:S04]  /*0d00*/  LDG.E.64 R28, desc[UR12][R28.64] ;  /* 0x0000000c1c1c7981 */ /* 0x000f28000c1e1b00 */
[----:B------:R-:W4:Y:S01]  /*0d10*/  LDG.E.64 R2, desc[UR12][R2.64] ;  /* 0x0000000c02027981 */ /* 0x000f22000c1e1b00 */
[----:B--2---:R-:W-:Y:S02]  /*0d20*/  DADD R4, R6, R4 ;  /* 0x0000000006047229 */ /* 0x004fe40000000004 */
[----:B-----5:R-:W-:Y:S01]  /*0d30*/  DADD R14, R16, R14 ;  /* 0x00000000100e7229 */ /* 0x020fe2000000000e */
[----:B------:R-:W0:Y:S02]  /*0d40*/  LDC.64 R6, c[0x0][0x390] ;  /* 0x0000e400ff067b82 */ /* 0x000e240000000a00 */
[----:B0-----:R-:W-:-:S04]  /*0d50*/  IMAD.WIDE R6, R0, 0x8, R6 ;  /* 0x0000000800067825 */ /* 0x001fc800078e0206 */
[----:B------:R-:W-:Y:S01]  /*0d60*/  IMAD.WIDE R8, R25, 0x8, R6 ;  /* 0x0000000819087825 */ /* 0x000fe200078e0206 */
[----:B---3--:R-:W-:Y:S02]  /*0d70*/  DADD R4, R4, R18 ;  /* 0x0000000004047229 */ /* 0x008fe40000000012 */
[----:B----4-:R-:W-:-:S06]  /*0d80*/  DADD R14, R14, R20 ;  /* 0x000000000e0e7229 */ /* 0x010fcc0000000014 */
[----:B------:R-:W-:Y:S02]  /*0d90*/  DADD R4, R4, R26 ;  /* 0x0000000004047229 */ /* 0x000fe4000000001a */
[----:B------:R-:W-:-:S06]  /*0da0*/  DADD R14, R14, R22 ;  /* 0x000000000e0e7229 */ /* 0x000fcc0000000016 */
[----:B------:R-:W-:Y:S02]  /*0db0*/  DADD R4, R4, R12 ;  /* 0x0000000004047229 */ /* 0x000fe4000000000c */
[----:B------:R-:W-:-:S06]  /*0dc0*/  DADD R10, R14, R10 ;  /* 0x000000000e0a7229 */ /* 0x000fcc000000000a */
[----:B------:R-:W-:Y:S02]  /*0dd0*/  DADD R4, R4, R28 ;  /* 0x0000000004047229 */ /* 0x000fe4000000001c */
[----:B------:R-:W-:-:S05]  /*0de0*/  DADD R2, R10, R2 ;  /* 0x000000000a027229 */ /* 0x000fca0000000002 */
[----:B------:R-:W-:Y:S04]  /*0df0*/  STG.E.64 desc[UR12][R6.64], R4 ;  /* 0x0000000406007986 */ /* 0x000fe8000c101b0c */
[----:B------:R-:W-:Y:S01]  /*0e00*/  STG.E.64 desc[UR12][R8.64], R2 ;  /* 0x0000000208007986 */ /* 0x000fe2000c101b0c */
[----:B------:R-:W-:Y:S05]  /*0e10*/  EXIT ;  /* 0x000000000000794d */ /* 0x000fea0003800000 */
.L_x_10:
        /* <DEDUP_REMOVED lines=14> */
.L_x_242:


//--------------------- .text._Z43dvc_ScaLBL_D3Q7_AAodd_GreyscaleColorDensityPiPdS0_S0_iii --------------------------
	.section	.text._Z43dvc_ScaLBL_D3Q7_AAodd_GreyscaleColorDensityPiPdS0_S0_iii,"ax",@progbits
	.align	128
        .global         _Z43dvc_ScaLBL_D3Q7_AAodd_GreyscaleColorDensityPiPdS0_S0_iii
        .type           _Z43dvc_ScaLBL_D3Q7_AAodd_GreyscaleColorDensityPiPdS0_S0_iii,@function
        .size           _Z43dvc_ScaLBL_D3Q7_AAodd_GreyscaleColorDensityPiPdS0_S0_iii,(.L_x_243 - _Z43dvc_ScaLBL_D3Q7_AAodd_GreyscaleColorDensityPiPdS0_S0_iii)
        .other          _Z43dvc_ScaLBL_D3Q7_AAodd_GreyscaleColorDensityPiPdS0_S0_iii,@"STO_CUDA_ENTRY STV_DEFAULT"
_Z43dvc_ScaLBL_D3Q7_AAodd_GreyscaleColorDensityPiPdS0_S0_iii:
.text._Z43dvc_ScaLBL_D3Q7_AAodd_GreyscaleColorDensityPiPdS0_S0_iii:
[----:B------:R-:W-:Y:S08]  /*0000*/  LDC R1, c[0x0][0x37c] ;  /* 0x0000df00ff017b82 */ /* 0x000ff00000000800 */
[----:B------:R-:W0:Y:S02]  /*0010*/  LDC R3, c[0x0][0x3a8] ;  /* 0x0000ea00ff037b82 */ /* 0x000e240000000800 */
[----:B0-----:R-:W-:-:S13]  /*0020*/  ISETP.GE.AND P0, PT, R3, -0x3ffff, PT ;  /* 0xfffc00010300780c */ /* 0x001fda0003f06270 */
[----:B------:R-:W-:Y:S05]  /*0030*/  @!P0 EXIT ;  /* 0x000000000000894d */ /* 0x000fea0003800000 */
[----:B------:R-:W0:Y:S01]  /*0040*/  S2R R2, SR_TID.X ;  /* 0x0000000000027919 */ /* 0x000e220000002100 */
[----:B------:R-:W0:Y:S01]  /*0050*/  LDCU UR4, c[0x0][0x3a0] ;  /* 0x00007400ff0477ac */ /* 0x000e220008000800 */
[----:B------:R-:W1:Y:S01]  /*0060*/  LDC R16, c[0x0][0x360] ;  /* 0x0000d800ff107b82 */ /* 0x000e620000000800 */
[----:B------:R-:W-:Y:S01]  /*0070*/  IADD3 R4, PT, PT, R3, 0x3ffff, RZ ;  /* 0x0003ffff03047810 */ /* 0x000fe20007ffe0ff */
[----:B------:R-:W2:Y:S01]  /*0080*/  S2R R17, SR_CTAID.X ;  /* 0x0000000000117919 */ /* 0x000ea20000002500 */
[----:B------:R-:W-:Y:S01]  /*0090*/  SHF.R.S32.HI R0, RZ, 0x1f, R3 ;  /* 0x0000001fff007819 */ /* 0x000fe20000011403 */
[----:B------:R-:W3:Y:S01]  /*00a0*/  LDCU.64 UR6, c[0x0][0x358] ;  /* 0x00006b00ff0677ac */ /* 0x000ee20008000a00 */
[----:B------:R-:W-:Y:S01]  /*00b0*/  ISETP.GE.U32.AND P0, PT, R4, 0x7ffff, PT ;  /* 0x0007ffff0400780c */ /* 0x000fe20003f06070 */
[----:B------:R-:W-:Y:S01]  /*00c0*/  HFMA2 R5, -RZ, RZ, 0, 0 ;  /* 0x00000000ff057431 */ /* 0x000fe200000001ff */
[----:B------:R-:W-:-:S04]  /*00d0*/  LEA.HI R0, R0, R3, RZ, 0x12 ;  /* 0x0000000300007211 */ /* 0x000fc800078f90ff */
[----:B------:R-:W-:Y:S02]  /*00e0*/  SHF.R.S32.HI R0, RZ, 0x12, R0 ;  /* 0x00000012ff007819 */ /* 0x000fe40000011400 */
[----:B0-----:R-:W-:-:S03]  /*00f0*/  IADD3 R2, PT, PT, R2, UR4, RZ ;  /* 0x0000000402027c10 */ /* 0x001fc6000fffe0ff */
[----:B--2---:R-:W-:Y:S02]  /*0100*/  IMAD R3, R0, R17, R17 ;  /* 0x0000001100037224 */ /* 0x004fe400078e0211 */
[----:B---3--:R-:W-:Y:S05]  /*0110*/  @!P0 BRA `(.L_x_11) ;  /* 0x00000008002c8947 */ /* 0x008fea0003800000 */
[----:B------:R-:W0:Y:S01]  /*0120*/  LDC R4, c[0x0][0x3a8] ;  /* 0x0000ea00ff047b82 */ /* 0x000e220000000800 */
[----:B------:R-:W-:Y:S01]  /*0130*/  IADD3 R7, PT, PT, R0, 0x1, RZ ;  /* 0x0000000100077810 */ /* 0x000fe20007ffe0ff */
[-C--:B-1----:R-:W-:Y:S01]  /*0140*/  IMAD R6, R17, R16.reuse, RZ ;  /* 0x0000001011067224 */ /* 0x082fe200078e02ff */
[----:B------:R-:W1:Y:S01]  /*0150*/  LDCU UR4, c[0x0][0x3a4] ;  /* 0x00007480ff0477ac */ /* 0x000e620008000800 */
[----:B------:R-:W-:Y:S01]  /*0160*/  IMAD R17, R3, R16, R16 ;  /* 0x0000001003117224 */ /* 0x000fe200078e0210 */
[C---:B------:R-:W-:Y:S01]  /*0170*/  LOP3.LUT R5, R7.reuse, 0xfffffffe, RZ, 0xc0, !PT ;  /* 0xfffffffe07057812 */ /* 0x040fe200078ec0ff */
[----:B------:R-:W-:Y:S02]  /*0180*/  IMAD R6, R7, R6, R2 ;  /* 0x0000000607067224 */ /* 0x000fe400078e0202 */
[----:B------:R-:W2:Y:S01]  /*0190*/  LDC.64 R8, c[0x0][0x390] ;  /* 0x0000e400ff087b82 */ /* 0x000ea20000000a00 */
[----:B------:R-:W-:Y:S02]  /*01a0*/  IADD3 R7, PT, PT, R2, R17, RZ ;  /* 0x0000001102077210 */ /* 0x000fe40007ffe0ff */
[----:B------:R-:W-:-:S05]  /*01b0*/  IADD3 R26, PT, PT, -R5, RZ, RZ ;  /* 0x000000ff051a7210 */ /* 0x000fca0007ffe1ff */
[----:B------:R-:W3:Y:S08]  /*01c0*/  LDC.64 R10, c[0x0][0x398] ;  /* 0x0000e600ff0a7b82 */ /* 0x000ef00000000a00 */
[----:B------:R-:W4:Y:S08]  /*01d0*/  LDC.64 R12, c[0x0][0x380] ;  /* 0x0000e000ff0c7b82 */ /* 0x000f300000000a00 */
[----:B-1----:R-:W0:Y:S02]  /*01e0*/  LDC.64 R14, c[0x0][0x388] ;  /* 0x0000e200ff0e7b82 */ /* 0x002e240000000a00 */
.L_x_16:
[----:B------:R-:W-:Y:S01]  /*01f0*/  ISETP.GE.AND P0, PT, R6, UR4, PT ;  /* 0x0000000406007c0c */ /* 0x000fe2000bf06270 */
[----:B------:R-:W-:Y:S01]  /*0200*/  BSSY.RECONVERGENT B0, `(.L_x_12) ;  /* 0x000003b000007945 */ /* 0x000fe20003800200 */
[----:B------:R-:W-:-:S11]  /*0210*/  ISETP.GE.AND P1, PT, R7, UR4, PT ;  /* 0x0000000407007c0c */ /* 0x000fd6000bf26270 */
[----:B------:R-:W-:Y:S05]  /*0220*/  @P0 BRA `(.L_x_13) ;  /* 0x0000000000e00947 */ /* 0x000fea0003800000 */
[----:B----4-:R-:W-:-:S05]  /*0230*/  IMAD.WIDE R28, R6, 0x4, R12 ;  /* 0x00000004061c7825 */ /* 0x010fca00078e020c */
[----:B------:R1:W4:Y:S01]  /*0240*/  LDG.E R23, desc[UR6][R28.64] ;  /* 0x000000061c177981 */ /* 0x000322000c1e1900 */
[----:B--2---:R-:W-:-:S04]  /*0250*/  IMAD.WIDE R20, R6, 0x8, R8 ;  /* 0x0000000806147825 */ /* 0x004fc800078e0208 */
[----:B0-----:R-:W-:Y:S01]  /*0260*/  IMAD.WIDE R18, R6, 0x8, R14 ;  /* 0x0000000806127825 */ /* 0x001fe200078e020e */
[----:B------:R-:W2:Y:S03]  /*0270*/  LDG.E.64 R16, desc[UR6][R20.64] ;  /* 0x0000000614107981 */ /* 0x000ea6000c1e1b00 */
[----:B-1----:R-:W-:Y:S02]  /*0280*/  IMAD.WIDE R28, R4, 0x4, R28 ;  /* 0x00000004041c7825 */ /* 0x002fe400078e021c */
[----:B------:R-:W5:Y:S04]  /*0290*/  LDG.E.64 R18, desc[UR6][R18.64] ;  /* 0x0000000612127981 */ /* 0x000f68000c1e1b00 */
[----:B------:R0:W3:Y:S01]  /*02a0*/  LDG.E R21, desc[UR6][R28.64] ;  /* 0x000000061c157981 */ /* 0x0000e2000c1e1900 */
[----:B----4-:R-:W-:-:S04]  /*02b0*/  IMAD.WIDE R24, R23, 0x8, R14 ;  /* 0x0000000817187825 */ /* 0x010fc800078e020e */
[----:B------:R-:W-:Y:S02]  /*02c0*/  IMAD.WIDE R22, R23, 0x8, R8 ;  /* 0x0000000817167825 */ /* 0x000fe400078e0208 */
[----:B------:R-:W5:Y:S04]  /*02d0*/  LDG.E.64 R24, desc[UR6][R24.64] ;  /* 0x0000000618187981 */ /* 0x000f68000c1e1b00 */
[----:B------:R-:W2:Y:S01]  /*02e0*/  LDG.E.64 R22, desc[UR6][R22.64] ;  /* 0x0000000616167981 */ /* 0x000ea2000c1e1b00 */
[----:B0-----:R-:W-:Y:S01]  /*02f0*/  IMAD.WIDE R28, R4, 0x4, R28 ;  /* 0x00000004041c7825 */ /* 0x001fe200078e021c */
[----:B-----5:R-:W-:Y:S02]  /*0300*/  DADD R24, R18, R24 ;  /* 0x0000000012187229 */ /* 0x020fe40000000018 */
[----:B--2---:R-:W-:Y:S01]  /*0310*/  DADD R22, R16, R22 ;  /* 0x0000000010167229 */ /* 0x004fe20000000016 */
[----:B---3--:R-:W-:-:S04]  /*0320*/  IMAD.WIDE R16, R21, 0x8, R8 ;  /* 0x0000000815107825 */ /* 0x008fc800078e0208 */
[--C-:B------:R-:W-:Y:S02]  /*0330*/  IMAD.WIDE R18, R21, 0x8, R14.reuse ;  /* 0x0000000815127825 */ /* 0x100fe400078e020e */
[----:B------:R-:W2:Y:S04]  /*0340*/  LDG.E.64 R16, desc[UR6][R16.64] ;  /* 0x0000000610107981 */ /* 0x000ea8000c1e1b00 */
[----:B------:R-:W3:Y:S04]  /*0350*/  LDG.E R21, desc[UR6][R28.64] ;  /* 0x000000061c157981 */ /* 0x000ee8000c1e1900 */
[----:B------:R-:W4:Y:S01]  /*0360*/  LDG.E.64 R18, desc[UR6][R18.64] ;  /* 0x0000000612127981 */ /* 0x000f22000c1e1b00 */
[----:B--2---:R-:W-:Y:S01]  /*0370*/  DADD R16, R22, R16 ;  /* 0x0000000016107229 */ /* 0x004fe20000000010 */
[----:B---3--:R-:W-:-:S04]  /*0380*/  IMAD.WIDE R22, R21, 0x8, R14 ;  /* 0x0000000815167825 */ /* 0x008fc800078e020e */
[----:B------:R-:W-:Y:S01]  /*0390*/  IMAD.WIDE R20, R21, 0x8, R8 ;  /* 0x0000000815147825 */ /* 0x000fe200078e0208 */
[----:B----4-:R-:W-:Y:S01]  /*03a0*/  DADD R18, R24, R18 ;  /* 0x0000000018127229 */ /* 0x010fe20000000012 */
[----:B------:R-:W2:Y:S02]  /*03b0*/  LDG.E.64 R22, desc[UR6][R22.64] ;  /* 0x0000000616167981 */ /* 0x000ea4000c1e1b00 */
[C---:B------:R-:W-:Y:S02]  /*03c0*/  IMAD.WIDE R24, R4.reuse, 0x4, R28 ;  /* 0x0000000404187825 */ /* 0x040fe400078e021c */
[----:B------:R-:W3:Y:S04]  /*03d0*/  LDG.E.64 R20, desc[UR6][R20.64] ;  /* 0x0000000614147981 */ /* 0x000ee8000c1e1b00 */
[----:B------:R0:W4:Y:S02]  /*03e0*/  LDG.E R27, desc[UR6][R24.64] ;  /* 0x00000006181b7981 */ /* 0x000124000c1e1900 */
[----:B0-----:R-:W-:-:S05]  /*03f0*/  IMAD.WIDE R24, R4, 0x4, R24 ;  /* 0x0000000404187825 */ /* 0x001fca00078e0218 */
[----:B------:R-:W5:Y:S01]  /*0400*/  LDG.E R29, desc[UR6][R24.64] ;  /* 0x00000006181d7981 */ /* 0x000f62000c1e1900 */
[----:B---3--:R-:W-:Y:S01]  /*0410*/  DADD R20, R16, R20 ;  /* 0x0000000010147229 */ /* 0x008fe20000000014 */
[----:B----4-:R-:W-:-:S06]  /*0420*/  IMAD.WIDE R16, R27, 0x8, R14 ;  /* 0x000000081b107825 */ /* 0x010fcc00078e020e */
[----:B------:R-:W3:Y:S01]  /*0430*/  LDG.E.64 R16, desc[UR6][R16.64] ;  /* 0x0000000610107981 */ /* 0x000ee2000c1e1b00 */
[----:B--2---:R-:W-:Y:S01]  /*0440*/  DADD R22, R18, R22 ;  /* 0x0000000012167229 */ /* 0x004fe20000000016 */
[----:B------:R-:W-:-:S05]  /*0450*/  IMAD.WIDE R18, R4, 0x4, R24 ;  /* 0x0000000404127825 */ /* 0x000fca00078e0218 */
[----:B------:R0:W2:Y:S02]  /*0460*/  LDG.E R28, desc[UR6][R18.64] ;  /* 0x00000006121c7981 */ /* 0x0000a4000c1e1900 */
[----:B---3--:R-:W-:Y:S01]  /*0470*/  DADD R16, R22, R16 ;  /* 0x0000000016107229 */ /* 0x008fe20000000010 */
[----:B-----5:R-:W-:-:S06]  /*0480*/  IMAD.WIDE R22, R29, 0x8, R14 ;  /* 0x000000081d167825 */ /* 0x020fcc00078e020e */
[----:B------:R-:W3:Y:S01]  /*0490*/  LDG.E.64 R22, desc[UR6][R22.64] ;  /* 0x0000000616167981 */ /* 0x000ee2000c1e1b00 */
[----:B0-----:R-:W-:-:S06]  /*04a0*/  IMAD.WIDE R18, R27, 0x8, R8 ;  /* 0x000000081b127825 */ /* 0x001fcc00078e0208 */
[----:B------:R-:W4:Y:S01]  /*04b0*/  LDG.E.64 R18, desc[UR6][R18.64] ;  /* 0x0000000612127981 */ /* 0x000f22000c1e1b00 */
[----:B--2---:R-:W-:-:S06]  /*04c0*/  IMAD.WIDE R24, R28, 0x8, R14 ;  /* 0x000000081c187825 */ /* 0x004fcc00078e020e */
[----:B------:R-:W2:Y:S01]  /*04d0*/  LDG.E.64 R24, desc[UR6][R24.64] ;  /* 0x0000000618187981 */ /* 0x000ea2000c1e1b00 */
[----:B---3--:R-:W-:Y:S01]  /*04e0*/  DADD R16, R16, R22 ;  /* 0x0000000010107229 */ /* 0x008fe20000000016 */
[----:B------:R-:W-:-:S04]  /*04f0*/  IMAD.WIDE R22, R29, 0x8, R8 ;  /* 0x000000081d167825 */ /* 0x000fc800078e0208 */
[----:B------:R-:W-:Y:S02]  /*0500*/  IMAD.WIDE R28, R28, 0x8, R8 ;  /* 0x000000081c1c7825 */ /* 0x000fe400078e0208 */
[----:B------:R-:W3:Y:S04]  /*0510*/  LDG.E.64 R22, desc[UR6][R22.64] ;  /* 0x0000000616167981 */ /* 0x000ee8000c1e1b00 */
[----:B------:R-:W5:Y:S01]  /*0520*/  LDG.E.64 R28, desc[UR6][R28.64] ;  /* 0x000000061c1c7981 */ /* 0x000f62000c1e1b00 */
[----:B----4-:R-:W-:Y:S02]  /*0530*/  DADD R20, R20, R18 ;  /* 0x0000000014147229 */ /* 0x010fe40000000012 */
[----:B--2---:R-:W-:Y:S01]  /*0540*/  DADD R18, R16, R24 ;  /* 0x0000000010127229 */ /* 0x004fe20000000018 */
[----:B------:R-:W-:-:S06]  /*0550*/  IMAD.WIDE R16, R6, 0x8, R10 ;  /* 0x0000000806107825 */ /* 0x000fcc00078e020a */
[----:B------:R1:W-:Y:S01]  /*0560*/  STG.E.64 desc[UR6][R16.64], R18 ;  /* 0x0000001210007986 */ /* 0x0003e2000c101b06 */
[----:B---3--:R-:W-:-:S08]  /*0570*/  DADD R20, R20, R22 ;  /* 0x0000000014147229 */ /* 0x008fd00000000016 */
[----:B-----5:R-:W-:Y:S01]  /*0580*/  DADD R28, R20, R28 ;  /* 0x00000000141c7229 */ /* 0x020fe2000000001c */
[----:B------:R-:W-:-:S06]  /*0590*/  IMAD.WIDE R20, R4, 0x8, R16 ;  /* 0x0000000804147825 */ /* 0x000fcc00078e0210 */
[----:B------:R1:W-:Y:S04]  /*05a0*/  STG.E.64 desc[UR6][R20.64], R28 ;  /* 0x0000001c14007986 */ /* 0x0003e8000c101b06 */
.L_x_13:
[----:B------:R-:W-:Y:S05]  /*05b0*/  BSYNC.RECONVERGENT B0 ;  /* 0x0000000000007941 */ /* 0x000fea0003800200 */
.L_x_12:
[----:B------:R-:W-:Y:S04]  /*05c0*/  BSSY.RECONVERGENT B0, `(.L_x_14) ;  /* 0x000003a000007945 */ /* 0x000fe80003800200 */
[----:B------:R-:W-:Y:S05]  /*05d0*/  @P1 BRA `(.L_x_15) ;  /* 0x0000000000e01947 */ /* 0x000fea0003800000 */
[----:B-1--4-:R-:W-:-:S05]  /*05e0*/  IMAD.WIDE R28, R7, 0x4, R12 ;  /* 0x00000004071c7825 */ /* 0x012fca00078e020c */
[----:B------:R1:W4:Y:S01]  /*05f0*/  LDG.E R19, desc[UR6][R28.64] ;  /* 0x000000061c137981 */ /* 0x000322000c1e1900 */
[----:B0-----:R-:W-:-:S04]  /*0600*/  IMAD.WIDE R24, R7, 0x8, R14 ;  /* 0x0000000807187825 */ /* 0x001fc800078e020e */
[----:B--2---:R-:W-:Y:S02]  /*0610*/  IMAD.WIDE R16, R7, 0x8, R8 ;  /* 0x0000000807107825 */ /* 0x004fe400078e0208 */
[----:B------:R-:W2:Y:S02]  /*0620*/  LDG.E.64 R24, desc[UR6][R24.64] ;  /* 0x0000000618187981 */ /* 0x000ea4000c1e1b00 */
[----:B-1----:R-:W-:Y:S02]  /*0630*/  IMAD.WIDE R28, R4, 0x4, R28 ;  /* 0x00000004041c7825 */ /* 0x002fe400078e021c */
[----:B------:R-:W5:Y:S04]  /*0640*/  LDG.E.64 R16, desc[UR6][R16.64] ;  /* 0x0000000610107981 */ /* 0x000f68000c1e1b00 */
[----:B------:R0:W3:Y:S01]  /*0650*/  LDG.E R23, desc[UR6][R28.64] ;  /* 0x000000061c177981 */ /* 0x0000e2000c1e1900 */
[----:B----4-:R-:W-:-:S04]  /*0660*/  IMAD.WIDE R20, R19, 0x8, R14 ;  /* 0x0000000813147825 */ /* 0x010fc800078e020e */
[----:B------:R-:W-:Y:S02]  /*0670*/  IMAD.WIDE R18, R19, 0x8, R8 ;  /* 0x0000000813127825 */ /* 0x000fe400078e0208 */
[----:B------:R-:W2:Y:S04]  /*0680*/  LDG.E.64 R20, desc[UR6][R20.64] ;  /* 0x0000000614147981 */ /* 0x000ea8000c1e1b00 */
[----:B------:R-:W5:Y:S01]  /*0690*/  LDG.E.64 R18, desc[UR6][R18.64] ;  /* 0x0000000612127981 */ /* 0x000f62000c1e1b00 */
[----:B0-----:R-:W-:Y:S01]  /*06a0*/  IMAD.WIDE R28, R4, 0x4, R28 ;  /* 0x00000004041c7825 */ /* 0x001fe200078e021c */
[----:B--2---:R-:W-:-:S03]  /*06b0*/  DADD R20, R24, R20 ;  /* 0x0000000018147229 */ /* 0x004fc60000000014 */
[----:B---3--:R-:W-:-:S04]  /*06c0*/  IMAD.WIDE R24, R23, 0x8, R14 ;  /* 0x0000000817187825 */ /* 0x008fc800078e020e */
[----:B------:R-:W-:Y:S01]  /*06d0*/  IMAD.WIDE R22, R23, 0x8, R8 ;  /* 0x0000000817167825 */ /* 0x000fe200078e0208 */
[----:B-----5:R-:W-:Y:S01]  /*06e0*/  DADD R18, R16, R18 ;  /* 0x0000000010127229 */ /* 0x020fe20000000012 */
[----:B------:R-:W2:Y:S04]  /*06f0*/  LDG.E.64 R24, desc[UR6][R24.64] ;  /* 0x0000000618187981 */ /* 0x000ea8000c1e1b00 */
[----:B------:R-:W3:Y:S04]  /*0700*/  LDG.E.64 R22, desc[UR6][R22.64] ;  /* 0x0000000616167981 */ /* 0x000ee8000c1e1b00 */
[----:B------:R-:W4:Y:S01]  /*0710*/  LDG.E R17, desc[UR6][R28.64] ;  /* 0x000000061c117981 */ /* 0x000f22000c1e1900 */
[----:B--2---:R-:W-:-:S02]  /*0720*/  DADD R24, R20, R24 ;  /* 0x0000000014187229 */ /* 0x004fc40000000018 */
[----:B---3--:R-:W-:Y:S01]  /*0730*/  DADD R22, R18, R22 ;  /* 0x0000000012167229 */ /* 0x008fe20000000016 */
[----:B------:R-:W-:-:S04]  /*0740*/  IMAD.WIDE R20, R4, 0x4, R28 ;  /* 0x0000000404147825 */ /* 0x000fc800078e021c */
[C---:B----4-:R-:W-:Y:S01]  /*0750*/  IMAD.WIDE R18, R17.reuse, 0x8, R14 ;  /* 0x0000000811127825 */ /* 0x050fe200078e020e */
[----:B------:R-:W2:Y:S03]  /*0760*/  LDG.E R27, desc[UR6][R20.64] ;  /* 0x00000006141b7981 */ /* 0x000ea6000c1e1900 */
[----:B------:R-:W-:Y:S02]  /*0770*/  IMAD.WIDE R16, R17, 0x8, R8 ;  /* 0x0000000811107825 */ /* 0x000fe400078e0208 */
[----:B------:R-:W3:Y:S04]  /*0780*/  LDG.E.64 R18, desc[UR6][R18.64] ;  /* 0x0000000612127981 */ /* 0x000ee8000c1e1b00 */
[----:B------:R-:W4:Y:S01]  /*0790*/  LDG.E.64 R16, desc[UR6][R16.64] ;  /* 0x0000000610107981 */ /* 0x000f22000c1e1b00 */
[----:B--2---:R-:W-:Y:S01]  /*07a0*/  IMAD.WIDE R28, R27, 0x8, R14 ;  /* 0x000000081b1c7825 */ /* 0x004fe200078e020e */
[----:B----4-:R-:W-:-:S03]  /*07b0*/  DADD R16, R22, R16 ;  /* 0x0000000016107229 */ /* 0x010fc60000000010 */
[C---:B------:R-:W-:Y:S02]  /*07c0*/  IMAD.WIDE R22, R4.reuse, 0x4, R20 ;  /* 0x0000000404167825 */ /* 0x040fe400078e0214 */
[----:B------:R-:W2:Y:S04]  /*07d0*/  LDG.E.64 R20, desc[UR6][R28.64] ;  /* 0x000000061c147981 */ /* 0x000ea8000c1e1b00 */
[----:B------:R-:W4:Y:S01]  /*07e0*/  LDG.E R29, desc[UR6][R22.64] ;  /* 0x00000006161d7981 */ /* 0x000f22000c1e1900 */
[----:B---3--:R-:W-:Y:S01]  /*07f0*/  DADD R18, R24, R18 ;  /* 0x0000000018127229 */ /* 0x008fe20000000012 */
[----:B------:R-:W-:-:S06]  /*0800*/  IMAD.WIDE R24, R4, 0x4, R22 ;  /* 0x0000000404187825 */ /* 0x000fcc00078e0216 */
[----:B------:R-:W3:Y:S01]  /*0810*/  LDG.E R25, desc[UR6][R24.64] ;  /* 0x0000000618197981 */ /* 0x000ee2000c1e1900 */
[----:B--2---:R-:W-:Y:S01]  /*0820*/  DADD R18, R18, R20 ;  /* 0x0000000012127229 */ /* 0x004fe20000000014 */
[----:B----4-:R-:W-:-:S06]  /*0830*/  IMAD.WIDE R20, R29, 0x8, R14 ;  /* 0x000000081d147825 */ /* 0x010fcc00078e020e */
[----:B------:R-:W2:Y:S01]  /*0840*/  LDG.E.64 R20, desc[UR6][R20.64] ;  /* 0x0000000614147981 */ /* 0x000ea2000c1e1b00 */
[----:B------:R-:W-:-:S06]  /*0850*/  IMAD.WIDE R22, R27, 0x8, R8 ;  /* 0x000000081b167825 */ /* 0x000fcc00078e0208 */
[----:B------:R-:W4:Y:S01]  /*0860*/  LDG.E.64 R22, desc[UR6][R22.64] ;  /* 0x0000000616167981 */ /* 0x000f22000c1e1b00 */
[----:B--2---:R-:W-:Y:S01]  /*0870*/  DADD R18, R18, R20 ;  /* 0x0000000012127229 */ /* 0x004fe20000000014 */
[----:B------:R-:W-:-:S04]  /*0880*/  IMAD.WIDE R20, R29, 0x8, R8 ;  /* 0x000000081d147825 */ /* 0x000fc800078e0208 */
[C---:B---3--:R-:W-:Y:S02]  /*0890*/  IMAD.WIDE R28, R25.reuse, 0x8, R14 ;  /* 0x00000008191c7825 */ /* 0x048fe400078e020e */
[----:B------:R-:W2:Y:S02]  /*08a0*/  LDG.E.64 R20, desc[UR6][R20.64] ;  /* 0x0000000614147981 */ /* 0x000ea4000c1e1b00 */
[----:B------:R-:W-:Y:S02]  /*08b0*/  IMAD.WIDE R24, R25, 0x8, R8 ;  /* 0x0000000819187825 */ /* 0x000fe400078e0208 */
[----:B------:R-:W3:Y:S04]  /*08c0*/  LDG.E.64 R28, desc[UR6][R28.64] ;  /* 0x000000061c1c7981 */ /* 0x000ee8000c1e1b00 */
[----:B------:R-:W5:Y:S01]  /*08d0*/  LDG.E.64 R24, desc[UR6][R24.64] ;  /* 0x0000000618187981 */ /* 0x000f62000c1e1b00 */
[----:B----4-:R-:W-:-:S08]  /*08e0*/  DADD R16, R16, R22 ;  /* 0x0000000010107229 */ /* 0x010fd00000000016 */
[----:B--2---:R-:W-:Y:S02]  /*08f0*/  DADD R16, R16, R20 ;  /* 0x0000000010107229 */ /* 0x004fe40000000014 */
[----:B---3--:R-:W-:Y:S01]  /*0900*/  DADD R22, R18, R28 ;  /* 0x0000000012167229 */ /* 0x008fe2000000001c */
[----:B------:R-:W-:-:S05]  /*0910*/  IMAD.WIDE R18, R7, 0x8, R10 ;  /* 0x0000000807127825 */ /* 0x000fca00078e020a */
[----:B-----5:R-:W-:Y:S01]  /*0920*/  DADD R24, R16, R24 ;  /* 0x0000000010187229 */ /* 0x020fe20000000018 */
[----:B------:R-:W-:Y:S01]  /*0930*/  IMAD.WIDE R16, R4, 0x8, R18 ;  /* 0x0000000804107825 */ /* 0x000fe200078e0212 */
[----:B------:R0:W-:Y:S05]  /*0940*/  STG.E.64 desc[UR6][R18.64], R22 ;  /* 0x0000001612007986 */ /* 0x0001ea000c101b06 */
[----:B------:R0:W-:Y:S04]  /*0950*/  STG.E.64 desc[UR6][R16.64], R24 ;  /* 0x0000001810007986 */ /* 0x0001e8000c101b06 */
.L_x_15:
[----:B------:R-:W-:Y:S05]  /*0960*/  BSYNC.RECONVERGENT B0 ;  /* 0x0000000000007941 */ /* 0x000fea0003800200 */
.L_x_14:
[----:B01----:R-:W0:Y:S01]  /*0970*/  LDC R16, c[0x0][0x360] ;  /* 0x0000d800ff107b82 */ /* 0x003e220000000800 */
[----:B------:R-:W-:-:S04]  /*0980*/  IADD3 R26, PT, PT, R26, 0x2, RZ ;  /* 0x000000021a1a7810 */ /* 0x000fc80007ffe0ff */
[----:B------:R-:W-:Y:S02]  /*0990*/  ISETP.NE.AND P0, PT, R26, RZ, PT ;  /* 0x000000ff1a00720c */ /* 0x000fe40003f05270 */
[C---:B0-----:R-:W-:Y:S02]  /*09a0*/  LEA R7, R16.reuse, R7, 0x1 ;  /* 0x0000000710077211 */ /* 0x041fe400078e08ff */
[----:B------:R-:W-:-:S09]  /*09b0*/  LEA R6, R16, R6, 0x1 ;  /* 0x0000000610067211 */ /* 0x000fd200078e08ff */
[----:B------:R-:W-:Y:S05]  /*09c0*/  @P0 BRA `(.L_x_16) ;  /* 0xfffffff800080947 */ /* 0x000fea000383ffff */
.L_x_11:
[----:B------:R-:W-:-:S04]  /*09d0*/  LOP3.LUT R0, R0, 0x1, RZ, 0xc0, !PT ;  /* 0x0000000100007812 */ /* 0x000fc800078ec0ff */
[----:B------:R-:W-:-:S13]  /*09e0*/  ISETP.NE.U32.AND P0, PT, R0, 0x1, PT ;  /* 0x000000010000780c */ /* 0x000fda0003f05070 */
[----:B------:R-:W-:Y:S05]  /*09f0*/  @!P0 EXIT ;  /* 0x000000000000894d */ /* 0x000fea0003800000 */
[----:B------:R-:W0:Y:S01]  /*0a00*/  LDCU UR4, c[0x0][0x360] ;  /* 0x00006c00ff0477ac */ /* 0x000e220008000800 */
[----:B------:R-:W-:Y:S01]  /*0a10*/  IADD3 R5, PT, PT, R3, R5, RZ ;  /* 0x0000000503057210 */ /* 0x000fe20007ffe0ff */
[----:B------:R-:W5:Y:S04]  /*0a20*/  LDCU UR5, c[0x0][0x3a4] ;  /* 0x00007480ff0577ac */ /* 0x000f680008000800 */
[----:B0-----:R-:W-:-:S05]  /*0a30*/  IMAD R21, R5, UR4, R2 ;  /* 0x0000000405157c24 */ /* 0x001fca000f8e0202 */
[----:B-----5:R-:W-:-:S13]  /*0a40*/  ISETP.GE.AND P0, PT, R21, UR5, PT ;  /* 0x0000000515007c0c */ /* 0x020fda000bf06270 */
[----:B------:R-:W-:Y:S05]  /*0a50*/  @P0 EXIT ;  /* 0x000000000000094d */ /* 0x000fea0003800000 */
[----:B------:R-:W0:Y:S08]  /*0a60*/  LDC.64 R14, c[0x0][0x380] ;  /* 0x0000e000ff0e7b82 */ /* 0x000e300000000a00 */
[----:B------:R-:W1:Y:S08]  /*0a70*/  LDC R0, c[0x0][0x3a8] ;  /* 0x0000ea00ff007b82 */ /* 0x000e700000000800 */
[----:B--2---:R-:W2:Y:S01]  /*0a80*/  LDC.64 R8, c[0x0][0x388] ;  /* 0x0000e200ff087b82 */ /* 0x004ea20000000a00 */
[----:B0-----:R-:W-:-:S07]  /*0a90*/  IMAD.WIDE R14, R21, 0x4, R14 ;  /* 0x00000004150e7825 */ /* 0x001fce00078e020e */
[----:B------:R-:W0:Y:S01]  /*0aa0*/  LDC.64 R2, c[0x0][0x390] ;  /* 0x0000e400ff027b82 */ /* 0x000e220000000a00 */
[----:B---3--:R-:W3:Y:S01]  /*0ab0*/  LDG.E R11, desc[UR6][R14.64] ;  /* 0x000000060e0b7981 */ /* 0x008ee2000c1e1900 */
[----:B-1----:R-:W-:-:S05]  /*0ac0*/  IMAD.WIDE R16, R0, 0x4, R14 ;  /* 0x0000000400107825 */ /* 0x002fca00078e020e */
[----:B------:R0:W5:Y:S01]  /*0ad0*/  LDG.E R5, desc[UR6][R16.64] ;  /* 0x0000000610057981 */ /* 0x000162000c1e1900 */
[----:B------:R-:W-:-:S04]  /*0ae0*/  IMAD.WIDE R24, R0, 0x4, R16 ;  /* 0x0000000400187825 */ /* 0x000fc800078e0210 */
[----:B--2---:R-:W-:Y:S01]  /*0af0*/  IMAD.WIDE R6, R21, 0x8, R8 ;  /* 0x0000000815067825 */ /* 0x004fe200078e0208 */
[----:B----4-:R-:W2:Y:S05]  /*0b00*/  LDG.E R13, desc[UR6][R24.64] ;  /* 0x00000006180d7981 */ /* 0x010eaa000c1e1900 */
[----:B------:R-:W4:Y:S01]  /*0b10*/  LDG.E.64 R6, desc[UR6][R6.64] ;  /* 0x0000000606067981 */ /* 0x000f22000c1e1b00 */
[----:B------:R-:W-:-:S04]  /*0b20*/  IMAD.WIDE R26, R0, 0x4, R24 ;  /* 0x00000004001a7825 */ /* 0x000fc800078e0218 */
[----:B0-----:R-:W-:Y:S01]  /*0b30*/  IMAD.WIDE R16, R21, 0x8, R2 ;  /* 0x0000000815107825 */ /* 0x001fe200078e0202 */
[----:B------:R0:W2:Y:S05]  /*0b40*/  LDG.E R29, desc[UR6][R26.64] ;  /* 0x000000061a1d7981 */ /* 0x0000aa000c1e1900 */
[----:B------:R-:W4:Y:S01]  /*0b50*/  LDG.E.64 R16, desc[UR6][R16.64] ;  /* 0x0000000610107981 */ /* 0x000f22000c1e1b00 */
[----:B0-----:R-:W-:-:S05]  /*0b60*/  IMAD.WIDE R26, R0, 0x4, R26 ;  /* 0x00000004001a7825 */ /* 0x001fca00078e021a */
[----:B------:R2:W4:Y:S01]  /*0b70*/  LDG.E R23, desc[UR6][R26.64] ;  /* 0x000000061a177981 */ /* 0x000522000c1e1900 */
[----:B------:R-:W-:-:S06]  /*0b80*/  IMAD.WIDE R24, R0, 0x4, R26 ;  /* 0x0000000400187825 */ /* 0x000fcc00078e021a */
[----:B------:R-:W4:Y:S01]  /*0b90*/  LDG.E R25, desc[UR6][R24.64] ;  /* 0x0000000618197981 */ /* 0x000f22000c1e1900 */
[----:B---3--:R-:W-:-:S06]  /*0ba0*/  IMAD.WIDE R18, R11, 0x8, R8 ;  /* 0x000000080b127825 */ /* 0x008fcc00078e0208 */
[----:B------:R-:W4:Y:S01]  /*0bb0*/  LDG.E.64 R18, desc[UR6][R18.64] ;  /* 0x0000000612127981 */ /* 0x000f22000c1e1b00 */
[----:B-----5:R-:W-:-:S04]  /*0bc0*/  IMAD.WIDE R14, R5, 0x8, R8 ;  /* 0x00000008050e7825 */ /* 0x020fc800078e0208 */
[--C-:B------:R-:W-:Y:S02]  /*0bd0*/  IMAD.WIDE R10, R11, 0x8, R2.reuse ;  /* 0x000000080b0a7825 */ /* 0x100fe400078e0202 */
[----:B------:R-:W3:Y:S04]  /*0be0*/  LDG.E.64 R14, desc[UR6][R14.64] ;  /* 0x000000060e0e7981 */ /* 0x000ee8000c1e1b00 */
[----:B------:R-:W5:Y:S01]  /*0bf0*/  LDG.E.64 R10, desc[UR6][R10.64] ;  /* 0x000000060a0a7981 */ /* 0x000f62000c1e1b00 */
[----:B------:R-:W-:-:S06]  /*0c00*/  IMAD.WIDE R4, R5, 0x8, R2 ;  /* 0x0000000805047825 */ /* 0x000fcc00078e0202 */
[----:B------:R-:W5:Y:S01]  /*0c10*/  LDG.E.64 R4, desc[UR6][R4.64] ;  /* 0x0000000604047981 */ /* 0x000f62000c1e1b00 */
[----:B--2---:R-:W-:-:S06]  /*0c20*/  IMAD.WIDE R26, R29, 0x8, R8 ;  /* 0x000000081d1a7825 */ /* 0x004fcc00078e0208 */
[----:B------:R-:W2:Y:S01]  /*0c30*/  LDG.E.64 R26, desc[UR6][R26.64] ;  /* 0x000000061a1a7981 */ /* 0x000ea2000c1e1b00 */
[----:B----4-:R-:W-:Y:S01]  /*0c40*/  DADD R18, R6, R18 ;  /* 0x0000000006127229 */ /* 0x010fe20000000012 */
[----:B------:R-:W-:-:S04]  /*0c50*/  IMAD.WIDE R6, R13, 0x8, R8 ;  /* 0x000000080d067825 */ /* 0x000fc800078e0208 */
[----:B------:R-:W-:Y:S02]  /*0c60*/  IMAD.WIDE R12, R13, 0x8, R2 ;  /* 0x000000080d0c7825 */ /* 0x000fe400078e0202 */
[----:B------:R-:W4:Y:S01]  /*0c70*/  LDG.E.64 R6, desc[UR6][R6.64] ;  /* 0x0000000606067981 */ /* 0x000f22000c1e1b00 */
[----:B---3--:R-:W-:-:S03]  /*0c80*/  DADD R14, R18, R14 ;  /* 0x00000000120e7229 */ /* 0x008fc6000000000e */
[----:B------:R-:W3:Y:S01]  /*0c90*/  LDG.E.64 R12, desc[UR6][R12.64] ;  /* 0x000000060c0c7981 */ /* 0x000ee2000c1e1b00 */
[----:B------:R-:W-:Y:S01]  /*0ca0*/  IMAD.WIDE R18, R29, 0x8, R2 ;  /* 0x000000081d127825 */ /* 0x000fe200078e0202 */
[----:B-----5:R-:W-:-:S03]  /*0cb0*/  DADD R10, R16, R10 ;  /* 0x00000000100a7229 */ /* 0x020fc6000000000a */
[C---:B------:R-:W-:Y:S02]  /*0cc0*/  IMAD.WIDE R16, R23.reuse, 0x8, R8 ;  /* 0x0000000817107825 */ /* 0x040fe400078e0208 */
[----:B------:R-:W5:Y:S02]  /*0cd0*/  LDG.E.64 R18, desc[UR6][R18.64] ;  /* 0x0000000612127981 */ /* 0x000f64000c1e1b00 */
[----:B------:R-:W-:Y:S02]  /*0ce0*/  IMAD.WIDE R22, R23, 0x8, R2 ;  /* 0x0000000817167825 */ /* 0x000fe400078e0202 */
[----:B------:R-:W5:Y:S02]  /*0cf0*/  LDG.E.64 R16, desc[UR6][R16.64] ;  /* 0x0000000610107981 */ /* 0x000f64000c1e1b00 */
[C---:B------:R-:W-:Y:S02]  /*0d00*/  IMAD.WIDE R28, R25.reuse, 0x8, R8 ;  /* 0x00000008191c7825 */ /* 0x040fe400078e0208 */
[----:B------:R-:W5:Y:S02]  /*0d10*/  LDG.E.64 R22, desc[UR6][R22.64] ;  /* 0x0000000616167981 */ /* 0x000f64000c1e1b00 */
[----:B------:R-:W-:-:S02]  /*0d20*/  IMAD.WIDE R8, R25, 0x8, R2 ;  /* 0x0000000819087825 */ /* 0x000fc400078e0202 */
[----:B------:R-:W5:Y:S04]  /*0d30*/  LDG.E.64 R2, desc[UR6][R28.64] ;  /* 0x000000061c027981 */ /* 0x000f68000c1e1b00 */
[----:B------:R-:W5:Y:S01]  /*0d40*/  LDG.E.64 R8, desc[UR6][R8.64] ;  /* 0x0000000608087981 */ /* 0x000f62000c1e1b00 */
[----:B------:R-:W-:Y:S01]  /*0d50*/  DADD R10, R10, R4 ;  /* 0x000000000a0a7229 */ /* 0x000fe20000000004 */
[----:B------:R-:W0:Y:S02]  /*0d60*/  LDC.64 R4, c[0x0][0x398] ;  /* 0x0000e600ff047b82 */ /* 0x000e240000000a00 */
[----:B0-----:R-:W-:Y:S01]  /*0d70*/  IMAD.WIDE R4, R21, 0x8, R4 ;  /* 0x0000000815047825 */ /* 0x001fe200078e0204 */
[----:B----4-:R-:W-:-:S04]  /*0d80*/  DADD R6, R14, R6 ;  /* 0x000000000e067229 */ /* 0x010fc80000000006 */
[----:B---3--:R-:W-:-:S04]  /*0d90*/  DADD R10, R10, R12 ;  /* 0x000000000a0a7229 */ /* 0x008fc8000000000c */
[----:B--2---:R-:W-:-:S04]  /*0da0*/  DADD R6, R6, R26 ;  /* 0x0000000006067229 */ /* 0x004fc8000000001a */
[----:B-----5:R-:W-:-:S04]  /*0db0*/  DADD R10, R10, R18 ;  /* 0x000000000a0a7229 */ /* 0x020fc80000000012 */
[----:B------:R-:W-:-:S04]  /*0dc0*/  DADD R6, R6, R16 ;  /* 0x0000000006067229 */ /* 0x000fc80000000010 */
[----:B------:R-:W-:-:S04]  /*0dd0*/  DADD R10, R10, R22 ;  /* 0x000000000a0a7229 */ /* 0x000fc80000000016 */
[----:B------:R-:W-:Y:S01]  /*0de0*/  DADD R2, R6, R2 ;  /* 0x0000000006027229 */ /* 0x000fe20000000002 */
[----:B------:R-:W-:-:S03]  /*0df0*/  IMAD.WIDE R6, R0, 0x8, R4 ;  /* 0x0000000800067825 */ /* 0x000fc600078e0204 */
[----:B------:R-:W-:-:S03]  /*0e00*/  DADD R8, R10, R8 ;  /* 0x000000000a087229 */ /* 0x000fc60000000008 */
[----:B------:R-:W-:Y:S04]  /*0e10*/  STG.E.64 desc[UR6][R4.64], R2 ;  /* 0x0000000204007986 */ /* 0x000fe8000c101b06 */
[----:B------:R-:W-:Y:S01]  /*0e20*/  STG.E.64 desc[UR6][R6.64], R8 ;  /* 0x0000000806007986 */ /* 0x000fe2000c101b06 */
[----:B------:R-:W-:Y:S05]  /*0e30*/  EXIT ;  /* 0x000000000000794d */ /* 0x000fea0003800000 */
.L_x_17:
        /* <DEDUP_REMOVED lines=12> */
.L_x_243:


//--------------------- .text._Z34dvc_ScaLBL_D3Q7_GreyColorIMRT_InitPdS_S_iii --------------------------
	.section	.text._Z34dvc_ScaLBL_D3Q7_GreyColorIMRT_InitPdS_S_iii,"ax",@progbits
	.align	128
        .global         _Z34dvc_ScaLBL_D3Q7_GreyColorIMRT_InitPdS_S_iii
        .type           _Z34dvc_ScaLBL_D3Q7_GreyColorIMRT_InitPdS_S_iii,@function
        .size           _Z34dvc_ScaLBL_D3Q7_GreyColorIMRT_InitPdS_S_iii,(.L_x_244 - _Z34dvc_ScaLBL_D3Q7_GreyColorIMRT_InitPdS_S_iii)
        .other          _Z34dvc_ScaLBL_D3Q7_GreyColorIMRT_InitPdS_S_iii,@"STO_CUDA_ENTRY STV_DEFAULT"
_Z34dvc_ScaLBL_D3Q7_GreyColorIMRT_InitPdS_S_iii:
.text._Z34dvc_ScaLBL_D3Q7_GreyColorIMRT_InitPdS_S_iii:
        /* <DEDUP_REMOVED lines=11> */
[----:B------:R-:W-:Y:S02]  /*00b0*/  ISETP.GE.U32.AND P0, PT, R4, 0x7ffff, PT ;  /* 0x0007ffff0400780c */ /* 0x000fe40003f06070 */
[----:B------:R-:W-:Y:S01]  /*00c0*/  LEA.HI R2, R2, R3, RZ, 0x12 ;  /* 0x0000000302027211 */ /* 0x000fe200078f90ff */
[----:B------:R-:W-:-:S03]  /*00d0*/  HFMA2 R3, -RZ, RZ, 0, 0 ;  /* 0x00000000ff037431 */ /* 0x000fc600000001ff */
[----:B------:R-:W-:Y:S02]  /*00e0*/  SHF.R.S32.HI R2, RZ, 0x12, R2 ;  /* 0x00000012ff027819 */ /* 0x000fe40000011402 */
[----:B0-----:R-:W-:-:S03]  /*00f0*/  IADD3 R5, PT, PT, R5, UR6, RZ ;  /* 0x0000000605057c10 */ /* 0x001fc6000fffe0ff */
[----:B--2---:R-:W-:Y:S02]  /*0100*/  IMAD R4, R2, R7, R7 ;  /* 0x0000000702047224 */ /* 0x004fe400078e0207 */
[----:B---3--:R-:W-:Y:S05]  /*0110*/  @!P0 BRA `(.L_x_18) ;  /* 0x0000000400a48947 */ /* 0x008fea0003800000 */
[----:B------:R-:W0:Y:S01]  /*0120*/  LDC R6, c[0x0][0x3a0] ;  /* 0x0000e800ff067b82 */ /* 0x000e220000000800 */
[----:B------:R-:W-:Y:S01]  /*0130*/  IADD3 R14, PT, PT, R2, 0x1, RZ ;  /* 0x00000001020e7810 */ /* 0x000fe20007ffe0ff */
[-C--:B-1----:R-:W-:Y:S01]  /*0140*/  IMAD R16, R4, R0.reuse, R0 ;  /* 0x0000000004107224 */ /* 0x082fe200078e0200 */
[----:B------:R-:W1:Y:S01]  /*0150*/  LDCU UR6, c[0x0][0x39c] ;  /* 0x00007380ff0677ac */ /* 0x000e620008000800 */
[----:B------:R-:W-:Y:S01]  /*0160*/  IMAD R7, R7, R0, RZ ;  /* 0x0000000007077224 */ /* 0x000fe200078e02ff */
[C---:B------:R-:W-:Y:S02]  /*0170*/  LOP3.LUT R3, R14.reuse, 0xfffffffe, RZ, 0xc0, !PT ;  /* 0xfffffffe0e037812 */ /* 0x040fe400078ec0ff */
[----:B------:R-:W-:Y:S01]  /*0180*/  IADD3 R29, PT, PT, R5, R16, RZ ;  /* 0x00000010051d7210 */ /* 0x000fe20007ffe0ff */
[----:B------:R-:W2:Y:S01]  /*0190*/  LDC.64 R8, c[0x0][0x390] ;  /* 0x0000e400ff087b82 */ /* 0x000ea20000000a00 */
[----:B------:R-:W-:Y:S01]  /*01a0*/  IMAD R7, R14, R7, R5 ;  /* 0x000000070e077224 */ /* 0x000fe200078e0205 */
[----:B------:R-:W-:-:S06]  /*01b0*/  IADD3 R28, PT, PT, -R3, RZ, RZ ;  /* 0x000000ff031c7210 */ /* 0x000fcc0007ffe1ff */
[----:B------:R-:W3:Y:S08]  /*01c0*/  LDC.64 R10, c[0x0][0x380] ;  /* 0x0000e000ff0a7b82 */ /* 0x000ef00000000a00 */
[----:B-1----:R-:W4:Y:S02]  /*01d0*/  LDC.64 R12, c[0x0][0x388] ;  /* 0x0000e200ff0c7b82 */ /* 0x002f240000000a00 */
.L_x_23:
[----:B------:R-:W-:Y:S01]  /*01e0*/  ISETP.GE.AND P0, PT, R7, UR6, PT ;  /* 0x0000000607007c0c */ /* 0x000fe2000bf06270 */
[----:B------:R-:W-:Y:S01]  /*01f0*/  BSSY.RECONVERGENT B0, `(.L_x_19) ;  /* 0x000002d000007945 */ /* 0x000fe20003800200 */
[----:B------:R-:W-:Y:S02]  /*0200*/  IADD3 R28, PT, PT, R28, 0x2, RZ ;  /* 0x000000021c1c7810 */ /* 0x000fe40007ffe0ff */
[----:B------:R-:W-:Y:S02]  /*0210*/  ISETP.GE.AND P1, PT, R29, UR6, PT ;  /* 0x000000061d007c0c */ /* 0x000fe4000bf26270 */
[----:B------:R-:W-:-:S07]  /*0220*/  ISETP.NE.AND P2, PT, R28, RZ, PT ;  /* 0x000000ff1c00720c */ /* 0x000fce0003f45270 */
[----:B0-----:R-:W-:Y:S06]  /*0230*/  @P0 BRA `(.L_x_20) ;  /* 0x0000000000a00947 */ /* 0x001fec0003800000 */
[----:B---3--:R-:W-:-:S05]  /*0240*/  IMAD.WIDE R14, R7, 0x8, R10 ;  /* 0x00000008070e7825 */ /* 0x008fca00078e020a */
[----:B------:R-:W3:Y:S01]  /*0250*/  LDG.E.64 R20, desc[UR4][R14.64] ;  /* 0x000000040e147981 */ /* 0x000ee2000c1e1b00 */
[----:B0-----:R-:W-:-:S06]  /*0260*/  IMAD.WIDE R22, R6, 0x8, R14 ;  /* 0x0000000806167825 */ /* 0x001fcc00078e020e */
[----:B------:R-:W5:Y:S01]  /*0270*/  LDG.E.64 R22, desc[UR4][R22.64] ;  /* 0x0000000416167981 */ /* 0x000f62000c1e1b00 */
[----:B----4-:R-:W-:Y:S01]  /*0280*/  IMAD.WIDE R26, R7, 0x8, R12 ;  /* 0x00000008071a7825 */ /* 0x010fe200078e020c */
[----:B------:R-:W-:Y:S01]  /*0290*/  UMOV UR8, 0x55555555 ;  /* 0x5555555500087882 */ /* 0x000fe20000000000 */
[----:B------:R-:W-:Y:S01]  /*02a0*/  UMOV UR9, 0x3fd55555 ;  /* 0x3fd5555500097882 */ /* 0x000fe20000000000 */
[----:B------:R-:W-:Y:S01]  /*02b0*/  UMOV UR10, 0x1c71c71c ;  /* 0x1c71c71c000a7882 */ /* 0x000fe20000000000 */
[----:B------:R-:W-:Y:S01]  /*02c0*/  UMOV UR11, 0x3fbc71c7 ;  /* 0x3fbc71c7000b7882 */ /* 0x000fe20000000000 */
[----:B------:R-:W-:Y:S01]  /*02d0*/  IMAD.WIDE R16, R6, 0x8, R26 ;  /* 0x0000000806107825 */ /* 0x000fe200078e021a */
[C---:B---3--:R-:W-:Y:S02]  /*02e0*/  DMUL R18, R20.reuse, UR8 ;  /* 0x0000000814127c28 */ /* 0x048fe40008000000 */
[----:B------:R-:W-:-:S05]  /*02f0*/  DMUL R20, R20, UR10 ;  /* 0x0000000a14147c28 */ /* 0x000fca0008000000 */
[----:B------:R0:W-:Y:S04]  /*0300*/  STG.E.64 desc[UR4][R26.64], R18 ;  /* 0x000000121a007986 */ /* 0x0001e8000c101b04 */
[----:B------:R1:W-:Y:S01]  /*0310*/  STG.E.64 desc[UR4][R16.64], R20 ;  /* 0x0000001410007986 */ /* 0x0003e2000c101b04 */
[----:B0-----:R-:W-:-:S05]  /*0320*/  IMAD.WIDE R18, R6, 0x8, R16 ;  /* 0x0000000806127825 */ /* 0x001fca00078e0210 */
[----:B------:R0:W-:Y:S01]  /*0330*/  STG.E.64 desc[UR4][R18.64], R20 ;  /* 0x0000001412007986 */ /* 0x0001e2000c101b04 */
[----:B------:R-:W-:-:S05]  /*0340*/  IMAD.WIDE R14, R6, 0x8, R18 ;  /* 0x00000008060e7825 */ /* 0x000fca00078e0212 */
[----:B------:R2:W-:Y:S01]  /*0350*/  STG.E.64 desc[UR4][R14.64], R20 ;  /* 0x000000140e007986 */ /* 0x0005e2000c101b04 */
[----:B------:R-:W-:-:S05]  /*0360*/  IMAD.WIDE R24, R6, 0x8, R14 ;  /* 0x0000000806187825 */ /* 0x000fca00078e020e */
[----:B------:R-:W-:Y:S01]  /*0370*/  STG.E.64 desc[UR4][R24.64], R20 ;  /* 0x0000001418007986 */ /* 0x000fe2000c101b04 */
[----:B-1----:R-:W-:-:S05]  /*0380*/  IMAD.WIDE R16, R6, 0x8, R24 ;  /* 0x0000000806107825 */ /* 0x002fca00078e0218 */
[----:B------:R5:W-:Y:S01]  /*0390*/  STG.E.64 desc[UR4][R16.64], R20 ;  /* 0x0000001410007986 */ /* 0x000be2000c101b04 */
[----:B0-----:R-:W-:-:S04]  /*03a0*/  IMAD.WIDE R18, R6, 0x8, R16 ;  /* 0x0000000806127825 */ /* 0x001fc800078e0210 */
[----:B--2---:R-:W-:Y:S01]  /*03b0*/  IMAD.WIDE R14, R7, 0x8, R8 ;  /* 0x00000008070e7825 */ /* 0x004fe200078e0208 */
[----:B------:R0:W-:Y:S03]  /*03c0*/  STG.E.64 desc[UR4][R18.64], R20 ;  /* 0x0000001412007986 */ /* 0x0001e6000c101b04 */
[C---:B------:R-:W-:Y:S01]  /*03d0*/  IMAD.WIDE R26, R6.reuse, 0x8, R14 ;  /* 0x00000008061a7825 */ /* 0x040fe200078e020e */
[C---:B-----5:R-:W-:Y:S02]  /*03e0*/  DMUL R16, R22.reuse, UR8 ;  /* 0x0000000816107c28 */ /* 0x060fe40008000000 */
[----:B------:R-:W-:Y:S01]  /*03f0*/  DMUL R22, R22, UR10 ;  /* 0x0000000a16167c28 */ /* 0x000fe20008000000 */
[----:B------:R-:W-:-:S04]  /*0400*/  IMAD.WIDE R24, R6, 0x8, R26 ;  /* 0x0000000806187825 */ /* 0x000fc800078e021a */
[----:B------:R1:W-:Y:S01]  /*0410*/  STG.E.64 desc[UR4][R14.64], R16 ;  /* 0x000000100e007986 */ /* 0x0003e2000c101b04 */
[----:B0-----:R-:W-:-:S03]  /*0420*/  IMAD.WIDE R20, R6, 0x8, R24 ;  /* 0x0000000806147825 */ /* 0x001fc600078e0218 */
[----:B------:R0:W-:Y:S01]  /*0430*/  STG.E.64 desc[UR4][R26.64], R22 ;  /* 0x000000161a007986 */ /* 0x0001e2000c101b04 */
[----:B------:R-:W-:-:S03]  /*0440*/  IMAD.WIDE R18, R6, 0x8, R20 ;  /* 0x0000000806127825 */ /* 0x000fc600078e0214 */
[----:B------:R0:W-:Y:S04]  /*0450*/  STG.E.64 desc[UR4][R24.64], R22 ;  /* 0x0000001618007986 */ /* 0x0001e8000c101b04 */
[----:B------:R0:W-:Y:S01]  /*0460*/  STG.E.64 desc[UR4][R20.64], R22 ;  /* 0x0000001614007986 */ /* 0x0001e2000c101b04 */
[----:B-1----:R-:W-:-:S03]  /*0470*/  IMAD.WIDE R14, R6, 0x8, R18 ;  /* 0x00000008060e7825 */ /* 0x002fc600078e0212 */
[----:B------:R0:W-:Y:S01]  /*0480*/  STG.E.64 desc[UR4][R18.64], R22 ;  /* 0x0000001612007986 */ /* 0x0001e2000c101b04 */
[----:B------:R-:W-:-:S03]  /*0490*/  IMAD.WIDE R16, R6, 0x8, R14 ;  /* 0x0000000806107825 */ /* 0x000fc600078e020e */
[----:B------:R0:W-:Y:S04]  /*04a0*/  STG.E.64 desc[UR4][R14.64], R22 ;  /* 0x000000160e007986 */ /* 0x0001e8000c101b04 */
[----:B------:R0:W-:Y:S02]  /*04b0*/  STG.E.64 desc[UR4][R16.64], R22 ;  /* 0x0000001610007986 */ /* 0x0001e4000c101b04 */
.L_x_20:
[----:B------:R-:W-:Y:S05]  /*04c0*/  BSYNC.RECONVERGENT B0 ;  /* 0x0000000000007941 */ /* 0x000fea0003800200 */
.L_x_19:
[----:B------:R-:W-:Y:S04]  /*04d0*/  BSSY.RECONVERGENT B0, `(.L_x_21) ;  /* 0x000002a000007945 */ /* 0x000fe80003800200 */
[----:B------:R-:W-:Y:S05]  /*04e0*/  @P1 BRA `(.L_x_22) ;  /* 0x0000000000a01947 */ /* 0x000fea0003800000 */
[----:B0--3--:R-:W-:-:S05]  /*04f0*/  IMAD.WIDE R16, R29, 0x8, R10 ;  /* 0x000000081d107825 */ /* 0x009fca00078e020a */
[----:B------:R-:W3:Y:S01]  /*0500*/  LDG.E.64 R22, desc[UR4][R16.64] ;  /* 0x0000000410167981 */ /* 0x000ee2000c1e1b00 */
[----:B------:R-:W-:-:S06]  /*0510*/  IMAD.WIDE R18, R6, 0x8, R16 ;  /* 0x0000000806127825 */ /* 0x000fcc00078e0210 */
        /* <DEDUP_REMOVED lines=10> */
[----:B------:R-:W-:Y:S01]  /*05c0*/  STG.E.64 desc[UR4][R14.64], R22 ;  /* 0x000000160e007986 */ /* 0x000fe2000c101b04 */
[----:B0-----:R-:W-:-:S05]  /*05d0*/  IMAD.WIDE R20, R6, 0x8, R14 ;  /* 0x0000000806147825 */ /* 0x001fca00078e020e */
[----:B------:R5:W-:Y:S01]  /*05e0*/  STG.E.64 desc[UR4][R20.64], R22 ;  /* 0x0000001614007986 */ /* 0x000be2000c101b04 */
[----:B------:R-:W-:-:S05]  /*05f0*/  IMAD.WIDE R16, R6, 0x8, R20 ;  /* 0x0000000806107825 */ /* 0x000fca00078e0214 */
[----:B------:R2:W-:Y:S01]  /*0600*/  STG.E.64 desc[UR4][R16.64], R22 ;  /* 0x0000001610007986 */ /* 0x0005e2000c101b04 */
[----:B------:R-:W-:-:S05]  /*0610*/  IMAD.WIDE R24, R6, 0x8, R16 ;  /* 0x0000000806187825 */ /* 0x000fca00078e0210 */
[----:B------:R0:W-:Y:S01]  /*0620*/  STG.E.64 desc[UR4][R24.64], R22 ;  /* 0x0000001618007986 */ /* 0x0001e2000c101b04 */
[C---:B------:R-:W-:Y:S01]  /*0630*/  IMAD.WIDE R26, R6.reuse, 0x8, R24 ;  /* 0x00000008061a7825 */ /* 0x040fe200078e0218 */
[C---:B-----5:R-:W-:Y:S02]  /*0640*/  DMUL R20, R18.reuse, UR8 ;  /* 0x0000000812147c28 */ /* 0x060fe40008000000 */
[----:B------:R-:W-:Y:S02]  /*0650*/  DMUL R18, R18, UR10 ;  /* 0x0000000a12127c28 */ /* 0x000fe40008000000 */
[----:B------:R-:W-:Y:S01]  /*0660*/  STG.E.64 desc[UR4][R26.64], R22 ;  /* 0x000000161a007986 */ /* 0x000fe2000c101b04 */
[----:B------:R-:W-:-:S04]  /*0670*/  IMAD.WIDE R14, R6, 0x8, R26 ;  /* 0x00000008060e7825 */ /* 0x000fc800078e021a */
[----:B--2---:R-:W-:Y:S01]  /*0680*/  IMAD.WIDE R16, R29, 0x8, R8 ;  /* 0x000000081d107825 */ /* 0x004fe200078e0208 */
[----:B------:R1:W-:Y:S04]  /*0690*/  STG.E.64 desc[UR4][R14.64], R22 ;  /* 0x000000160e007986 */ /* 0x0003e8000c101b04 */
[----:B------:R2:W-:Y:S01]  /*06a0*/  STG.E.64 desc[UR4][R16.64], R20 ;  /* 0x0000001410007986 */ /* 0x0005e2000c101b04 */
[----:B0-----:R-:W-:-:S05]  /*06b0*/  IMAD.WIDE R24, R6, 0x8, R16 ;  /* 0x0000000806187825 */ /* 0x001fca00078e0210 */
[----:B------:R0:W-:Y:S01]  /*06c0*/  STG.E.64 desc[UR4][R24.64], R18 ;  /* 0x0000001218007986 */ /* 0x0001e2000c101b04 */
[----:B-1----:R-:W-:-:S05]  /*06d0*/  IMAD.WIDE R14, R6, 0x8, R24 ;  /* 0x00000008060e7825 */ /* 0x002fca00078e0218 */
[----:B------:R0:W-:Y:S01]  /*06e0*/  STG.E.64 desc[UR4][R14.64], R18 ;  /* 0x000000120e007986 */ /* 0x0001e2000c101b04 */
[----:B--2---:R-:W-:-:S05]  /*06f0*/  IMAD.WIDE R16, R6, 0x8, R14 ;  /* 0x0000000806107825 */ /* 0x004fca00078e020e */
[----:B------:R0:W-:Y:S01]  /*0700*/  STG.E.64 desc[UR4][R16.64], R18 ;  /* 0x0000001210007986 */ /* 0x0001e2000c101b04 */
[----:B------:R-:W-:-:S05]  /*0710*/  IMAD.WIDE R20, R6, 0x8, R16 ;  /* 0x0000000806147825 */ /* 0x000fca00078e0210 */
[----:B------:R0:W-:Y:S01]  /*0720*/  STG.E.64 desc[UR4][R20.64], R18 ;  /* 0x0000001214007986 */ /* 0x0001e2000c101b04 */
[----:B------:R-:W-:-:S05]  /*0730*/  IMAD.WIDE R22, R6, 0x8, R20 ;  /* 0x0000000806167825 */ /* 0x000fca00078e0214 */
[----:B------:R0:W-:Y:S01]  /*0740*/  STG.E.64 desc[UR4][R22.64], R18 ;  /* 0x0000001216007986 */ /* 0x0001e2000c101b04 */
[----:B------:R-:W-:-:S05]  /*0750*/  IMAD.WIDE R26, R6, 0x8, R22 ;  /* 0x00000008061a7825 */ /* 0x000fca00078e0216 */
[----:B------:R0:W-:Y:S02]  /*0760*/  STG.E.64 desc[UR4][R26.64], R18 ;  /* 0x000000121a007986 */ /* 0x0001e4000c101b04 */
.L_x_22:
[----:B------:R-:W-:Y:S05]  /*0770*/  BSYNC.RECONVERGENT B0 ;  /* 0x0000000000007941 */ /* 0x000fea0003800200 */
.L_x_21:
[C---:B------:R-:W-:Y:S02]  /*0780*/  LEA R29, R0.reuse, R29, 0x1 ;  /* 0x0000001d001d7211 */ /* 0x040fe400078e08ff */
[----:B------:R-:W-:Y:S01]  /*0790*/  LEA R7, R0, R7, 0x1 ;  /* 0x0000000700077211 */ /* 0x000fe200078e08ff */
[----:B------:R-:W-:Y:S06]  /*07a0*/  @P2 BRA `(.L_x_23) ;  /* 0xfffffff8008c2947 */ /* 0x000fec000383ffff */
.L_x_18:
[----:B------:R-:W-:-:S04]  /*07b0*/  LOP3.LUT R2, R2, 0x1, RZ, 0xc0, !PT ;  /* 0x0000000102027812 */ /* 0x000fc800078ec0ff */
[----:B------:R-:W-:-:S13]  /*07c0*/  ISETP.NE.U32.AND P0, PT, R2, 0x1, PT ;  /* 0x000000010200780c */ /* 0x000fda0003f05070 */
[----:B------:R-:W-:Y:S05]  /*07d0*/  @!P0 EXIT ;  /* 0x000000000000894d */ /* 0x000fea0003800000 */
[----:B------:R-:W5:Y:S01]  /*07e0*/  LDCU UR6, c[0x0][0x39c] ;  /* 0x00007380ff0677ac */ /* 0x000f620008000800 */
[----:B------:R-:W-:-:S05]  /*07f0*/  IADD3 R3, PT, PT, R4, R3, RZ ;  /* 0x0000000304037210 */ /* 0x000fca0007ffe0ff */
[----:B-1----:R-:W-:-:S05]  /*0800*/  IMAD R7, R3, R0, R5 ;  /* 0x0000000003077224 */ /* 0x002fca00078e0205 */
[----:B-----5:R-:W-:-:S13]  /*0810*/  ISETP.GE.AND P0, PT, R7, UR6, PT ;  /* 0x0000000607007c0c */ /* 0x020fda000bf06270 */
[----:B------:R-:W-:Y:S05]  /*0820*/  @P0 EXIT ;  /* 0x000000000000094d */ /* 0x000fea0003800000 */
[----:B--2---:R-:W1:Y:S08]  /*0830*/  LDC.64 R8, c[0x0][0x380] ;  /* 0x0000e000ff087b82 */ /* 0x004e700000000a00 */
[----:B---3--:R-:W2:Y:S08]  /*0840*/  LDC R11, c[0x0][0x3a0] ;  /* 0x0000e800ff0b7b82 */ /* 0x008eb00000000800 */
[----:B0-----:R-:W0:Y:S01]  /*0850*/  LDC.64 R22, c[0x0][0x388] ;  /* 0x0000e200ff167b82 */ /* 0x001e220000000a00 */
[----:B-1----:R-:W-:-:S07]  /*0860*/  IMAD.WIDE R8, R7, 0x8, R8 ;  /* 0x0000000807087825 */ /* 0x002fce00078e0208 */
[----:B------:R-:W1:Y:S01]  /*0870*/  LDC.64 R4, c[0x0][0x390] ;  /* 0x0000e400ff047b82 */ /* 0x000e620000000a00 */
[----:B----4-:R3:W4:Y:S01]  /*0880*/  LDG.E.64 R12, desc[UR4][R8.64] ;  /* 0x00000004080c7981 */ /* 0x010722000c1e1b00 */
[----:B--2---:R-:W-:-:S06]  /*0890*/  IMAD.WIDE R2, R11, 0x8, R8 ;  /* 0x000000080b027825 */ /* 0x004fcc00078e0208 */
[----:B------:R-:W2:Y:S01]  /*08a0*/  LDG.E.64 R2, desc[UR4][R2.64] ;  /* 0x0000000402027981 */ /* 0x000ea2000c1e1b00 */
[----:B------:R-:W-:Y:S01]  /*08b0*/  UMOV UR6, 0x55555555 ;  /* 0x5555555500067882 */ /* 0x000fe20000000000 */
[----:B0-----:R-:W-:Y:S01]  /*08c0*/  IMAD.WIDE R22, R7, 0x8, R22 ;  /* 0x0000000807167825 */ /* 0x001fe200078e0216 */
[----:B------:R-:W-:Y:S01]  /*08d0*/  UMOV UR7, 0x3fd55555 ;  /* 0x3fd5555500077882 */ /* 0x000fe20000000000 */
[----:B------:R-:W-:Y:S01]  /*08e0*/  UMOV UR8, 0x1c71c71c ;  /* 0x1c71c71c00087882 */ /* 0x000fe20000000000 */
[----:B------:R-:W-:Y:S01]  /*08f0*/  UMOV UR9, 0x3fbc71c7 ;  /* 0x3fbc71c700097882 */ /* 0x000fe20000000000 */
[----:B------:R-:W-:-:S04]  /*0900*/  IMAD.WIDE R26, R11, 0x8, R22 ;  /* 0x000000080b1a7825 */ /* 0x000fc800078e0216 */
[----:B-1----:R-:W-:-:S04]  /*0910*/  IMAD.WIDE R4, R7, 0x8, R4 ;  /* 0x0000000807047825 */ /* 0x002fc800078e0204 */
[----:B------:R-:W-:-:S04]  /*0920*/  IMAD.WIDE R18, R11, 0x8, R26 ;  /* 0x000000080b127825 */ /* 0x000fc800078e021a */
[----:B------:R-:W-:-:S04]  /*0930*/  IMAD.WIDE R6, R11, 0x8, R4 ;  /* 0x000000080b067825 */ /* 0x000fc800078e0204 */
[----:B------:R-:W-:-:S04]  /*0940*/  IMAD.WIDE R20, R11, 0x8, R18 ;  /* 0x000000080b147825 */ /* 0x000fc800078e0212 */
[----:B---3--:R-:W-:-:S04]  /*0950*/  IMAD.WIDE R8, R11, 0x8, R6 ;  /* 0x000000080b087825 */ /* 0x008fc800078e0206 */
[----:B------:R-:W-:-:S04]  /*0960*/  IMAD.WIDE R16, R11, 0x8, R20 ;  /* 0x000000080b107825 */ /* 0x000fc800078e0214 */
[----:B------:R-:W-:Y:S01]  /*0970*/  IMAD.WIDE R14, R11, 0x8, R8 ;  /* 0x000000080b0e7825 */ /* 0x000fe200078e0208 */
[C---:B----4-:R-:W-:Y:S02]  /*0980*/  DMUL R24, R12.reuse, UR6 ;  /* 0x000000060c187c28 */ /* 0x050fe40008000000 */
[----:B------:R-:W-:-:S05]  /*0990*/  DMUL R12, R12, UR8 ;  /* 0x000000080c0c7c28 */ /* 0x000fca0008000000 */
[----:B------:R0:W-:Y:S01]  /*09a0*/  STG.E.64 desc[UR4][R22.64], R24 ;  /* 0x0000001816007986 */ /* 0x0001e2000c101b04 */
[----:B--2---:R-:W-:-:S03]  /*09b0*/  DMUL R28, R2, UR6 ;  /* 0x00000006021c7c28 */ /* 0x004fc60008000000 */
[----:B------:R-:W-:Y:S01]  /*09c0*/  STG.E.64 desc[UR4][R26.64], R12 ;  /* 0x0000000c1a007986 */ /* 0x000fe2000c101b04 */
[----:B------:R-:W-:-:S03]  /*09d0*/  DMUL R2, R2, UR8 ;  /* 0x0000000802027c28 */ /* 0x000fc60008000000 */
[----:B------:R1:W-:Y:S04]  /*09e0*/  STG.E.64 desc[UR4][R18.64], R12 ;  /* 0x0000000c12007986 */ /* 0x0003e8000c101b04 */
[----:B------:R-:W-:Y:S01]  /*09f0*/  STG.E.64 desc[UR4][R20.64], R12 ;  /* 0x0000000c14007986 */ /* 0x000fe2000c101b04 */
[----:B0-----:R-:W-:-:S03]  /*0a00*/  IMAD.WIDE R24, R11, 0x8, R16 ;  /* 0x000000080b187825 */ /* 0x001fc600078e0210 */
[----:B------:R-:W-:Y:S01]  /*0a10*/  STG.E.64 desc[UR4][R16.64], R12 ;  /* 0x0000000c10007986 */ /* 0x000fe2000c101b04 */
[----:B------:R-:W-:-:S03]  /*0a20*/  IMAD.WIDE R22, R11, 0x8, R14 ;  /* 0x000000080b167825 */ /* 0x000fc600078e020e */
[----:B------:R-:W-:Y:S01]  /*0a30*/  STG.E.64 desc[UR4][R24.64], R12 ;  /* 0x0000000c18007986 */ /* 0x000fe2000c101b04 */
[----:B-1----:R-:W-:-:S04]  /*0a40*/  IMAD.WIDE R18, R11, 0x8, R24 ;  /* 0x000000080b127825 */ /* 0x002fc800078e0218 */
[C---:B------:R-:W-:Y:S01]  /*0a50*/  IMAD.WIDE R26, R11.reuse, 0x8, R22 ;  /* 0x000000080b1a7825 */ /* 0x040fe200078e0216 */
[----:B------:R-:W-:Y:S04]  /*0a60*/  STG.E.64 desc[UR4][R18.64], R12 ;  /* 0x0000000c12007986 */ /* 0x000fe8000c101b04 */
[----:B------:R-:W-:Y:S01]  /*0a70*/  STG.E.64 desc[UR4][R4.64], R28 ;  /* 0x0000001c04007986 */ /* 0x000fe2000c101b04 */
[----:B------:R-:W-:-:S03]  /*0a80*/  IMAD.WIDE R10, R11, 0x8, R26 ;  /* 0x000000080b0a7825 */ /* 0x000fc600078e021a */
[----:B------:R-:W-:Y:S04]  /*0a90*/  STG.E.64 desc[UR4][R6.64], R2 ;  /* 0x0000000206007986 */ /* 0x000fe8000c101b04 */
[----:B------:R-:W-:Y:S04]  /*0aa0*/  STG.E.64 desc[UR4][R8.64], R2 ;  /* 0x0000000208007986 */ /* 0x000fe8000c101b04 */
[----:B------:R-:W-:Y:S04]  /*0ab0*/  STG.E.64 desc[UR4][R14.64], R2 ;  /* 0x000000020e007986 */ /* 0x000fe8000c101b04 */
[----:B------:R-:W-:Y:S04]  /*0ac0*/  STG.E.64 desc[UR4][R22.64], R2 ;  /* 0x0000000216007986 */ /* 0x000fe8000c101b04 */
[----:B------:R-:W-:Y:S04]  /*0ad0*/  STG.E.64 desc[UR4][R26.64], R2 ;  /* 0x000000021a007986 */ /* 0x000fe8000c101b04 */
[----:B------:R-:W-:Y:S01]  /*0ae0*/  STG.E.64 desc[UR4][R10.64], R2 ;  /* 0x000000020a007986 */ /* 0x000fe2000c101b04 */
[----:B------:R-:W-:Y:S05]  /*0af0*/  EXIT ;  /* 0x000000000000794d */ /* 0x000fea0003800000 */
.L_x_24:
        /* <DEDUP_REMOVED lines=16> */
.L_x_244:


//--------------------- .text._Z35dvc_ScaLBL_D3Q19_GreyColorIMRT_InitPdS_ddi --------------------------
	.section	.text._Z35dvc_ScaLBL_D3Q19_GreyColorIMRT_InitPdS_ddi,"ax",@progbits
	.align	128
        .global         _Z35dvc_ScaLBL_D3Q19_GreyColorIMRT_InitPdS_ddi
        .type           _Z35dvc_ScaLBL_D3Q19_GreyColorIMRT_InitPdS_ddi,@function
        .size           _Z35dvc_ScaLBL_D3Q19_GreyColorIMRT_InitPdS_ddi,(.L_x_234 - _Z35dvc_ScaLBL_D3Q19_GreyColorIMRT_InitPdS_ddi)
        .other          _Z35dvc_ScaLBL_D3Q19_GreyColorIMRT_InitPdS_ddi,@"STO_CUDA_ENTRY STV_DEFAULT"
_Z35dvc_ScaLBL_D3Q19_GreyColorIMRT_InitPdS_ddi:
.text._Z35dvc_ScaLBL_D3Q19_GreyColorIMRT_InitPdS_ddi:
[----:B------:R-:W-:Y:S08]  /*0000*/  LDC R1, c[0x0][0x37c] ;  /* 0x0000df00ff017b82 */ /* 0x000ff00000000800 */
[----:B------:R-:W0:Y:S02]  /*0010*/  LDC R5, c[0x0][0x3a0] ;  /* 0x0000e800ff057b82 */ /* 0x000e240000000800 */
[----:B0-----:R-:W-:-:S13]  /*0020*/  ISETP.GE.AND P0, PT, R5, -0x3ffff, PT ;  /* 0xfffc00010500780c */ /* 0x001fda0003f06270 */
[----:B------:R-:W-:Y:S05]  /*0030*/  @!P0 EXIT ;  /* 0x000000000000894d */ /* 0x000fea0003800000 */
[----:B------:R-:W0:Y:S01]  /*0040*/  S2UR UR4, SR_CTAID.X ;  /* 0x00000000000479c3 */ /* 0x000e220000002500 */
[----:B------:R-:W1:Y:S01]  /*0050*/  S2R R7, SR_TID.X ;  /* 0x0000000000077919 */ /* 0x000e620000002100 */
[----:B------:R-:W-:Y:S01]  /*0060*/  SHF.R.S32.HI R0, RZ, 0x1f, R5 ;  /* 0x0000001fff007819 */ /* 0x000fe20000011405 */
[----:B------:R-:W2:Y:S03]  /*0070*/  LDCU.64 UR6, c[0x0][0x358] ;  /* 0x00006b00ff0677ac */ /* 0x000ea60008000a00 */
[----:B------:R-:W-:Y:S01]  /*0080*/  LEA.HI R0, R0, R5, RZ, 0x12 ;  /* 0x0000000500007211 */ /* 0x000fe200078f90ff */
[----:B------:R-:W3:Y:S01]  /*0090*/  LDCU.128 UR8, c[0x0][0x390] ;  /* 0x00007200ff0877ac */ /* 0x000ee20008000c00 */
[----:B------:R-:W0:Y:S02]  /*00a0*/  LDC R2, c[0x0][0x360] ;  /* 0x0000d800ff027b82 */ /* 0x000e240000000800 */
[----:B------:R-:W-:-:S06]  /*00b0*/  SHF.R.S32.HI R0, RZ, 0x12, R0 ;  /* 0x00000012ff007819 */ /* 0x000fcc0000011400 */
[----:B------:R-:W4:Y:S08]  /*00c0*/  LDC R3, c[0x0][0x3a0] ;  /* 0x0000e800ff037b82 */ /* 0x000f300000000800 */
[----:B------:R-:W2:Y:S08]  /*00d0*/  LDC.64 R14, c[0x0][0x388] ;  /* 0x0000e200ff0e7b82 */ /* 0x000eb00000000a00 */
[----:B------:R-:W2:Y:S01]  /*00e0*/  LDC.64 R12, c[0x0][0x380] ;  /* 0x0000e000ff0c7b82 */ /* 0x000ea20000000a00 */
[----:B0-----:R-:W-:-:S04]  /*00f0*/  IMAD R5, R2, UR4, RZ ;  /* 0x0000000402057c24 */ /* 0x001fc8000f8e02ff */
[----:B------:R-:W-:Y:S02]  /*0100*/  IMAD R4, R0, R5, R5 ;  /* 0x0000000500047224 */ /* 0x000fe400078e0205 */
[----:B------:R-:W-:Y:S02]  /*0110*/  IMAD.MOV R5, RZ, RZ, -R0 ;  /* 0x000000ffff057224 */ /* 0x000fe400078e0a00 */
[----:B-1-34-:R-:W-:-:S07]  /*0120*/  IMAD.IADD R4, R4, 0x1, R7 ;  /* 0x0000000104047824 */ /* 0x01afce00078e0207 */
.L_x_29:
[----:B------:R-:W-:Y:S01]  /*0130*/  ISETP.GE.AND P0, PT, R4, R3, PT ;  /* 0x000000030400720c */ /* 0x000fe20003f06270 */
[----:B------:R-:W-:Y:S01]  /*0140*/  VIADD R5, R5, 0x1 ;  /* 0x0000000105057836 */ /* 0x000fe20000000000 */
[----:B------:R-:W-:Y:S04]  /*0150*/  BSSY.RECONVERGENT B0, `(.L_x_25) ;  /* 0x000004e000007945 */ /* 0x000fe80003800200 */
[----:B------:R-:W-:-:S07]  /*0160*/  ISETP.NE.AND P1, PT, R5, 0x1, PT ;  /* 0x000000010500780c */ /* 0x000fce0003f25270 */
[----:B---3--:R-:W-:Y:S06]  /*0170*/  @P0 BRA `(.L_x_26) ;  /* 0x00000004002c0947 */ /* 0x008fec0003800000 */
[----:B--2---:R-:W-:-:S05]  /*0180*/  IMAD.WIDE R8, R4, 0x8, R14 ;  /* 0x0000000804087825 */ /* 0x004fca00078e020e */
[----:B------:R-:W2:Y:S01]  /*0190*/  LDG.E.64 R6, desc[UR6][R8.64] ;  /* 0x0000000608067981 */ /* 0x000ea2000c1e1b00 */
[----:B------:R-:W-:-:S06]  /*01a0*/  IMAD.WIDE R10, R3, 0x8, R8 ;  /* 0x00000008030a7825 */ /* 0x000fcc00078e0208 */
[----:B------:R-:W2:Y:S01]  /*01b0*/  LDG.E.64 R10, desc[UR6][R10.64] ;  /* 0x000000060a0a7981 */ /* 0x000ea2000c1e1b00 */
[----:B------:R-:W-:Y:S01]  /*01c0*/  IMAD.MOV.U32 R16, RZ, RZ, 0x1 ;  /* 0x00000001ff107424 */ /* 0x000fe200078e00ff */
[----:B------:R-:W-:Y:S01]  /*01d0*/  BSSY.RECONVERGENT B1, `(.L_x_27) ;  /* 0x0000012000017945 */ /* 0x000fe20003800200 */
[----:B--2---:R-:W-:-:S06]  /*01e0*/  DADD R18, R6, R10 ;  /* 0x0000000006127229 */ /* 0x004fcc000000000a */
[----:B------:R-:W0:Y:S02]  /*01f0*/  MUFU.RCP64H R17, R19 ;  /* 0x0000001300117308 */ /* 0x000e240000001800 */
[----:B0-----:R-:W-:-:S08]  /*0200*/  DFMA R20, -R18, R16, 1 ;  /* 0x3ff000001214742b */ /* 0x001fd00000000110 */
[----:B------:R-:W-:-:S08]  /*0210*/  DFMA R20, R20, R20, R20 ;  /* 0x000000141414722b */ /* 0x000fd00000000014 */
[----:B------:R-:W-:-:S08]  /*0220*/  DFMA R20, R16, R20, R16 ;  /* 0x000000141014722b */ /* 0x000fd00000000010 */
[----:B------:R-:W-:Y:S02]  /*0230*/  DFMA R16, -R18, R20, 1 ;  /* 0x3ff000001210742b */ /* 0x000fe40000000114 */
[----:B------:R-:W-:-:S06]  /*0240*/  DADD R6, R6, -R10 ;  /* 0x0000000006067229 */ /* 0x000fcc000000080a */
[----:B------:R-:W-:-:S08]  /*0250*/  DFMA R16, R20, R16, R20 ;  /* 0x000000101410722b */ /* 0x000fd00000000014 */
[----:B------:R-:W-:-:S08]  /*0260*/  DMUL R8, R6, R16 ;  /* 0x0000001006087228 */ /* 0x000fd00000000000 */
[----:B------:R-:W-:-:S08]  /*0270*/  DFMA R10, -R18, R8, R6 ;  /* 0x00000008120a722b */ /* 0x000fd00000000106 */
[----:B------:R-:W-:Y:S01]  /*0280*/  DFMA R8, R16, R10, R8 ;  /* 0x0000000a1008722b */ /* 0x000fe20000000008 */
[----:B------:R-:W-:-:S09]  /*0290*/  FSETP.GEU.AND P2, PT, |R7|, 6.5827683646048100446e-37, PT ;  /* 0x036000000700780b */ /* 0x000fd20003f4e200 */
[----:B------:R-:W-:-:S05]  /*02a0*/  FFMA R0, RZ, R19, R9 ;  /* 0x00000013ff007223 */ /* 0x000fca0000000009 */
[----:B------:R-:W-:-:S13]  /*02b0*/  FSETP.GT.AND P0, PT, |R0|, 1.469367938527859385e-39, PT ;  /* 0x001000000000780b */ /* 0x000fda0003f04200 */
[----:B------:R-:W-:Y:S05]  /*02c0*/  @P0 BRA P2, `(.L_x_28) ;  /* 0x0000000000080947 */ /* 0x000fea0001000000 */
[----:B------:R-:W-:-:S07]  /*02d0*/  MOV R0, 0x2f0 ;  /* 0x000002f000007802 */ /* 0x000fce0000000f00 */
[----:B------:R-:W-:Y:S05]  /*02e0*/  CALL.REL.NOINC `($__internal_0_$__cuda_sm20_div_rn_f64_full) ;  /* 0x0000000000e07944 */ /* 0x000fea0003c00000 */
.L_x_28:
[----:B------:R-:W-:Y:S05]  /*02f0*/  BSYNC.RECONVERGENT B1 ;  /* 0x0000000000017941 */ /* 0x000fea0003800200 */
.L_x_27:
[----:B------:R-:W-:Y:S01]  /*0300*/  IMAD.WIDE R24, R4, 0x8, R12 ;  /* 0x0000000804187825 */ /* 0x000fe200078e020c */
[C---:B------:R-:W-:Y:S01]  /*0310*/  DADD R10, -R8.reuse, 1 ;  /* 0x3ff00000080a7429 */ /* 0x040fe20000000100 */
[----:B------:R-:W-:Y:S01]  /*0320*/  UMOV UR4, 0x55555556 ;  /* 0x5555555600047882 */ /* 0x000fe20000000000 */
[----:B------:R-:W-:Y:S01]  /*0330*/  DADD R18, R8, 1 ;  /* 0x3ff0000008127429 */ /* 0x000fe20000000000 */
[----:B------:R-:W-:Y:S01]  /*0340*/  UMOV UR5, 0x3fe55555 ;  /* 0x3fe5555500057882 */ /* 0x000fe20000000000 */
[----:B------:R-:W-:-:S04]  /*0350*/  IMAD.WIDE R20, R3, 0x8, R24 ;  /* 0x0000000803147825 */ /* 0x000fc800078e0218 */
[----:B------:R-:W-:Y:S02]  /*0360*/  DMUL R10, R10, 0.5 ;  /* 0x3fe000000a0a7828 */ /* 0x000fe40000000000 */
[----:B------:R-:W-:Y:S01]  /*0370*/  DMUL R18, R18, 0.5 ;  /* 0x3fe0000012127828 */ /* 0x000fe20000000000 */
[----:B------:R-:W-:-:S05]  /*0380*/  IMAD.WIDE R6, R3, 0x8, R20 ;  /* 0x0000000803067825 */ /* 0x000fca00078e0214 */
[----:B------:R-:W-:Y:S01]  /*0390*/  DMUL R22, R10, UR10 ;  /* 0x0000000a0a167c28 */ /* 0x000fe20008000000 */
[----:B------:R-:W-:-:S04]  /*03a0*/  IMAD.WIDE R8, R3, 0x8, R6 ;  /* 0x0000000803087825 */ /* 0x000fc800078e0206 */
[----:B------:R-:W-:-:S03]  /*03b0*/  IMAD.WIDE R10, R3, 0x8, R8 ;  /* 0x00000008030a7825 */ /* 0x000fc600078e0208 */
[----:B------:R-:W-:Y:S01]  /*03c0*/  DFMA R22, R18, UR8, R22 ;  /* 0x0000000812167c2b */ /* 0x000fe20008000016 */
[----:B------:R-:W-:-:S07]  /*03d0*/  IMAD.WIDE R16, R3, 0x8, R10 ;  /* 0x0000000803107825 */ /* 0x000fce00078e020a */
[----:B------:R-:W-:Y:S01]  /*03e0*/  DADD R26, R22, -UR4 ;  /* 0x80000004161a7e29 */ /* 0x000fe20008000000 */
[----:B------:R-:W-:-:S06]  /*03f0*/  IMAD.WIDE R18, R3, 0x8, R16 ;  /* 0x0000000803127825 */ /* 0x000fcc00078e0210 */
[----:B------:R0:W-:Y:S01]  /*0400*/  STG.E.64 desc[UR6][R24.64], R26 ;  /* 0x0000001a18007986 */ /* 0x0001e2000c101b06 */
[----:B------:R-:W-:-:S04]  /*0410*/  IMAD.WIDE R22, R3, 0x8, R18 ;  /* 0x0000000803167825 */ /* 0x000fc800078e0212 */
[----:B------:R-:W-:-:S04]  /*0420*/  IMAD.WIDE R28, R3, 0x8, R22 ;  /* 0x00000008031c7825 */ /* 0x000fc800078e0216 */
[----:B0-----:R-:W-:Y:S01]  /*0430*/  IMAD.MOV.U32 R24, RZ, RZ, 0x1c71c71c ;  /* 0x1c71c71cff187424 */ /* 0x001fe200078e00ff */
[----:B------:R-:W-:Y:S01]  /*0440*/  MOV R25, 0x3fac71c7 ;  /* 0x3fac71c700197802 */ /* 0x000fe20000000f00 */
[----:B------:R-:W-:-:S04]  /*0450*/  IMAD.WIDE R26, R3, 0x8, R28 ;  /* 0x00000008031a7825 */ /* 0x000fc800078e021c */
[----:B------:R-:W-:Y:S04]  /*0460*/  STG.E.64 desc[UR6][R20.64], R24 ;  /* 0x0000001814007986 */ /* 0x000fe8000c101b06 */
[----:B------:R0:W-:Y:S04]  /*0470*/  STG.E.64 desc[UR6][R6.64], R24 ;  /* 0x0000001806007986 */ /* 0x0001e8000c101b06 */
[----:B------:R1:W-:Y:S04]  /*0480*/  STG.E.64 desc[UR6][R8.64], R24 ;  /* 0x0000001808007986 */ /* 0x0003e8000c101b06 */
[----:B------:R2:W-:Y:S04]  /*0490*/  STG.E.64 desc[UR6][R10.64], R24 ;  /* 0x000000180a007986 */ /* 0x0005e8000c101b06 */
[----:B------:R-:W-:Y:S01]  /*04a0*/  STG.E.64 desc[UR6][R16.64], R24 ;  /* 0x0000001810007986 */ /* 0x000fe2000c101b06 */
[----:B0-----:R-:W-:-:S03]  /*04b0*/  IMAD.WIDE R6, R3, 0x8, R26 ;  /* 0x0000000803067825 */ /* 0x001fc600078e021a */
[----:B------:R0:W-:Y:S01]  /*04c0*/  STG.E.64 desc[UR6][R18.64], R24 ;  /* 0x0000001812007986 */ /* 0x0001e2000c101b06 */
[----:B-1----:R-:W-:-:S04]  /*04d0*/  IMAD.WIDE R8, R3, 0x8, R6 ;  /* 0x0000000803087825 */ /* 0x002fc800078e0206 */
[----:B--2---:R-:W-:-:S04]  /*04e0*/  IMAD.WIDE R10, R3, 0x8, R8 ;  /* 0x00000008030a7825 */ /* 0x004fc800078e0208 */
[----:B0-----:R-:W-:Y:S02]  /*04f0*/  IMAD.MOV.U32 R18, RZ, RZ, 0x1c71c723 ;  /* 0x1c71c723ff127424 */ /* 0x001fe400078e00ff */
[----:B------:R-:W-:-:S04]  /*0500*/  IMAD.WIDE R16, R3, 0x8, R10 ;  /* 0x0000000803107825 */ /* 0x000fc800078e020a */
[----:B------:R-:W-:Y:S02]  /*0510*/  IMAD.MOV.U32 R19, RZ, RZ, 0x3f9c71c7 ;  /* 0x3f9c71c7ff137424 */ /* 0x000fe400078e00ff */
[----:B------:R-:W-:-:S03]  /*0520*/  IMAD.WIDE R20, R3, 0x8, R16 ;  /* 0x0000000803147825 */ /* 0x000fc600078e0210 */
[----:B------:R0:W-:Y:S04]  /*0530*/  STG.E.64 desc[UR6][R22.64], R18 ;  /* 0x0000001216007986 */ /* 0x0001e8000c101b06 */
[----:B------:R-:W-:Y:S04]  /*0540*/  STG.E.64 desc[UR6][R28.64], R18 ;  /* 0x000000121c007986 */ /* 0x000fe8000c101b06 */
[----:B------:R-:W-:Y:S04]  /*0550*/  STG.E.64 desc[UR6][R26.64], R18 ;  /* 0x000000121a007986 */ /* 0x000fe8000c101b06 */
        /* <DEDUP_REMOVED lines=8> */
[----:B0-----:R-:W-:-:S03]  /*05e0*/  IMAD.WIDE R8, R3, 0x8, R6 ;  /* 0x0000000803087825 */ /* 0x001fc600078e0206 */
[----:B------:R3:W-:Y:S04]  /*05f0*/  STG.E.64 desc[UR6][R22.64], R18 ;  /* 0x0000001216007986 */ /* 0x0007e8000c101b06 */
[----:B------:R3:W-:Y:S04]  /*0600*/  STG.E.64 desc[UR6][R24.64], R18 ;  /* 0x0000001218007986 */ /* 0x0007e8000c101b06 */
[----:B------:R3:W-:Y:S04]  /*0610*/  STG.E.64 desc[UR6][R6.64], R18 ;  /* 0x0000001206007986 */ /* 0x0007e8000c101b06 */
[----:B------:R3:W-:Y:S02]  /*0620*/  STG.E.64 desc[UR6][R8.64], R18 ;  /* 0x0000001208007986 */ /* 0x0007e4000c101b06 */
.L_x_26:
[----:B--2---:R-:W-:Y:S05]  /*0630*/  BSYNC.RECONVERGENT B0 ;  /* 0x0000000000007941 */ /* 0x004fea0003800200 */
.L_x_25:
[----:B------:R-:W-:Y:S01]  /*0640*/  IMAD.IADD R4, R2, 0x1, R4 ;  /* 0x0000000102047824 */ /* 0x000fe200078e0204 */
[----:B------:R-:W-:Y:S06]  /*0650*/  @P1 BRA `(.L_x_29) ;  /* 0xfffffff800b41947 */ /* 0x000fec000383ffff */
[----:B------:R-:W-:Y:S05]  /*0660*/  EXIT ;  /* 0x000000000000794d */ /* 0x000fea0003800000 */
        .weak           $__internal_0_$__cuda_sm20_div_rn_f64_full
        .type           $__internal_0_$__cuda_sm20_div_rn_f64_full,@function
        .size           $__internal_0_$__cuda_sm20_div_rn_f64_full,(.L_x_234 - $__internal_0_$__cuda_sm20_div_rn_f64_full)
$__internal_0_$__cuda_sm20_div_rn_f64_full:
[C---:B------:R-:W-:Y:S01]  /*0670*/  FSETP.GEU.AND P0, PT, |R19|.reuse, 1.469367938527859385e-39, PT ;  /* 0x001000001300780b */ /* 0x040fe20003f0e200 */
[--C-:B------:R-:W-:Y:S01]  /*0680*/  IMAD.MOV.U32 R8, RZ, RZ, R18.reuse ;  /* 0x000000ffff087224 */ /* 0x100fe200078e0012 */
[----:B------:R-:W-:Y:S01]  /*0690*/  LOP3.LUT R10, R19, 0x800fffff, RZ, 0xc0, !PT ;  /* 0x800fffff130a7812 */ /* 0x000fe200078ec0ff */
[----:B------:R-:W-:Y:S01]  /*06a0*/  IMAD.MOV.U32 R16, RZ, RZ, 0x1 ;  /* 0x00000001ff107424 */ /* 0x000fe200078e00ff */
[----:B------:R-:W-:Y:S01]  /*06b0*/  MOV R9, R19 ;  /* 0x0000001300097202 */ /* 0x000fe20000000f00 */
[----:B------:R-:W-:Y:S01]  /*06c0*/  IMAD.MOV.U32 R25, RZ, RZ, 0x1ca00000 ;  /* 0x1ca00000ff197424 */ /* 0x000fe200078e00ff */
[----:B------:R-:W-:Y:S01]  /*06d0*/  LOP3.LUT R11, R10, 0x3ff00000, RZ, 0xfc, !PT ;  /* 0x3ff000000a0b7812 */ /* 0x000fe200078efcff */
[----:B------:R-:W-:Y:S01]  /*06e0*/  IMAD.MOV.U32 R10, RZ, RZ, R18 ;  /* 0x000000ffff0a7224 */ /* 0x000fe200078e0012 */
[C---:B------:R-:W-:Y:S01]  /*06f0*/  FSETP.GEU.AND P3, PT, |R7|.reuse, 1.469367938527859385e-39, PT ;  /* 0x001000000700780b */ /* 0x040fe20003f6e200 */
[----:B------:R-:W-:Y:S01]  /*0700*/  BSSY.RECONVERGENT B2, `(.L_x_30) ;  /* 0x0000050000027945 */ /* 0x000fe20003800200 */
[----:B------:R-:W-:-:S02]  /*0710*/  LOP3.LUT R24, R7, 0x7ff00000, RZ, 0xc0, !PT ;  /* 0x7ff0000007187812 */ /* 0x000fc400078ec0ff */
[----:B------:R-:W-:Y:S01]  /*0720*/  LOP3.LUT R27, R19, 0x7ff00000, RZ, 0xc0, !PT ;  /* 0x7ff00000131b7812 */ /* 0x000fe200078ec0ff */
[----:B------:R-:W-:-:S03]  /*0730*/  @!P0 DMUL R10, R8, 8.98846567431157953865e+307 ;  /* 0x7fe00000080a8828 */ /* 0x000fc60000000000 */
[----:B------:R-:W-:-:S03]  /*0740*/  ISETP.GE.U32.AND P2, PT, R24, R27, PT ;  /* 0x0000001b1800720c */ /* 0x000fc60003f46070 */
[----:B------:R-:W0:Y:S02]  /*0750*/  MUFU.RCP64H R17, R11 ;  /* 0x0000000b00117308 */ /* 0x000e240000001800 */
[----:B------:R-:W-:Y:S02]  /*0760*/  @!P3 LOP3.LUT R23, R9, 0x7ff00000, RZ, 0xc0, !PT ;  /* 0x7ff000000917b812 */ /* 0x000fe400078ec0ff */
[----:B------:R-:W-:Y:S02]  /*0770*/  @!P0 LOP3.LUT R27, R11, 0x7ff00000, RZ, 0xc0, !PT ;  /* 0x7ff000000b1b8812 */ /* 0x000fe400078ec0ff */
[----:B------:R-:W-:-:S04]  /*0780*/  @!P3 ISETP.GE.U32.AND P4, PT, R24, R23, PT ;  /* 0x000000171800b20c */ /* 0x000fc80003f86070 */
[----:B------:R-:W-:-:S04]  /*0790*/  @!P3 SEL R19, R25, 0x63400000, !P4 ;  /* 0x634000001913b807 */ /* 0x000fc80006000000 */
[----:B------:R-:W-:Y:S01]  /*07a0*/  @!P3 LOP3.LUT R22, R19, 0x80000000, R7, 0xf8, !PT ;  /* 0x800000001316b812 */ /* 0x000fe200078ef807 */
[----:B0-----:R-:W-:-:S03]  /*07b0*/  DFMA R20, R16, -R10, 1 ;  /* 0x3ff000001014742b */ /* 0x001fc6000000080a */
[----:B------:R-:W-:Y:S02]  /*07c0*/  @!P3 LOP3.LUT R23, R22, 0x100000, RZ, 0xfc, !PT ;  /* 0x001000001617b812 */ /* 0x000fe400078efcff */
[----:B------:R-:W-:-:S03]  /*07d0*/  @!P3 MOV R22, RZ ;  /* 0x000000ff0016b202 */ /* 0x000fc60000000f00 */
[----:B------:R-:W-:-:S08]  /*07e0*/  DFMA R20, R20, R20, R20 ;  /* 0x000000141414722b */ /* 0x000fd00000000014 */
[----:B------:R-:W-:Y:S01]  /*07f0*/  DFMA R20, R16, R20, R16 ;  /* 0x000000141014722b */ /* 0x000fe20000000010 */
[----:B------:R-:W-:Y:S01]  /*0800*/  SEL R17, R25, 0x63400000, !P2 ;  /* 0x6340000019117807 */ /* 0x000fe20005000000 */
[----:B------:R-:W-:-:S03]  /*0810*/  IMAD.MOV.U32 R16, RZ, RZ, R6 ;  /* 0x000000ffff107224 */ /* 0x000fc600078e0006 */
[----:B------:R-:W-:-:S03]  /*0820*/  LOP3.LUT R17, R17, 0x800fffff, R7, 0xf8, !PT ;  /* 0x800fffff11117812 */ /* 0x000fc600078ef807 */
[----:B------:R-:W-:-:S03]  /*0830*/  DFMA R18, R20, -R10, 1 ;  /* 0x3ff000001412742b */ /* 0x000fc6000000080a */
[----:B------:R-:W-:-:S05]  /*0840*/  @!P3 DFMA R16, R16, 2, -R22 ;  /* 0x400000001010b82b */ /* 0x000fca0000000816 */
[----:B------:R-:W-:-:S08]  /*0850*/  DFMA R18, R20, R18, R20 ;  /* 0x000000121412722b */ /* 0x000fd00000000014 */
[----:B------:R-:W-:-:S08]  /*0860*/  DMUL R20, R18, R16 ;  /* 0x0000001012147228 */ /* 0x000fd00000000000 */
[----:B------:R-:W-:-:S08]  /*0870*/  DFMA R22, R20, -R10, R16 ;  /* 0x8000000a1416722b */ /* 0x000fd00000000010 */
[----:B------:R-:W-:Y:S01]  /*0880*/  DFMA R22, R18, R22, R20 ;  /* 0x000000161216722b */ /* 0x000fe20000000014 */
[----:B------:R-:W-:Y:S01]  /*0890*/  IMAD.MOV.U32 R20, RZ, RZ, R24 ;  /* 0x000000ffff147224 */ /* 0x000fe200078e0018 */
[----:B------:R-:W-:Y:S01]  /*08a0*/  @!P3 LOP3.LUT R20, R17, 0x7ff00000, RZ, 0xc0, !PT ;  /* 0x7ff000001114b812 */ /* 0x000fe200078ec0ff */
[----:B------:R-:W-:-:S04]  /*08b0*/  VIADD R19, R27, 0xffffffff ;  /* 0xffffffff1b137836 */ /* 0x000fc80000000000 */
[----:B------:R-:W-:-:S05]  /*08c0*/  VIADD R18, R20, 0xffffffff ;  /* 0xffffffff14127836 */ /* 0x000fca0000000000 */
[----:B------:R-:W-:-:S04]  /*08d0*/  ISETP.GT.U32.AND P0, PT, R18, 0x7feffffe, PT ;  /* 0x7feffffe1200780c */ /* 0x000fc80003f04070 */
[----:B------:R-:W-:-:S13]  /*08e0*/  ISETP.GT.U32.OR P0, PT, R19, 0x7feffffe, P0 ;  /* 0x7feffffe1300780c */ /* 0x000fda0000704470 */
[----:B------:R-:W-:Y:S05]  /*08f0*/  @P0 BRA `(.L_x_31) ;  /* 0x00000000006c0947 */ /* 0x000fea0003800000 */
[----:B------:R-:W-:-:S04]  /*0900*/  LOP3.LUT R7, R9, 0x7ff00000, RZ, 0xc0, !PT ;  /* 0x7ff0000009077812 */ /* 0x000fc800078ec0ff */
[CC--:B------:R-:W-:Y:S02]  /*0910*/  VIADDMNMX R6, R24.reuse, -R7.reuse, 0xb9600000, !PT ;  /* 0xb960000018067446 */ /* 0x0c0fe40007800907 */
[----:B------:R-:W-:Y:S02]  /*0920*/  ISETP.GE.U32.AND P0, PT, R24, R7, PT ;  /* 0x000000071800720c */ /* 0x000fe40003f06070 */
[----:B------:R-:W-:Y:S02]  /*0930*/  VIMNMX R6, PT, PT, R6, 0x46a00000, PT ;  /* 0x46a0000006067848 */ /* 0x000fe40003fe0100 */
[----:B------:R-:W-:-:S05]  /*0940*/  SEL R25, R25, 0x63400000, !P0 ;  /* 0x6340000019197807 */ /* 0x000fca0004000000 */
[----:B------:R-:W-:Y:S02]  /*0950*/  IMAD.IADD R20, R6, 0x1, -R25 ;  /* 0x0000000106147824 */ /* 0x000fe400078e0a19 */
[----:B------:R-:W-:-:S03]  /*0960*/  IMAD.MOV.U32 R6, RZ, RZ, RZ ;  /* 0x000000ffff067224 */ /* 0x000fc600078e00ff */
[----:B------:R-:W-:-:S06]  /*0970*/  IADD3 R7, PT, PT, R20, 0x7fe00000, RZ ;  /* 0x7fe0000014077810 */ /* 0x000fcc0007ffe0ff */
[----:B------:R-:W-:-:S10]  /*0980*/  DMUL R18, R22, R6 ;  /* 0x0000000616127228 */ /* 0x000fd40000000000 */
[----:B------:R-:W-:-:S13]  /*0990*/  FSETP.GTU.AND P0, PT, |R19|, 1.469367938527859385e-39, PT ;  /* 0x001000001300780b */ /* 0x000fda0003f0c200 */
[----:B------:R-:W-:Y:S05]  /*09a0*/  @P0 BRA `(.L_x_32) ;  /* 0x0000000000940947 */ /* 0x000fea0003800000 */
[----:B------:R-:W-:Y:S01]  /*09b0*/  DFMA R10, R22, -R10, R16 ;  /* 0x8000000a160a722b */ /* 0x000fe20000000010 */
[----:B------:R-:W-:-:S09]  /*09c0*/  IMAD.MOV.U32 R8, RZ, RZ, RZ ;  /* 0x000000ffff087224 */ /* 0x000fd200078e00ff */
[C---:B------:R-:W-:Y:S02]  /*09d0*/  FSETP.NEU.AND P0, PT, R11.reuse, RZ, PT ;  /* 0x000000ff0b00720b */ /* 0x040fe40003f0d000 */
[----:B------:R-:W-:-:S04]  /*09e0*/  LOP3.LUT R17, R11, 0x80000000, R9, 0x48, !PT ;  /* 0x800000000b117812 */ /* 0x000fc800078e4809 */
[----:B------:R-:W-:-:S07]  /*09f0*/  LOP3.LUT R9, R17, R7, RZ, 0xfc, !PT ;  /* 0x0000000711097212 */ /* 0x000fce00078efcff */
[----:B------:R-:W-:Y:S05]  /*0a00*/  @!P0 BRA `(.L_x_32) ;  /* 0x00000000007c8947 */ /* 0x000fea0003800000 */
[----:B------:R-:W-:Y:S01]  /*0a10*/  IMAD.MOV R7, RZ, RZ, -R20 ;  /* 0x000000ffff077224 */ /* 0x000fe200078e0a14 */
[----:B------:R-:W-:Y:S01]  /*0a20*/  DMUL.RP R8, R22, R8 ;  /* 0x0000000816087228 */ /* 0x000fe20000008000 */
[----:B------:R-:W-:-:S06]  /*0a30*/  IMAD.MOV.U32 R6, RZ, RZ, RZ ;  /* 0x000000ffff067224 */ /* 0x000fcc00078e00ff */
[----:B------:R-:W-:-:S03]  /*0a40*/  DFMA R6, R18, -R6, R22 ;  /* 0x800000061206722b */ /* 0x000fc60000000016 */
[----:B------:R-:W-:-:S03]  /*0a50*/  LOP3.LUT R17, R9, R17, RZ, 0x3c, !PT ;  /* 0x0000001109117212 */ /* 0x000fc600078e3cff */
[----:B------:R-:W-:-:S04]  /*0a60*/  IADD3 R6, PT, PT, -R20, -0x43300000, RZ ;  /* 0xbcd0000014067810 */ /* 0x000fc80007ffe1ff */
[----:B------:R-:W-:-:S04]  /*0a70*/  FSETP.NEU.AND P0, PT, |R7|, R6, PT ;  /* 0x000000060700720b */ /* 0x000fc80003f0d200 */
[----:B------:R-:W-:Y:S02]  /*0a80*/  FSEL R18, R8, R18, !P0 ;  /* 0x0000001208127208 */ /* 0x000fe40004000000 */
[----:B------:R-:W-:Y:S01]  /*0a90*/  FSEL R19, R17, R19, !P0 ;  /* 0x0000001311137208 */ /* 0x000fe20004000000 */
[----:B------:R-:W-:Y:S06]  /*0aa0*/  BRA `(.L_x_32) ;  /* 0x0000000000547947 */ /* 0x000fec0003800000 */
.L_x_31:
[----:B------:R-:W-:-:S14]  /*0ab0*/  DSETP.NAN.AND P0, PT, R6, R6, PT ;  /* 0x000000060600722a */ /* 0x000fdc0003f08000 */
[----:B------:R-:W-:Y:S05]  /*0ac0*/  @P0 BRA `(.L_x_33) ;  /* 0x0000000000440947 */ /* 0x000fea0003800000 */
[----:B------:R-:W-:-:S14]  /*0ad0*/  DSETP.NAN.AND P0, PT, R8, R8, PT ;  /* 0x000000080800722a */ /* 0x000fdc0003f08000 */
[----:B------:R-:W-:Y:S05]  /*0ae0*/  @P0 BRA `(.L_x_34) ;  /* 0x0000000000300947 */ /* 0x000fea0003800000 */
[----:B------:R-:W-:Y:S01]  /*0af0*/  ISETP.NE.AND P0, PT, R20, R27, PT ;  /* 0x0000001b1400720c */ /* 0x000fe20003f05270 */
[----:B------:R-:W-:Y:S01]  /*0b00*/  IMAD.MOV.U32 R19, RZ, RZ, -0x80000 ;  /* 0xfff80000ff137424 */ /* 0x000fe200078e00ff */
[----:B------:R-:W-:-:S11]  /*0b10*/  MOV R18, 0x0 ;  /* 0x0000000000127802 */ /* 0x000fd60000000f00 */
[----:B------:R-:W-:Y:S05]  /*0b20*/  @!P0 BRA `(.L_x_32) ;  /* 0x0000000000348947 */ /* 0x000fea0003800000 */
[----:B------:R-:W-:Y:S02]  /*0b30*/  ISETP.NE.AND P0, PT, R20, 0x7ff00000, PT ;  /* 0x7ff000001400780c */ /* 0x000fe40003f05270 */
[----:B------:R-:W-:Y:S02]  /*0b40*/  LOP3.LUT R19, R7, 0x80000000, R9, 0x48, !PT ;  /* 0x8000000007137812 */ /* 0x000fe400078e4809 */
[----:B------:R-:W-:-:S13]  /*0b50*/  ISETP.EQ.OR P0, PT, R27, RZ, !P0 ;  /* 0x000000ff1b00720c */ /* 0x000fda0004702670 */
[----:B------:R-:W-:Y:S01]  /*0b60*/  @P0 LOP3.LUT R6, R19, 0x7ff00000, RZ, 0xfc, !PT ;  /* 0x7ff0000013060812 */ /* 0x000fe200078efcff */
[----:B------:R-:W-:Y:S02]  /*0b70*/  @!P0 IMAD.MOV.U32 R18, RZ, RZ, RZ ;  /* 0x000000ffff128224 */ /* 0x000fe400078e00ff */
[----:B------:R-:W-:Y:S01]  /*0b80*/  @P0 IMAD.MOV.U32 R18, RZ, RZ, RZ ;  /* 0x000000ffff120224 */ /* 0x000fe200078e00ff */
[----:B------:R-:W-:Y:S01]  /*0b90*/  @P0 MOV R19, R6 ;  /* 0x0000000600130202 */ /* 0x000fe20000000f00 */
[----:B------:R-:W-:Y:S06]  /*0ba0*/  BRA `(.L_x_32) ;  /* 0x0000000000147947 */ /* 0x000fec0003800000 */
.L_x_34:
[----:B------:R-:W-:Y:S01]  /*0bb0*/  LOP3.LUT R19, R9, 0x80000, RZ, 0xfc, !PT ;  /* 0x0008000009137812 */ /* 0x000fe200078efcff */
[----:B------:R-:W-:Y:S01]  /*0bc0*/  IMAD.MOV.U32 R18, RZ, RZ, R8 ;  /* 0x000000ffff127224 */ /* 0x000fe200078e0008 */
[----:B------:R-:W-:Y:S06]  /*0bd0*/  BRA `(.L_x_32) ;  /* 0x0000000000087947 */ /* 0x000fec0003800000 */
.L_x_33:
[----:B------:R-:W-:Y:S01]  /*0be0*/  LOP3.LUT R19, R7, 0x80000, RZ, 0xfc, !PT ;  /* 0x0008000007137812 */ /* 0x000fe200078efcff */
[----:B------:R-:W-:-:S07]  /*0bf0*/  IMAD.MOV.U32 R18, RZ, RZ, R6 ;  /* 0x000000ffff127224 */ /* 0x000fce00078e0006 */
.L_x_32:
[----:B------:R-:W-:Y:S05]  /*0c00*/  BSYNC.RECONVERGENT B2 ;  /* 0x0000000000027941 */ /* 0x000fea0003800200 */
.L_x_30:
[----:B------:R-:W-:Y:S01]  /*0c10*/  IMAD.MOV.U32 R6, RZ, RZ, R0 ;  /* 0x000000ffff067224 */ /* 0x000fe200078e0000 */
[----:B------:R-:W-:Y:S01]  /*0c20*/  MOV R9, R19 ;  /* 0x0000001300097202 */ /* 0x000fe20000000f00 */
[----:B------:R-:W-:Y:S02]  /*0c30*/  IMAD.MOV.U32 R7, RZ, RZ, 0x0 ;  /* 0x00000000ff077424 */ /* 0x000fe400078e00ff */
[----:B------:R-:W-:Y:S02]  /*0c40*/  IMAD.MOV.U32 R8, RZ, RZ, R18 ;  /* 0x000000ffff087224 */ /* 0x000fe400078e0012 */
[----:B------:R-:W-:Y:S05]  /*0c50*/  RET.REL.NODEC R6 `(_Z35dvc_ScaLBL_D3Q19_GreyColorIMRT_InitPdS_ddi) ;  /* 0xfffffff006e87950 */ /* 0x000fea0003c3ffff */
.L_x_35:
        /* <DEDUP_REMOVED lines=10> */
.L_x_234:


//--------------------- .text._Z37dvc_ScaLBL_D3Q19_AAodd_GreyscaleColorPiPdS0_S0_S0_S0_S0_S0_iiiddddddddddS0_S0_S0_S0_ --------------------------
	.section	.text._Z37dvc_ScaLBL_D3Q19_AAodd_GreyscaleColorPiPdS0_S0_S0_S0_S0_S0_iiiddddddddddS0_S0_S0_S0_,"ax",@progbits
	.align	128
        .global         _Z37dvc_ScaLBL_D3Q19_AAodd_GreyscaleColorPiPdS0_S0_S0_S0_S0_S0_iiiddddddddddS0_S0_S0_S0_
        .type           _Z37dvc_ScaLBL_D3Q19_AAodd_GreyscaleColorPiPdS0_S0_S0_S0_S0_S0_iiiddddddddddS0_S0_S0_S0_,@function
        .size           _Z37dvc_ScaLBL_D3Q19_AAodd_GreyscaleColorPiPdS0_S0_S0_S0_S0_S0_iiiddddddddddS0_S0_S0_S0_,(.L_x_237 - _Z37dvc_ScaLBL_D3Q19_AAodd_GreyscaleColorPiPdS0_S0_S0_S0_S0_S0_iiiddddddddddS0_S0_S0_S0_)
        .other          _Z37dvc_ScaLBL_D3Q19_AAodd_GreyscaleColorPiPdS0_S0_S0_S0_S0_S0_iiiddddddddddS0_S0_S0_S0_,@"STO_CUDA_ENTRY STV_DEFAULT"
_Z37dvc_ScaLBL_D3Q19_AAodd_GreyscaleColorPiPdS0_S0_S0_S0_S0_S0_iiiddddddddddS0_S0_S0_S0_:
.text._Z37dvc_ScaLBL_D3Q19_AAodd_GreyscaleColorPiPdS0_S0_S0_S0_S0_S0_iiiddddddddddS0_S0_S0_S0_:
[----:B------:R-:W-:Y:S08]  /*0000*/  LDC R1, c[0x0][0x37c] ;  /* 0x0000df00ff017b82 */ /* 0x000ff00000000800 */
[----:B------:R-:W0:Y:S02]  /*0010*/  LDC R5, c[0x0][0x3c8] ;  /* 0x0000f200ff057b82 */ /* 0x000e240000000800 */
[----:B0-----:R-:W-:-:S13]  /*0020*/  ISETP.GE.AND P0, PT, R5, -0x3ffff, PT ;  /* 0xfffc00010500780c */ /* 0x001fda0003f06270 */
[----:B------:R-:W-:Y:S05]  /*0030*/  @!P0 EXIT ;  /* 0x000000000000894d */ /* 0x000fea0003800000 */
[----:B------:R-:W0:Y:S01]  /*0040*/  S2UR UR24, SR_CTAID.X ;  /* 0x00000000001879c3 */ /* 0x000e220000002500 */
[----:B------:R-:W1:Y:S01]  /*0050*/  S2R R20, SR_TID.X ;  /* 0x0000000000147919 */ /* 0x000e620000002100 */
[----:B------:R-:W1:Y:S01]  /*0060*/  LDCU UR25, c[0x0][0x3c0] ;  /* 0x00007800ff1977ac */ /* 0x000e620008000800 */
[----:B------:R-:W-:Y:S01]  /*0070*/  SHF.R.S32.HI R0, RZ, 0x1f, R5 ;  /* 0x0000001fff007819 */ /* 0x000fe20000011405 */
[----:B------:R-:W2:Y:S03]  /*0080*/  LDCU.64 UR12, c[0x0][0x358] ;  /* 0x00006b00ff0c77ac */ /* 0x000ea60008000a00 */
[----:B------:R-:W-:Y:S01]  /*0090*/  LEA.HI R0, R0, R5, RZ, 0x12 ;  /* 0x0000000500007211 */ /* 0x000fe200078f90ff */
[----:B------:R-:W0:Y:S01]  /*00a0*/  LDC R3, c[0x0][0x360] ;  /* 0x0000d800ff037b82 */ /* 0x000e220000000800 */
[----:B------:R-:W3:Y:S02]  /*00b0*/  LDCU.64 UR14, c[0x0][0x408] ;  /* 0x00008100ff0e77ac */ /* 0x000ee40008000a00 */
[----:B------:R-:W-:Y:S01]  /*00c0*/  SHF.R.S32.HI R0, RZ, 0x12, R0 ;  /* 0x00000012ff007819 */ /* 0x000fe20000011400 */
[----:B------:R-:W4:Y:S04]  /*00d0*/  LDCU UR26, c[0x0][0x3c4] ;  /* 0x00007880ff1a77ac */ /* 0x000f280008000800 */
[----:B------:R-:W-:Y:S01]  /*00e0*/  IMAD.MOV R19, RZ, RZ, -R0 ;  /* 0x000000ffff137224 */ /* 0x000fe200078e0a00 */
[----:B------:R-:W0:Y:S01]  /*00f0*/  LDCU.64 UR16, c[0x0][0x400] ;  /* 0x00008000ff1077ac */ /* 0x000e220008000a00 */
[----:B------:R-:W0:Y:S01]  /*0100*/  LDCU.64 UR18, c[0x0][0x410] ;  /* 0x00008200ff1277ac */ /* 0x000e220008000a00 */
[----:B------:R-:W0:Y:S01]  /*0110*/  LDCU.64 UR20, c[0x0][0x418] ;  /* 0x00008300ff1477ac */ /* 0x000e220008000a00 */
[----:B------:R-:W0:Y:S02]  /*0120*/  LDCU.128 UR4, c[0x0][0x410] ;  /* 0x00008200ff0477ac */ /* 0x000e240008000c00 */
[----:B0-----:R-:W-:Y:S01]  /*0130*/  IMAD R3, R3, UR24, RZ ;  /* 0x0000001803037c24 */ /* 0x001fe2000f8e02ff */
[----:B------:R-:W0:Y:S03]  /*0140*/  LDCU.64 UR22, c[0x0][0x408] ;  /* 0x00008100ff1677ac */ /* 0x000e260008000a00 */
[----:B------:R-:W-:Y:S01]  /*0150*/  IMAD R3, R0, R3, R3 ;  /* 0x0000000300037224 */ /* 0x000fe200078e0203 */
[----:B------:R-:W0:Y:S04]  /*0160*/  LDCU.128 UR8, c[0x0][0x410] ;  /* 0x00008200ff0877ac */ /* 0x000e280008000c00 */
[----:B-1234-:R-:W-:-:S07]  /*0170*/  IADD3 R20, PT, PT, R3, UR25, R20 ;  /* 0x0000001903147c10 */ /* 0x01efce000fffe014 */
.L_x_120:
[----:B------:R-:W-:Y:S01]  /*0180*/  ISETP.GE.AND P0, PT, R20, UR26, PT ;  /* 0x0000001a14007c0c */ /* 0x000fe2000bf06270 */
[----:B------:R-:W-:Y:S01]  /*0190*/  VIADD R19, R19, 0x1 ;  /* 0x0000000113137836 */ /* 0x000fe20000000000 */
[----:B------:R-:W-:Y:S04]  /*01a0*/  BSSY.RECONVERGENT B0, `(.L_x_36) ;  /* 0x0000705000007945 */ /* 0x000fe80003800200 */
[----:B------:R-:W-:-:S07]  /*01b0*/  ISETP.NE.AND P1, PT, R19, 0x1, PT ;  /* 0x000000011300780c */ /* 0x000fce0003f25270 */
[----:B-1----:R-:W-:Y:S06]  /*01c0*/  @P0 BRA `(.L_x_37) ;  /* 0x0000007000080947 */ /* 0x002fec0003800000 */
[----:B------:R-:W1:Y:S08]  /*01d0*/  LDC.64 R24, c[0x0][0x3a0] ;  /* 0x0000e800ff187b82 */ /* 0x000e700000000a00 */
[----:B------:R-:W2:Y:S08]  /*01e0*/  LDC R39, c[0x0][0x3c8] ;  /* 0x0000f200ff277b82 */ /* 0x000eb00000000800 */
[----:B------:R-:W3:Y:S01]  /*01f0*/  LDC.64 R28, c[0x0][0x3a8] ;  /* 0x0000ea00ff1c7b82 */ /* 0x000ee20000000a00 */
[----:B-1----:R-:W-:-:S07]  /*0200*/  IMAD.WIDE R24, R20, 0x8, R24 ;  /* 0x0000000814187825 */ /* 0x002fce00078e0218 */
[----:B------:R-:W1:Y:S01]  /*0210*/  LDC.64 R30, c[0x0][0x3b0] ;  /* 0x0000ec00ff1e7b82 */ /* 0x000e620000000a00 */
[----:B--2---:R-:W-:Y:S02]  /*0220*/  IMAD.WIDE R26, R39, 0x8, R24 ;  /* 0x00000008271a7825 */ /* 0x004fe400078e0218 */
[----:B------:R-:W2:Y:S04]  /*0230*/  LDG.E.64 R24, desc[UR12][R24.64] ;  /* 0x0000000c18187981 */ /* 0x000ea8000c1e1b00 */
[----:B------:R-:W2:Y:S01]  /*0240*/  LDG.E.64 R26, desc[UR12][R26.64] ;  /* 0x0000000c1a1a7981 */ /* 0x000ea2000c1e1b00 */
[----:B---3--:R-:W-:-:S04]  /*0250*/  IMAD.WIDE R28, R20, 0x8, R28 ;  /* 0x00000008141c7825 */ /* 0x008fc800078e021c */
[----:B------:R-:W-:Y:S02]  /*0260*/  IMAD.WIDE R32, R39, 0x8, R28 ;  /* 0x0000000827207825 */ /* 0x000fe400078e021c */
[----:B------:R-:W5:Y:S02]  /*0270*/  LDG.E.64 R28, desc[UR12][R28.64] ;  /* 0x0000000c1c1c7981 */ /* 0x000f64000c1e1b00 */
[----:B-1----:R-:W-:-:S04]  /*0280*/  IMAD.WIDE R30, R20, 0x8, R30 ;  /* 0x00000008141e7825 */ /* 0x002fc800078e021e */
[C---:B------:R-:W-:Y:S02]  /*0290*/  IMAD.WIDE R34, R39.reuse, 0x8, R30 ;  /* 0x0000000827227825 */ /* 0x040fe400078e021e */
[----:B------:R-:W5:Y:S02]  /*02a0*/  LDG.E.64 R30, desc[UR12][R30.64] ;  /* 0x0000000c1e1e7981 */ /* 0x000f64000c1e1b00 */
[C---:B------:R-:W-:Y:S02]  /*02b0*/  IMAD.WIDE R36, R39.reuse, 0x8, R32 ;  /* 0x0000000827247825 */ /* 0x040fe400078e0220 */
[----:B------:R-:W5:Y:S02]  /*02c0*/  LDG.E.64 R32, desc[UR12][R32.64] ;  /* 0x0000000c20207981 */ /* 0x000f64000c1e1b00 */
[----:B------:R-:W-:Y:S02]  /*02d0*/  IMAD.WIDE R38, R39, 0x8, R34 ;  /* 0x0000000827267825 */ /* 0x000fe400078e0222 */
[----:B------:R-:W5:Y:S04]  /*02e0*/  LDG.E.64 R34, desc[UR12][R34.64] ;  /* 0x0000000c22227981 */ /* 0x000f68000c1e1b00 */
[----:B------:R-:W5:Y:S04]  /*02f0*/  LDG.E.64 R36, desc[UR12][R36.64] ;  /* 0x0000000c24247981 */ /* 0x000f68000c1e1b00 */
[----:B------:R-:W5:Y:S01]  /*0300*/  LDG.E.64 R38, desc[UR12][R38.64] ;  /* 0x0000000c26267981 */ /* 0x000f62000c1e1b00 */
[----:B------:R-:W-:Y:S01]  /*0310*/  MOV R2, 0x1 ;  /* 0x0000000100027802 */ /* 0x000fe20000000f00 */
[----:B------:R-:W-:Y:S01]  /*0320*/  BSSY.RECONVERGENT B2, `(.L_x_38) ;  /* 0x0000018000027945 */ /* 0x000fe20003800200 */
[----:B--2---:R-:W-:-:S06]  /*0330*/  DADD R40, R24, R26 ;  /* 0x0000000018287229 */ /* 0x004fcc000000001a */
[----:B------:R-:W1:Y:S02]  /*0340*/  MUFU.RCP64H R3, R41 ;  /* 0x0000002900037308 */ /* 0x000e640000001800 */
[----:B-1----:R-:W-:-:S08]  /*0350*/  DFMA R4, -R40, R2, 1 ;  /* 0x3ff000002804742b */ /* 0x002fd00000000102 */
        /* <DEDUP_REMOVED lines=12> */
[----:B------:R-:W-:Y:S01]  /*0420*/  IMAD.MOV.U32 R0, RZ, RZ, R42 ;  /* 0x000000ffff007224 */ /* 0x000fe200078e002a */
[----:B------:R-:W-:Y:S01]  /*0430*/  MOV R152, R40 ;  /* 0x0000002800987202 */ /* 0x000fe20000000f00 */
[----:B------:R-:W-:Y:S01]  /*0440*/  IMAD.MOV.U32 R21, RZ, RZ, R43 ;  /* 0x000000ffff157224 */ /* 0x000fe200078e002b */
[----:B------:R-:W-:Y:S01]  /*0450*/  MOV R22, 0x480 ;  /* 0x0000048000167802 */ /* 0x000fe20000000f00 */
[----:B------:R-:W-:-:S07]  /*0460*/  IMAD.MOV.U32 R153, RZ, RZ, R41 ;  /* 0x000000ffff997224 */ /* 0x000fce00078e0029 */
[----:B0----5:R-:W-:Y:S05]  /*0470*/  CALL.REL.NOINC `($__internal_2_$__cuda_sm20_div_rn_f64_full) ;  /* 0x0000007000207944 */ /* 0x021fea0003c00000 */
[----:B------:R-:W-:Y:S01]  /*0480*/  IMAD.MOV.U32 R6, RZ, RZ, R0 ;  /* 0x000000ffff067224 */ /* 0x000fe200078e0000 */
[----:B------:R-:W-:-:S07]  /*0490*/  MOV R7, R21 ;  /* 0x0000001500077202 */ /* 0x000fce0000000f00 */
.L_x_39:
[----:B0-----:R-:W-:Y:S05]  /*04a0*/  BSYNC.RECONVERGENT B2 ;  /* 0x0000000000027941 */ /* 0x001fea0003800200 */
.L_x_38:
[----:B------:R-:W0:Y:S01]  /*04b0*/  LDC.64 R8, c[0x0][0x3d0] ;  /* 0x0000f400ff087b82 */ /* 0x000e220000000a00 */
[----:B------:R-:W-:Y:S01]  /*04c0*/  DADD R4, -R6, 1 ;  /* 0x3ff0000006047429 */ /* 0x000fe20000000100 */
[----:B------:R-:W-:Y:S06]  /*04d0*/  BSSY.RECONVERGENT B1, `(.L_x_40) ;  /* 0x0000017000017945 */ /* 0x000fec0003800200 */
[----:B------:R-:W0:Y:S01]  /*04e0*/  LDC.64 R2, c[0x0][0x3d8] ;  /* 0x0000f600ff027b82 */ /* 0x000e220000000a00 */
[----:B------:R-:W-:-:S07]  /*04f0*/  DMUL R4, R4, 0.5 ;  /* 0x3fe0000004047828 */ /* 0x000fce0000000000 */
[----:B------:R-:W1:Y:S08]  /*0500*/  LDC.64 R10, c[0x0][0x3f0] ;  /* 0x0000fc00ff0a7b82 */ /* 0x000e700000000a00 */
[----:B------:R-:W1:Y:S01]  /*0510*/  LDC.64 R44, c[0x0][0x3f8] ;  /* 0x0000fe00ff2c7b82 */ /* 0x000e620000000a00 */
[----:B0-----:R-:W-:-:S08]  /*0520*/  DADD R2, R2, -R8 ;  /* 0x0000000002027229 */ /* 0x001fd00000000808 */
[----:B------:R-:W-:-:S06]  /*0530*/  DFMA R12, R4, R2, R8 ;  /* 0x00000002040c722b */ /* 0x000fcc0000000008 */
[----:B------:R-:W0:Y:S01]  /*0540*/  MUFU.RCP64H R3, R13 ;  /* 0x0000000d00037308 */ /* 0x000e220000001800 */
[----:B-1----:R-:W-:-:S03]  /*0550*/  DADD R44, R44, -R10 ;  /* 0x000000002c2c7229 */ /* 0x002fc6000000080a */
[----:B------:R-:W-:-:S05]  /*0560*/  VIADD R2, R13, 0x300402 ;  /* 0x003004020d027836 */ /* 0x000fca0000000000 */
[----:B------:R-:W-:Y:S01]  /*0570*/  FSETP.GEU.AND P0, PT, |R2|, 5.8789094863358348022e-39, PT ;  /* 0x004004020200780b */ /* 0x000fe20003f0e200 */
[----:B------:R-:W-:Y:S02]  /*0580*/  DFMA R44, R4, R44, R10 ;  /* 0x0000002c042c722b */ /* 0x000fe4000000000a */
[----:B0-----:R-:W-:-:S08]  /*0590*/  DFMA R8, -R12, R2, 1 ;  /* 0x3ff000000c08742b */ /* 0x001fd00000000102 */
[----:B------:R-:W-:-:S08]  /*05a0*/  DFMA R8, R8, R8, R8 ;  /* 0x000000080808722b */ /* 0x000fd00000000008 */
[----:B------:R-:W-:-:S08]  /*05b0*/  DFMA R8, R2, R8, R2 ;  /* 0x000000080208722b */ /* 0x000fd00000000002 */
[----:B------:R-:W-:-:S08]  /*05c0*/  DFMA R46, -R12, R8, 1 ;  /* 0x3ff000000c2e742b */ /* 0x000fd00000000108 */
[----:B------:R-:W-:Y:S01]  /*05d0*/  DFMA R46, R8, R46, R8 ;  /* 0x0000002e082e722b */ /* 0x000fe20000000008 */
[----:B------:R-:W-:Y:S10]  /*05e0*/  @P0 BRA `(.L_x_41) ;  /* 0x0000000000140947 */ /* 0x000ff40003800000 */
[----:B------:R-:W-:Y:S01]  /*05f0*/  LOP3.LUT R0, R13, 0x7fffffff, RZ, 0xc0, !PT ;  /* 0x7fffffff0d007812 */ /* 0x000fe200078ec0ff */
[----:B------:R-:W-:-:S03]  /*0600*/  IMAD.MOV.U32 R47, RZ, RZ, R13 ;  /* 0x000000ffff2f7224 */ /* 0x000fc600078e000d */
[----:B------:R-:W-:Y:S02]  /*0610*/  IADD3 R21, PT, PT, R0, -0x100000, RZ ;  /* 0xfff0000000157810 */ /* 0x000fe40007ffe0ff */
[----:B------:R-:W-:-:S07]  /*0620*/  MOV R0, 0x640 ;  /* 0x0000064000007802 */ /* 0x000fce0000000f00 */
[----:B-----5:R-:W-:Y:S05]  /*0630*/  CALL.REL.NOINC `($__internal_1_$__cuda_sm20_dblrcp_rn_slowpath_v3) ;  /* 0x0000006c00007944 */ /* 0x020fea0003c00000 */
.L_x_41:
[----:B------:R-:W-:Y:S05]  /*0640*/  BSYNC.RECONVERGENT B1 ;  /* 0x0000000000017941 */ /* 0x000fea0003800200 */
.L_x_40:
[----:B------:R-:W-:Y:S01]  /*0650*/  DADD R152, -R46, 8 ;  /* 0x402000002e987429 */ /* 0x000fe20000000100 */
[----:B------:R-:W-:Y:S01]  /*0660*/  IMAD.MOV.U32 R2, RZ, RZ, 0x1 ;  /* 0x00000001ff027424 */ /* 0x000fe200078e00ff */
[----:B------:R-:W-:Y:S04]  /*0670*/  BSSY.RECONVERGENT B2, `(.L_x_42) ;  /* 0x0000016000027945 */ /* 0x000fe80003800200 */
[----:B------:R-:W0:Y:S02]  /*0680*/  MUFU.RCP64H R3, R153 ;  /* 0x0000009900037308 */ /* 0x000e240000001800 */
[----:B0-----:R-:W-:-:S08]  /*0690*/  DFMA R8, -R152, R2, 1 ;  /* 0x3ff000009808742b */ /* 0x001fd00000000102 */
[----:B------:R-:W-:-:S08]  /*06a0*/  DFMA R8, R8, R8, R8 ;  /* 0x000000080808722b */ /* 0x000fd00000000008 */
[----:B------:R-:W-:Y:S02]  /*06b0*/  DFMA R8, R2, R8, R2 ;  /* 0x000000080208722b */ /* 0x000fe40000000002 */
[----:B------:R-:W-:-:S06]  /*06c0*/  DADD R2, -R46, 2 ;  /* 0x400000002e027429 */ /* 0x000fcc0000000100 */
[----:B------:R-:W-:Y:S02]  /*06d0*/  DFMA R10, -R152, R8, 1 ;  /* 0x3ff00000980a742b */ /* 0x000fe40000000108 */
[----:B------:R-:W-:-:S06]  /*06e0*/  DMUL R12, R2, 8 ;  /* 0x40200000020c7828 */ /* 0x000fcc0000000000 */
[----:B------:R-:W-:-:S04]  /*06f0*/  DFMA R10, R8, R10, R8 ;  /* 0x0000000a080a722b */ /* 0x000fc80000000008 */
[----:B------:R-:W-:-:S04]  /*0700*/  FSETP.GEU.AND P2, PT, |R13|, 6.5827683646048100446e-37, PT ;  /* 0x036000000d00780b */ /* 0x000fc80003f4e200 */
[----:B------:R-:W-:-:S08]  /*0710*/  DMUL R2, R12, R10 ;  /* 0x0000000a0c027228 */ /* 0x000fd00000000000 */
[----:B------:R-:W-:-:S08]  /*0720*/  DFMA R8, -R152, R2, R12 ;  /* 0x000000029808722b */ /* 0x000fd0000000010c */
[----:B------:R-:W-:-:S10]  /*0730*/  DFMA R2, R10, R8, R2 ;  /* 0x000000080a02722b */ /* 0x000fd40000000002 */
[----:B------:R-:W-:-:S05]  /*0740*/  FFMA R0, RZ, R153, R3 ;  /* 0x00000099ff007223 */ /* 0x000fca0000000003 */
[----:B------:R-:W-:-:S13]  /*0750*/  FSETP.GT.AND P0, PT, |R0|, 1.469367938527859385e-39, PT ;  /* 0x001000000000780b */ /* 0x000fda0003f04200 */
[----:B------:R-:W-:Y:S05]  /*0760*/  @P0 BRA P2, `(.L_x_43) ;  /* 0x0000000000180947 */ /* 0x000fea0001000000 */
[----:B------:R-:W-:Y:S01]  /*0770*/  IMAD.MOV.U32 R0, RZ, RZ, R12 ;  /* 0x000000ffff007224 */ /* 0x000fe200078e000c */
[----:B------:R-:W-:Y:S02]  /*0780*/  MOV R21, R13 ;  /* 0x0000000d00157202 */ /* 0x000fe40000000f00 */
[----:B------:R-:W-:-:S07]  /*0790*/  MOV R22, 0x7b0 ;  /* 0x000007b000167802 */ /* 0x000fce0000000f00 */
[----:B-----5:R-:W-:Y:S05]  /*07a0*/  CALL.REL.NOINC `($__internal_2_$__cuda_sm20_div_rn_f64_full) ;  /* 0x0000006c00547944 */ /* 0x020fea0003c00000 */
[----:B------:R-:W-:Y:S02]  /*07b0*/  IMAD.MOV.U32 R2, RZ, RZ, R0 ;  /* 0x000000ffff027224 */ /* 0x000fe400078e0000 */
[----:B------:R-:W-:-:S07]  /*07c0*/  IMAD.MOV.U32 R3, RZ, RZ, R21 ;  /* 0x000000ffff037224 */ /* 0x000fce00078e0015 */
.L_x_43:
[----:B------:R-:W-:Y:S05]  /*07d0*/  BSYNC.RECONVERGENT B2 ;  /* 0x0000000000027941 */ /* 0x000fea0003800200 */
.L_x_42:
[----:B------:R-:W0:Y:S01]  /*07e0*/  MUFU.RCP64H R11, 3 ;  /* 0x40080000000b7908 */ /* 0x000e220000001800 */
[----:B------:R-:W1:Y:S01]  /*07f0*/  LDC.64 R16, c[0x0][0x3e0] ;  /* 0x0000f800ff107b82 */ /* 0x000e620000000a00 */
[----:B------:R-:W-:Y:S01]  /*0800*/  MOV R22, 0x0 ;  /* 0x0000000000167802 */ /* 0x000fe20000000f00 */
[----:B------:R-:W-:Y:S01]  /*0810*/  IMAD.MOV.U32 R23, RZ, RZ, 0x40080000 ;  /* 0x40080000ff177424 */ /* 0x000fe200078e00ff */
[----:B------:R-:W-:Y:S01]  /*0820*/  BSSY.RECONVERGENT B2, `(.L_x_44) ;  /* 0x000001a000027945 */ /* 0x000fe20003800200 */
[----:B------:R-:W-:-:S04]  /*0830*/  IMAD.MOV.U32 R10, RZ, RZ, 0x1 ;  /* 0x00000001ff0a7424 */ /* 0x000fc800078e00ff */
[----:B------:R-:W1:Y:S02]  /*0840*/  LDC.64 R14, c[0x0][0x3e8] ;  /* 0x0000fa00ff0e7b82 */ /* 0x000e640000000a00 */
[----:B0-----:R-:W-:-:S08]  /*0850*/  DFMA R8, R10, -R22, 1 ;  /* 0x3ff000000a08742b */ /* 0x001fd00000000816 */
[----:B------:R-:W-:Y:S02]  /*0860*/  DFMA R12, R8, R8, R8 ;  /* 0x00000008080c722b */ /* 0x000fe40000000008 */
[----:B-1----:R-:W-:-:S06]  /*0870*/  DADD R8, R14, -R16 ;  /* 0x000000000e087229 */ /* 0x002fcc0000000810 */
[----:B------:R-:W-:Y:S02]  /*0880*/  DFMA R12, R10, R12, R10 ;  /* 0x0000000c0a0c722b */ /* 0x000fe4000000000a */
[----:B------:R-:W-:-:S06]  /*0890*/  DFMA R8, R4, R8, R16 ;  /* 0x000000080408722b */ /* 0x000fcc0000000010 */
[----:B------:R-:W-:Y:S02]  /*08a0*/  DFMA R4, R12, -R22, 1 ;  /* 0x3ff000000c04742b */ /* 0x000fe40000000816 */
[----:B------:R-:W-:-:S06]  /*08b0*/  DADD R14, R8, -0.5 ;  /* 0xbfe00000080e7429 */ /* 0x000fcc0000000000 */
[----:B------:R-:W-:-:S08]  /*08c0*/  DFMA R4, R12, R4, R12 ;  /* 0x000000040c04722b */ /* 0x000fd0000000000c */
[----:B------:R-:W-:Y:S01]  /*08d0*/  DMUL R10, R14, R4 ;  /* 0x000000040e0a7228 */ /* 0x000fe20000000000 */
[----:B------:R-:W-:-:S07]  /*08e0*/  FSETP.GEU.AND P2, PT, |R15|, 6.5827683646048100446e-37, PT ;  /* 0x036000000f00780b */ /* 0x000fce0003f4e200 */
[----:B------:R-:W-:-:S08]  /*08f0*/  DFMA R8, R10, -3, R14 ;  /* 0xc00800000a08782b */ /* 0x000fd0000000000e */
[----:B------:R-:W-:-:S10]  /*0900*/  DFMA R10, R4, R8, R10 ;  /* 0x00000008040a722b */ /* 0x000fd4000000000a */
[----:B------:R-:W-:-:S05]  /*0910*/  FFMA R0, RZ, 2.125, R11 ;  /* 0x40080000ff007823 */ /* 0x000fca000000000b */
[----:B------:R-:W-:-:S13]  /*0920*/  FSETP.GT.AND P0, PT, |R0|, 1.469367938527859385e-39, PT ;  /* 0x001000000000780b */ /* 0x000fda0003f04200 */
[----:B------:R-:W-:Y:S05]  /*0930*/  @P0 BRA P2, `(.L_x_45) ;  /* 0x0000000000200947 */ /* 0x000fea0001000000 */
[----:B------:R-:W-:Y:S01]  /*0940*/  MOV R0, R14 ;  /* 0x0000000e00007202 */ /* 0x000fe20000000f00 */
[----:B------:R-:W-:Y:S01]  /*0950*/  IMAD.MOV.U32 R21, RZ, RZ, R15 ;  /* 0x000000ffff157224 */ /* 0x000fe200078e000f */
[----:B------:R-:W-:Y:S01]  /*0960*/  MOV R153, 0x40080000 ;  /* 0x4008000000997802 */ /* 0x000fe20000000f00 */
[----:B------:R-:W-:Y:S01]  /*0970*/  IMAD.MOV.U32 R152, RZ, RZ, RZ ;  /* 0x000000ffff987224 */ /* 0x000fe200078e00ff */
[----:B------:R-:W-:-:S07]  /*0980*/  MOV R22, 0x9a0 ;  /* 0x000009a000167802 */ /* 0x000fce0000000f00 */
[----:B-----5:R-:W-:Y:S05]  /*0990*/  CALL.REL.NOINC `($__internal_2_$__cuda_sm20_div_rn_f64_full) ;  /* 0x0000006800d87944 */ /* 0x020fea0003c00000 */
[----:B------:R-:W-:Y:S02]  /*09a0*/  IMAD.MOV.U32 R10, RZ, RZ, R0 ;  /* 0x000000ffff0a7224 */ /* 0x000fe400078e0000 */
[----:B------:R-:W-:-:S07]  /*09b0*/  IMAD.MOV.U32 R11, RZ, RZ, R21 ;  /* 0x000000ffff0b7224 */ /* 0x000fce00078e0015 */
.L_x_45:
[----:B------:R-:W-:Y:S05]  /*09c0*/  BSYNC.RECONVERGENT B2 ;  /* 0x0000000000027941 */ /* 0x000fea0003800200 */
.L_x_44:
[----:B------:R-:W0:Y:S08]  /*09d0*/  LDC.64 R4, c[0x0][0x380] ;  /* 0x0000e000ff047b82 */ /* 0x000e300000000a00 */
[----:B------:R-:W1:Y:S08]  /*09e0*/  LDC R21, c[0x0][0x3c8] ;  /* 0x0000f200ff157b82 */ /* 0x000e700000000800 */
[----:B------:R-:W2:Y:S01]  /*09f0*/  LDC.64 R86, c[0x0][0x388] ;  /* 0x0000e200ff567b82 */ /* 0x000ea20000000a00 */
[----:B0-----:R-:W-:-:S07]  /*0a00*/  IMAD.WIDE R4, R20, 0x4, R4 ;  /* 0x0000000414047825 */ /* 0x001fce00078e0204 */
[----:B------:R-:W0:Y:S01]  /*0a10*/  LDC.64 R88, c[0x0][0x3b8] ;  /* 0x0000ee00ff587b82 */ /* 0x000e220000000a00 */
[----:B------:R3:W4:Y:S01]  /*0a20*/  LDG.E R18, desc[UR12][R4.64] ;  /* 0x0000000c04127981 */ /* 0x000722000c1e1900 */
[----:B-1----:R-:W-:-:S06]  /*0a30*/  IMAD.WIDE R8, R21, 0x4, R4 ;  /* 0x0000000415087825 */ /* 0x002fcc00078e0204 */
[----:B------:R-:W1:Y:S01]  /*0a40*/  LDC.64 R92, c[0x0][0x420] ;  /* 0x00010800ff5c7b82 */ /* 0x000e620000000a00 */
[----:B------:R-:W4:Y:S01]  /*0a50*/  LDG.E R17, desc[UR12][R8.64] ;  /* 0x0000000c08117981 */ /* 0x000f22000c1e1900 */
[----:B------:R-:W-:-:S06]  /*0a60*/  IMAD.WIDE R22, R21, 0x4, R8 ;  /* 0x0000000415167825 */ /* 0x000fcc00078e0208 */
[----:B---3--:R-:W3:Y:S01]  /*0a70*/  LDC.64 R4, c[0x0][0x428] ;  /* 0x00010a00ff047b82 */ /* 0x008ee20000000a00 */
[----:B------:R-:W4:Y:S01]  /*0a80*/  LDG.E R16, desc[UR12][R22.64] ;  /* 0x0000000c16107981 */ /* 0x000f22000c1e1900 */
[----:B------:R-:W-:-:S05]  /*0a90*/  IMAD.WIDE R54, R21, 0x4, R22 ;  /* 0x0000000415367825 */ /* 0x000fca00078e0216 */
[----:B------:R2:W4:Y:S01]  /*0aa0*/  LDG.E R15, desc[UR12][R54.64] ;  /* 0x0000000c360f7981 */ /* 0x000522000c1e1900 */
[----:B------:R-:W-:-:S05]  /*0ab0*/  IMAD.WIDE R56, R21, 0x4, R54 ;  /* 0x0000000415387825 */ /* 0x000fca00078e0236 */
[----:B------:R2:W4:Y:S01]  /*0ac0*/  LDG.E R14, desc[UR12][R56.64] ;  /* 0x0000000c380e7981 */ /* 0x000522000c1e1900 */
[----:B------:R-:W-:-:S05]  /*0ad0*/  IMAD.WIDE R58, R21, 0x4, R56 ;  /* 0x00000004153a7825 */ /* 0x000fca00078e0238 */
[----:B------:R0:W4:Y:S01]  /*0ae0*/  LDG.E R13, desc[UR12][R58.64] ;  /* 0x0000000c3a0d7981 */ /* 0x000122000c1e1900 */
[----:B------:R-:W-:-:S05]  /*0af0*/  IMAD.WIDE R48, R21, 0x4, R58 ;  /* 0x0000000415307825 */ /* 0x000fca00078e023a */
[----:B------:R-:W4:Y:S01]  /*0b00*/  LDG.E R131, desc[UR12][R48.64] ;  /* 0x0000000c30837981 */ /* 0x000f22000c1e1900 */
[----:B------:R-:W-:-:S05]  /*0b10*/  IMAD.WIDE R50, R21, 0x4, R48 ;  /* 0x0000000415327825 */ /* 0x000fca00078e0230 */
[----:B------:R-:W4:Y:S01]  /*0b20*/  LDG.E R117, desc[UR12][R50.64] ;  /* 0x0000000c32757981 */ /* 0x000f22000c1e1900 */
[----:B------:R-:W-:-:S05]  /*0b30*/  IMAD.WIDE R52, R21, 0x4, R50 ;  /* 0x0000000415347825 */ /* 0x000fca00078e0232 */
[----:B------:R-:W4:Y:S01]  /*0b40*/  LDG.E R109, desc[UR12][R52.64] ;  /* 0x0000000c346d7981 */ /* 0x000f22000c1e1900 */
[----:B--2---:R-:W-:-:S05]  /*0b50*/  IMAD.WIDE R54, R21, 0x4, R52 ;  /* 0x0000000415367825 */ /* 0x004fca00078e0234 */
[----:B------:R-:W2:Y:S01]  /*0b60*/  LDG.E R115, desc[UR12][R54.64] ;  /* 0x0000000c36737981 */ /* 0x000ea2000c1e1900 */
[----:B------:R-:W-:-:S05]  /*0b70*/  IMAD.WIDE R56, R21, 0x4, R54 ;  /* 0x0000000415387825 */ /* 0x000fca00078e0236 */
[----:B------:R-:W2:Y:S01]  /*0b80*/  LDG.E R133, desc[UR12][R56.64] ;  /* 0x0000000c38857981 */ /* 0x000ea2000c1e1900 */
[----:B0-----:R-:W-:-:S05]  /*0b90*/  IMAD.WIDE R58, R21, 0x4, R56 ;  /* 0x00000004153a7825 */ /* 0x001fca00078e0238 */
[----:B------:R-:W2:Y:S01]  /*0ba0*/  LDG.E R147, desc[UR12][R58.64] ;  /* 0x0000000c3a937981 */ /* 0x000ea2000c1e1900 */
[----:B------:R-:W-:-:S05]  /*0bb0*/  IMAD.WIDE R60, R21, 0x4, R58 ;  /* 0x00000004153c7825 */ /* 0x000fca00078e023a */
        /* <DEDUP_REMOVED lines=12> */
[----:B------:R-:W2:Y:S01]  /*0c80*/  LDG.E.64 R22, desc[UR12][R74.64] ;  /* 0x0000000c4a167981 */ /* 0x000ea2000c1e1b00 */
[----:B---3--:R-:W-:-:S06]  /*0c90*/  IMAD.WIDE R4, R20, 0x8, R4 ;  /* 0x0000000814047825 */ /* 0x008fcc00078e0204 */
[----:B------:R-:W3:Y:S01]  /*0ca0*/  LDG.E.64 R4, desc[UR12][R4.64] ;  /* 0x0000000c04047981 */ /* 0x000ee2000c1e1b00 */
[----:B----4-:R-:W-:-:S05]  /*0cb0*/  IMAD.WIDE R72, R18, 0x8, R86 ;  /* 0x0000000812487825 */ /* 0x010fca00078e0256 */
[----:B------:R-:W4:Y:S01]  /*0cc0*/  LDG.E.64 R8, desc[UR12][R72.64] ;  /* 0x0000000c48087981 */ /* 0x000f22000c1e1b00 */
[----:B------:R-:W-:-:S05]  /*0cd0*/  IMAD.WIDE R76, R17, 0x8, R86 ;  /* 0x00000008114c7825 */ /* 0x000fca00078e0256 */
[----:B------:R-:W3:Y:S01]  /*0ce0*/  LDG.E.64 R102, desc[UR12][R76.64] ;  /* 0x0000000c4c667981 */ /* 0x000ee2000c1e1b00 */
        /* <DEDUP_REMOVED lines=8> */
[----:B------:R-:W-:-:S06]  /*0d70*/  IMAD.WIDE R130, R131, 0x8, R86 ;  /* 0x0000000883827825 */ /* 0x000fcc00078e0256 */
[----:B------:R-:W3:Y:S01]  /*0d80*/  LDG.E.64 R130, desc[UR12][R130.64] ;  /* 0x0000000c82827981 */ /* 0x000ee2000c1e1b00 */
[----:B------:R-:W-:-:S06]  /*0d90*/  IMAD.WIDE R116, R117, 0x8, R86 ;  /* 0x0000000875747825 */ /* 0x000fcc00078e0256 */
[----:B------:R-:W3:Y:S01]  /*0da0*/  LDG.E.64 R116, desc[UR12][R116.64] ;  /* 0x0000000c74747981 */ /* 0x000ee2000c1e1b00 */
[----:B------:R-:W-:-:S04]  /*0db0*/  IMAD.WIDE R108, R109, 0x8, R86 ;  /* 0x000000086d6c7825 */ /* 0x000fc800078e0256 */
[--C-:B--2---:R-:W-:Y:S02]  /*0dc0*/  IMAD.WIDE R114, R115, 0x8, R86.reuse ;  /* 0x0000000873727825 */ /* 0x104fe400078e0256 */
[----:B------:R-:W2:Y:S04]  /*0dd0*/  LDG.E.64 R108, desc[UR12][R108.64] ;  /* 0x0000000c6c6c7981 */ /* 0x000ea8000c1e1b00 */
[----:B------:R-:W2:Y:S01]  /*0de0*/  LDG.E.64 R114, desc[UR12][R114.64] ;  /* 0x0000000c72727981 */ /* 0x000ea2000c1e1b00 */
[----:B------:R-:W-:-:S06]  /*0df0*/  IMAD.WIDE R132, R133, 0x8, R86 ;  /* 0x0000000885847825 */ /* 0x000fcc00078e0256 */
[----:B------:R-:W2:Y:S01]  /*0e00*/  LDG.E.64 R132, desc[UR12][R132.64] ;  /* 0x0000000c84847981 */ /* 0x000ea2000c1e1b00 */
[----:B------:R-:W-:-:S04]  /*0e10*/  IMAD.WIDE R146, R147, 0x8, R86 ;  /* 0x0000000893927825 */ /* 0x000fc800078e0256 */
[--C-:B------:R-:W-:Y:S02]  /*0e20*/  IMAD.WIDE R148, R149, 0x8, R86.reuse ;  /* 0x0000000895947825 */ /* 0x100fe400078e0256 */
[----:B------:R-:W2:Y:S04]  /*0e30*/  LDG.E.64 R146, desc[UR12][R146.64] ;  /* 0x0000000c92927981 */ /* 0x000ea8000c1e1b00 */
[----:B------:R-:W2:Y:S01]  /*0e40*/  LDG.E.64 R148, desc[UR12][R148.64] ;  /* 0x0000000c94947981 */ /* 0x000ea2000c1e1b00 */
[----:B------:R-:W-:-:S04]  /*0e50*/  IMAD.WIDE R112, R113, 0x8, R86 ;  /* 0x0000000871707825 */ /* 0x000fc800078e0256 */
[--C-:B------:R-:W-:Y:S02]  /*0e60*/  IMAD.WIDE R128, R129, 0x8, R86.reuse ;  /* 0x0000000881807825 */ /* 0x100fe400078e0256 */
[----:B------:R-:W2:Y:S04]  /*0e70*/  LDG.E.64 R112, desc[UR12][R112.64] ;  /* 0x0000000c70707981 */ /* 0x000ea8000c1e1b00 */
[----:B------:R-:W2:Y:S01]  /*0e80*/  LDG.E.64 R128, desc[UR12][R128.64] ;  /* 0x0000000c80807981 */ /* 0x000ea2000c1e1b00 */
[----:B------:R-:W-:-:S06]  /*0e90*/  IMAD.WIDE R142, R143, 0x8, R86 ;  /* 0x000000088f8e7825 */ /* 0x000fcc00078e0256 */
[----:B------:R-:W2:Y:S01]  /*0ea0*/  LDG.E.64 R142, desc[UR12][R142.64] ;  /* 0x0000000c8e8e7981 */ /* 0x000ea2000c1e1b00 */
[----:B------:R-:W-:-:S04]  /*0eb0*/  IMAD.WIDE R140, R141, 0x8, R86 ;  /* 0x000000088d8c7825 */ /* 0x000fc800078e0256 */
[----:B------:R-:W-:Y:S02]  /*0ec0*/  IMAD.WIDE R136, R137, 0x8, R86 ;  /* 0x0000000889887825 */ /* 0x000fe400078e0256 */
[----:B------:R-:W2:Y:S02]  /*0ed0*/  LDG.E.64 R140, desc[UR12][R140.64] ;  /* 0x0000000c8c8c7981 */ /* 0x000ea4000c1e1b00 */
[C---:B------:R-:W-:Y:S02]  /*0ee0*/  IMAD.WIDE R86, R20.reuse, 0x8, R88 ;  /* 0x0000000814567825 */ /* 0x040fe400078e0258 */
[----:B------:R-:W2:Y:S02]  /*0ef0*/  LDG.E.64 R136, desc[UR12][R136.64] ;  /* 0x0000000c88887981 */ /* 0x000ea4000c1e1b00 */
[----:B------:R-:W-:Y:S02]  /*0f00*/  IMAD.WIDE R90, R21, 0x8, R86 ;  /* 0x00000008155a7825 */ /* 0x000fe400078e0256 */
[----:B------:R-:W5:Y:S02]  /*0f10*/  LDG.E.64 R86, desc[UR12][R86.64] ;  /* 0x0000000c56567981 */ /* 0x000f64000c1e1b00 */
[----:B-1----:R-:W-:-:S04]  /*0f20*/  IMAD.WIDE R88, R20, 0x8, R92 ;  /* 0x0000000814587825 */ /* 0x002fc800078e025c */
[----:B------:R-:W-:Y:S02]  /*0f30*/  IMAD.WIDE R92, R21, 0x8, R90 ;  /* 0x00000008155c7825 */ /* 0x000fe400078e025a */
[----:B------:R-:W5:Y:S04]  /*0f40*/  LDG.E.64 R88, desc[UR12][R88.64] ;  /* 0x0000000c58587981 */ /* 0x000f68000c1e1b00 */
[----:B------:R-:W5:Y:S04]  /*0f50*/  LDG.E.64 R90, desc[UR12][R90.64] ;  /* 0x0000000c5a5a7981 */ /* 0x000f68000c1e1b00 */
[----:B------:R-:W5:Y:S01]  /*0f60*/  LDG.E.64 R92, desc[UR12][R92.64] ;  /* 0x0000000c5c5c7981 */ /* 0x000f62000c1e1b00 */
[----:B------:R-:W0:Y:S01]  /*0f70*/  MUFU.RCP64H R145, R41 ;  /* 0x0000002900917308 */ /* 0x000e220000001800 */
[----:B------:R-:W-:-:S02]  /*0f80*/  DMUL R94, R26, UR16 ;  /* 0x000000101a5e7c28 */ /* 0x000fc40008000000 */
[----:B------:R-:W-:Y:S02]  /*0f90*/  DSETP.GEU.AND P2, PT, R6, RZ, PT ;  /* 0x000000ff0600722a */ /* 0x000fe40003f4e000 */
[----:B------:R-:W-:Y:S01]  /*0fa0*/  DMUL R98, R24, -UR16 ;  /* 0x8000001018627c28 */ /* 0x000fe20008000000 */
[----:B------:R-:W-:Y:S01]  /*0fb0*/  MOV R144, 0x1 ;  /* 0x0000000100907802 */ /* 0x000fe20000000f00 */
[----:B------:R-:W-:Y:S02]  /*0fc0*/  DSETP.GT.AND P0, PT, R6, RZ, PT ;  /* 0x000000ff0600722a */ /* 0x000fe40003f04000 */
[-C--:B-----5:R-:W-:Y:S02]  /*0fd0*/  DMUL R104, R28, R94.reuse ;  /* 0x0000005e1c687228 */ /* 0x0a0fe40000000000 */
[-C--:B------:R-:W-:Y:S01]  /*0fe0*/  DMUL R122, R36, R94.reuse ;  /* 0x0000005e247a7228 */ /* 0x080fe20000000000 */
[----:B------:R-:W-:Y:S01]  /*0ff0*/  FSEL R7, RZ, 1.875, P2 ;  /* 0x3ff00000ff077808 */ /* 0x000fe20001000000 */
[----:B------:R-:W-:Y:S01]  /*1000*/  IMAD.MOV.U32 R6, RZ, RZ, RZ ;  /* 0x000000ffff067224 */ /* 0x000fe200078e00ff */
[----:B------:R-:W-:-:S02]  /*1010*/  DMUL R106, R32, R94 ;  /* 0x0000005e206a7228 */ /* 0x000fc40000000000 */
[-C--:B------:R-:W-:Y:S02]  /*1020*/  DMUL R94, R30, R98.reuse ;  /* 0x000000621e5e7228 */ /* 0x080fe40000000000 */
[----:B------:R-:W-:Y:S02]  /*1030*/  DMUL R96, R34, R98 ;  /* 0x0000006222607228 */ /* 0x000fe40000000000 */
[----:B0-----:R-:W-:Y:S02]  /*1040*/  DFMA R126, -R40, R144, 1 ;  /* 0x3ff00000287e742b */ /* 0x001fe40000000190 */
[----:B------:R-:W-:Y:S02]  /*1050*/  DMUL R98, R38, R98 ;  /* 0x0000006226627228 */ /* 0x000fe40000000000 */
[----:B------:R-:W-:Y:S02]  /*1060*/  DMUL R110, R104, R6 ;  /* 0x00000006686e7228 */ /* 0x000fe40000000000 */
[C---:B------:R-:W-:Y:S01]  /*1070*/  DMUL R122, R6.reuse, R122 ;  /* 0x0000007a067a7228 */ /* 0x040fe20000000000 */
[----:B------:R-:W-:Y:S01]  /*1080*/  FSEL R139, RZ, 1.875, !P0 ;  /* 0x3ff00000ff8b7808 */ /* 0x000fe20004000000 */
[----:B------:R-:W-:Y:S01]  /*1090*/  IMAD.MOV.U32 R138, RZ, RZ, RZ ;  /* 0x000000ffff8a7224 */ /* 0x000fe200078e00ff */
[----:B------:R-:W-:-:S02]  /*10a0*/  DMUL R118, R6, R106 ;  /* 0x0000006a06767228 */ /* 0x000fc40000000000 */
[----:B------:R-:W-:-:S03]  /*10b0*/  DFMA R126, R126, R126, R126 ;  /* 0x0000007e7e7e722b */ /* 0x000fc6000000007e */
[----:B------:R-:W-:Y:S02]  /*10c0*/  DFMA R94, R94, R138, -R110 ;  /* 0x0000008a5e5e722b */ /* 0x000fe4000000086e */
[----:B------:R-:W-:-:S03]  /*10d0*/  DFMA R98, R138, R98, -R122 ;  /* 0x000000628a62722b */ /* 0x000fc6000000087a */
[----:B------:R-:W-:Y:S02]  /*10e0*/  DFMA R144, R144, R126, R144 ;  /* 0x0000007e9090722b */ /* 0x000fe40000000090 */
[----:B------:R-:W-:-:S06]  /*10f0*/  DFMA R96, R138, R96, -R118 ;  /* 0x000000608a60722b */ /* 0x000fcc0000000876 */
[----:B------:R-:W-:-:S08]  /*1100*/  DFMA R152, -R40, R144, 1 ;  /* 0x3ff000002898742b */ /* 0x000fd00000000190 */
[----:B------:R-:W-:Y:S02]  /*1110*/  DFMA R144, R144, R152, R144 ;  /* 0x000000989090722b */ /* 0x000fe40000000090 */
[C---:B----4-:R-:W-:Y:S02]  /*1120*/  DMUL R104, R8.reuse, 11 ;  /* 0x4026000008687828 */ /* 0x050fe40000000000 */
[----:B------:R-:W-:-:S06]  /*1130*/  DMUL R106, R8, -4 ;  /* 0xc0100000086a7828 */ /* 0x000fcc0000000000 */
[----:B------:R-:W-:Y:S02]  /*1140*/  DFMA R110, R22, -30, -R104 ;  /* 0xc03e0000166e782b */ /* 0x000fe40000000868 */
[----:B---3--:R-:W-:Y:S02]  /*1150*/  DADD R122, R102, R102 ;  /* 0x00000000667a7229 */ /* 0x008fe40000000066 */
[--C-:B------:R-:W-:Y:S02]  /*1160*/  DFMA R22, R22, 12, R106.reuse ;  /* 0x402800001616782b */ /* 0x100fe4000000006a */
[C---:B------:R-:W-:Y:S02]  /*1170*/  DFMA R126, R102.reuse, -4, R106 ;  /* 0xc0100000667e782b */ /* 0x040fe4000000006a */
[----:B------:R-:W-:Y:S02]  /*1180*/  DFMA R110, R102, -11, R110 ;  /* 0xc0260000666e782b */ /* 0x000fe4000000006e */
[----:B------:R-:W-:-:S02]  /*1190*/  DFMA R122, R8, 2, R122 ;  /* 0x40000000087a782b */ /* 0x000fc4000000007a */
[----:B------:R-:W-:Y:S02]  /*11a0*/  DFMA R104, R102, 4, R106 ;  /* 0x401000006668782b */ /* 0x000fe4000000006a */
[----:B------:R-:W-:Y:S02]  /*11b0*/  DADD R118, R8, R102 ;  /* 0x0000000008767229 */ /* 0x000fe40000000066 */
[----:B------:R-:W-:Y:S02]  /*11c0*/  DFMA R106, R102, -4, R22 ;  /* 0xc0100000666a782b */ /* 0x000fe40000000016 */
[----:B------:R-:W-:Y:S02]  /*11d0*/  DADD R102, R8, -R102 ;  /* 0x0000000008667229 */ /* 0x000fe40000000866 */
[C---:B------:R-:W-:Y:S02]  /*11e0*/  DFMA R22, R100.reuse, 2, R126 ;  /* 0x400000006416782b */ /* 0x040fe4000000007e */
[----:B------:R-:W-:-:S02]  /*11f0*/  DMUL R8, R100, 4 ;  /* 0x4010000064087828 */ /* 0x000fc40000000000 */
[----:B------:R-:W-:Y:S02]  /*1200*/  DFMA R134, R100, -11, R110 ;  /* 0xc02600006486782b */ /* 0x000fe4000000006e */
[----:B------:R-:W-:Y:S02]  /*1210*/  DADD R126, R122, -R100 ;  /* 0x000000007a7e7229 */ /* 0x000fe40000000864 */
[----:B------:R-:W-:Y:S02]  /*1220*/  DADD R110, R120, R120 ;  /* 0x00000000786e7229 */ /* 0x000fe40000000078 */
[----:B------:R-:W-:Y:S02]  /*1230*/  DADD R118, R118, R100 ;  /* 0x0000000076767229 */ /* 0x000fe40000000064 */
[----:B------:R-:W-:Y:S02]  /*1240*/  DFMA R150, R100, -4, R106 ;  /* 0xc01000006496782b */ /* 0x000fe4000000006a */
[----:B------:R-:W-:-:S02]  /*1250*/  DFMA R122, R120, 4, -R8 ;  /* 0x40100000787a782b */ /* 0x000fc40000000808 */
[----:B------:R-:W-:Y:S02]  /*1260*/  DADD R8, R126, -R120 ;  /* 0x000000007e087229 */ /* 0x000fe40000000878 */
[----:B------:R-:W-:Y:S02]  /*1270*/  DADD R22, R22, R110 ;  /* 0x0000000016167229 */ /* 0x000fe4000000006e */
[--C-:B------:R-:W-:Y:S02]  /*1280*/  DADD R118, R118, R120.reuse ;  /* 0x0000000076767229 */ /* 0x100fe40000000078 */
[----:B------:R-:W-:Y:S02]  /*1290*/  DADD R106, R100, R120 ;  /* 0x00000000646a7229 */ /* 0x000fe40000000078 */
[C---:B------:R-:W-:Y:S02]  /*12a0*/  DFMA R134, R120.reuse, -11, R134 ;  /* 0xc02600007886782b */ /* 0x040fe40000000086 */
[----:B------:R-:W-:-:S02]  /*12b0*/  DFMA R150, R120, -4, R150 ;  /* 0xc01000007896782b */ /* 0x000fc40000000096 */
[C---:B------:R-:W-:Y:S02]  /*12c0*/  DADD R120, R100.reuse, -R120 ;  /* 0x0000000064787229 */ /* 0x040fe40000000878 */
[----:B------:R-:W-:Y:S02]  /*12d0*/  DFMA R100, R100, -2, -R110 ;  /* 0xc00000006464782b */ /* 0x000fe4000000086e */
[----:B------:R-:W-:Y:S02]  /*12e0*/  DADD R8, R8, -R124 ;  /* 0x0000000008087229 */ /* 0x000fe4000000087c */
[----:B------:R-:W-:Y:S02]  /*12f0*/  DFMA R22, R124, 2, R22 ;  /* 0x400000007c16782b */ /* 0x000fe40000000016 */
[--C-:B------:R-:W-:Y:S02]  /*1300*/  DADD R118, R118, R124.reuse ;  /* 0x0000000076767229 */ /* 0x100fe4000000007c */
[----:B------:R-:W-:-:S02]  /*1310*/  DADD R106, R106, -R124 ;  /* 0x000000006a6a7229 */ /* 0x000fc4000000087c */
[C---:B------:R-:W-:Y:S02]  /*1320*/  DMUL R126, R124.reuse, 4 ;  /* 0x401000007c7e7828 */ /* 0x040fe40000000000 */
[C---:B------:R-:W-:Y:S02]  /*1330*/  DFMA R134, R124.reuse, -11, R134 ;  /* 0xc02600007c86782b */ /* 0x040fe40000000086 */
[C---:B------:R-:W-:Y:S02]  /*1340*/  DFMA R150, R124.reuse, -4, R150 ;  /* 0xc01000007c96782b */ /* 0x040fe40000000096 */
[----:B------:R-:W-:Y:S02]  /*1350*/  DFMA R100, R124, 2, R100 ;  /* 0x400000007c64782b */ /* 0x000fe40000000064 */
[----:B------:R-:W-:Y:S02]  /*1360*/  DADD R8, R8, -R154 ;  /* 0x0000000008087229 */ /* 0x000fe4000000089a */
[----:B------:R-:W-:-:S02]  /*1370*/  DFMA R22, R154, 2, R22 ;  /* 0x400000009a16782b */ /* 0x000fc40000000016 */
[--C-:B------:R-:W-:Y:S02]  /*1380*/  DADD R118, R118, R154.reuse ;  /* 0x0000000076767229 */ /* 0x100fe4000000009a */
[----:B------:R-:W-:Y:S02]  /*1390*/  DADD R124, R124, -R154 ;  /* 0x000000007c7c7229 */ /* 0x000fe4000000089a */
[----:B------:R-:W-:Y:S02]  /*13a0*/  DFMA R126, R154, 4, -R126 ;  /* 0x401000009a7e782b */ /* 0x000fe4000000087e */
[----:B------:R-:W-:Y:S02]  /*13b0*/  DADD R106, R106, -R154 ;  /* 0x000000006a6a7229 */ /* 0x000fe4000000089a */
[C---:B------:R-:W-:Y:S02]  /*13c0*/  DFMA R134, R154.reuse, -11, R134 ;  /* 0xc02600009a86782b */ /* 0x040fe40000000086 */
[----:B------:R-:W-:-:S02]  /*13d0*/  DFMA R150, R154, -4, R150 ;  /* 0xc01000009a96782b */ /* 0x000fc40000000096 */
[----:B------:R-:W-:Y:S02]  /*13e0*/  DFMA R154, R154, 2, R100 ;  /* 0x400000009a9a782b */ /* 0x000fe40000000064 */
[--C-:B------:R-:W-:Y:S02]  /*13f0*/  DADD R8, R8, R130.reuse ;  /* 0x0000000008087229 */ /* 0x100fe40000000082 */
[--C-:B------:R-:W-:Y:S02]  /*1400*/  DADD R22, R22, R130.reuse ;  /* 0x0000000016167229 */ /* 0x100fe40000000082 */
[--C-:B------:R-:W-:Y:S02]  /*1410*/  DADD R118, R118, R130.reuse ;  /* 0x0000000076767229 */ /* 0x100fe40000000082 */
[--C-:B------:R-:W-:Y:S02]  /*1420*/  DADD R102, R102, R130.reuse ;  /* 0x0000000066667229 */ /* 0x100fe40000000082 */
[----:B------:R-:W-:-:S02]  /*1430*/  DADD R104, R104, R130 ;  /* 0x0000000068687229 */ /* 0x000fc40000000082 */
[--C-:B------:R-:W-:Y:S02]  /*1440*/  DADD R120, R120, R130.reuse ;  /* 0x0000000078787229 */ /* 0x100fe40000000082 */
[--C-:B------:R-:W-:Y:S02]  /*1450*/  DADD R122, R122, R130.reuse ;  /* 0x000000007a7a7229 */ /* 0x100fe40000000082 */
[----:B------:R-:W-:Y:S02]  /*1460*/  DADD R106, R106, R130 ;  /* 0x000000006a6a7229 */ /* 0x000fe40000000082 */
[----:B------:R-:W-:Y:S02]  /*1470*/  DFMA R134, R130, 8, R134 ;  /* 0x402000008286782b */ /* 0x000fe40000000086 */
[--C-:B------:R-:W-:Y:S02]  /*1480*/  DADD R150, R150, R130.reuse ;  /* 0x0000000096967229 */ /* 0x100fe40000000082 */
[----:B------:R-:W-:-:S02]  /*1490*/  DADD R154, R154, R130 ;  /* 0x000000009a9a7229 */ /* 0x000fc40000000082 */
[--C-:B------:R-:W-:Y:S02]  /*14a0*/  DADD R8, R8, R116.reuse ;  /* 0x0000000008087229 */ /* 0x100fe40000000074 */
[--C-:B------:R-:W-:Y:S02]  /*14b0*/  DADD R22, R22, R116.reuse ;  /* 0x0000000016167229 */ /* 0x100fe40000000074 */
[C-C-:B------:R-:W-:Y:S02]  /*14c0*/  DADD R100, R130.reuse, R116.reuse ;  /* 0x0000000082647229 */ /* 0x140fe40000000074 */
[--C-:B------:R-:W-:Y:S02]  /*14d0*/  DADD R110, R130, -R116.reuse ;  /* 0x00000000826e7229 */ /* 0x100fe40000000874 */
[--C-:B------:R-:W-:Y:S02]  /*14e0*/  DADD R118, R118, R116.reuse ;  /* 0x0000000076767229 */ /* 0x100fe40000000074 */
[----:B------:R-:W-:-:S02]  /*14f0*/  DADD R102, R102, -R116 ;  /* 0x0000000066667229 */ /* 0x000fc40000000874 */
[--C-:B------:R-:W-:Y:S02]  /*1500*/  DADD R104, R104, -R116.reuse ;  /* 0x0000000068687229 */ /* 0x100fe40000000874 */
[--C-:B------:R-:W-:Y:S02]  /*1510*/  DADD R120, R120, -R116.reuse ;  /* 0x0000000078787229 */ /* 0x100fe40000000874 */
[--C-:B------:R-:W-:Y:S02]  /*1520*/  DADD R122, R122, -R116.reuse ;  /* 0x000000007a7a7229 */ /* 0x100fe40000000874 */
[--C-:B------:R-:W-:Y:S02]  /*1530*/  DADD R106, R106, R116.reuse ;  /* 0x000000006a6a7229 */ /* 0x100fe40000000074 */
[----:B------:R-:W-:Y:S02]  /*1540*/  DADD R130, -R130, R116 ;  /* 0x0000000082827229 */ /* 0x000fe40000000174 */
[----:B------:R-:W-:-:S02]  /*1550*/  DFMA R134, R116, 8, R134 ;  /* 0x402000007486782b */ /* 0x000fc40000000086 */
[--C-:B------:R-:W-:Y:S02]  /*1560*/  DADD R150, R150, R116.reuse ;  /* 0x0000000096967229 */ /* 0x100fe40000000074 */
[----:B------:R-:W-:Y:S02]  /*1570*/  DADD R116, R154, R116 ;  /* 0x000000009a747229 */ /* 0x000fe40000000074 */
[--C-:B--2---:R-:W-:Y:S02]  /*1580*/  DADD R8, R8, R108.reuse ;  /* 0x0000000008087229 */ /* 0x104fe4000000006c */
[--C-:B------:R-:W-:Y:S02]  /*1590*/  DADD R22, R22, R108.reuse ;  /* 0x0000000016167229 */ /* 0x100fe4000000006c */
[--C-:B------:R-:W-:Y:S02]  /*15a0*/  DADD R118, R118, R108.reuse ;  /* 0x0000000076767229 */ /* 0x100fe4000000006c */
[----:B------:R-:W-:-:S02]  /*15b0*/  DADD R102, R102, R108 ;  /* 0x0000000066667229 */ /* 0x000fc4000000006c */
[--C-:B------:R-:W-:Y:S02]  /*15c0*/  DADD R104, R104, R108.reuse ;  /* 0x0000000068687229 */ /* 0x100fe4000000006c */
[--C-:B------:R-:W-:Y:S02]  /*15d0*/  DADD R120, R120, -R108.reuse ;  /* 0x0000000078787229 */ /* 0x100fe4000000086c */
[--C-:B------:R-:W-:Y:S02]  /*15e0*/  DADD R122, R122, -R108.reuse ;  /* 0x000000007a7a7229 */ /* 0x100fe4000000086c */
[--C-:B------:R-:W-:Y:S02]  /*15f0*/  DADD R106, R106, R108.reuse ;  /* 0x000000006a6a7229 */ /* 0x100fe4000000006c */
[--C-:B------:R-:W-:Y:S02]  /*1600*/  DADD R100, R100, -R108.reuse ;  /* 0x0000000064647229 */ /* 0x100fe4000000086c */
[----:B------:R-:W-:-:S02]  /*1610*/  DADD R110, R110, R108 ;  /* 0x000000006e6e7229 */ /* 0x000fc4000000006c */
[----:B------:R-:W-:Y:S02]  /*1620*/  DADD R130, R130, R108 ;  /* 0x0000000082827229 */ /* 0x000fe4000000006c */
[----:B------:R-:W-:Y:S02]  /*1630*/  DFMA R134, R108, 8, R134 ;  /* 0x402000006c86782b */ /* 0x000fe40000000086 */
[--C-:B------:R-:W-:Y:S02]  /*1640*/  DADD R150, R150, R108.reuse ;  /* 0x0000000096967229 */ /* 0x100fe4000000006c */
[----:B------:R-:W-:Y:S02]  /*1650*/  DADD R108, R116, R108 ;  /* 0x00000000746c7229 */ /* 0x000fe4000000006c */
[--C-:B------:R-:W-:Y:S02]  /*1660*/  DADD R8, R8, R114.reuse ;  /* 0x0000000008087229 */ /* 0x100fe40000000072 */
[----:B------:R-:W-:-:S02]  /*1670*/  DADD R22, R22, R114 ;  /* 0x0000000016167229 */ /* 0x000fc40000000072 */
[--C-:B------:R-:W-:Y:S02]  /*1680*/  DADD R118, R118, R114.reuse ;  /* 0x0000000076767229 */ /* 0x100fe40000000072 */
[--C-:B------:R-:W-:Y:S02]  /*1690*/  DADD R102, R102, -R114.reuse ;  /* 0x0000000066667229 */ /* 0x100fe40000000872 */
[--C-:B------:R-:W-:Y:S02]  /*16a0*/  DADD R104, R104, -R114.reuse ;  /* 0x0000000068687229 */ /* 0x100fe40000000872 */
[--C-:B------:R-:W-:Y:S02]  /*16b0*/  DADD R120, R120, R114.reuse ;  /* 0x0000000078787229 */ /* 0x100fe40000000072 */
[--C-:B------:R-:W-:Y:S02]  /*16c0*/  DADD R122, R122, R114.reuse ;  /* 0x000000007a7a7229 */ /* 0x100fe40000000072 */
[----:B------:R-:W-:-:S02]  /*16d0*/  DADD R106, R106, R114 ;  /* 0x000000006a6a7229 */ /* 0x000fc40000000072 */
[--C-:B------:R-:W-:Y:S02]  /*16e0*/  DADD R100, R100, -R114.reuse ;  /* 0x0000000064647229 */ /* 0x100fe40000000872 */
[--C-:B------:R-:W-:Y:S02]  /*16f0*/  DADD R110, R110, -R114.reuse ;  /* 0x000000006e6e7229 */ /* 0x100fe40000000872 */
[----:B------:R-:W-:Y:S02]  /*1700*/  DADD R130, R130, -R114 ;  /* 0x0000000082827229 */ /* 0x000fe40000000872 */
[----:B------:R-:W-:Y:S02]  /*1710*/  DFMA R134, R114, 8, R134 ;  /* 0x402000007286782b */ /* 0x000fe40000000086 */
[--C-:B------:R-:W-:Y:S02]  /*1720*/  DADD R150, R150, R114.reuse ;  /* 0x0000000096967229 */ /* 0x100fe40000000072 */
[----:B------:R-:W-:-:S02]  /*1730*/  DADD R114, R108, R114 ;  /* 0x000000006c727229 */ /* 0x000fc40000000072 */
[--C-:B------:R-:W-:Y:S02]  /*1740*/  DADD R8, R8, R132.reuse ;  /* 0x0000000008087229 */ /* 0x100fe40000000084 */
[--C-:B------:R-:W-:Y:S02]  /*1750*/  DADD R22, R22, R132.reuse ;  /* 0x0000000016167229 */ /* 0x100fe40000000084 */
[--C-:B------:R-:W-:Y:S02]  /*1760*/  DADD R118, R118, R132.reuse ;  /* 0x0000000076767229 */ /* 0x100fe40000000084 */
[--C-:B------:R-:W-:Y:S02]  /*1770*/  DADD R102, R102, R132.reuse ;  /* 0x0000000066667229 */ /* 0x100fe40000000084 */
[--C-:B------:R-:W-:Y:S02]  /*1780*/  DADD R104, R104, R132.reuse ;  /* 0x0000000068687229 */ /* 0x100fe40000000084 */
[----:B------:R-:W-:-:S02]  /*1790*/  DADD R124, R124, R132 ;  /* 0x000000007c7c7229 */ /* 0x000fc40000000084 */
[--C-:B------:R-:W-:Y:S02]  /*17a0*/  DADD R126, R126, R132.reuse ;  /* 0x000000007e7e7229 */ /* 0x100fe40000000084 */
[--C-:B------:R-:W-:Y:S02]  /*17b0*/  DADD R106, R106, -R132.reuse ;  /* 0x000000006a6a7229 */ /* 0x100fe40000000884 */
[----:B------:R-:W-:Y:S02]  /*17c0*/  DADD R110, R110, -R132 ;  /* 0x000000006e6e7229 */ /* 0x000fe40000000884 */
[----:B------:R-:W-:Y:S02]  /*17d0*/  DFMA R134, R132, 8, R134 ;  /* 0x402000008486782b */ /* 0x000fe40000000086 */
[--C-:B------:R-:W-:Y:S02]  /*17e0*/  DADD R150, R150, R132.reuse ;  /* 0x0000000096967229 */ /* 0x100fe40000000084 */
[----:B------:R-:W-:-:S02]  /*17f0*/  DADD R114, R114, -R132 ;  /* 0x0000000072727229 */ /* 0x000fc40000000884 */
[--C-:B------:R-:W-:Y:S02]  /*1800*/  DADD R8, R8, R146.reuse ;  /* 0x0000000008087229 */ /* 0x100fe40000000092 */
[--C-:B------:R-:W-:Y:S02]  /*1810*/  DADD R116, R22, R146.reuse ;  /* 0x0000000016747229 */ /* 0x100fe40000000092 */
[--C-:B------:R-:W-:Y:S02]  /*1820*/  DADD R108, R132, R146.reuse ;  /* 0x00000000846c7229 */ /* 0x100fe40000000092 */
[--C-:B------:R-:W-:Y:S02]  /*1830*/  DADD R118, R118, R146.reuse ;  /* 0x0000000076767229 */ /* 0x100fe40000000092 */
[--C-:B------:R-:W-:Y:S02]  /*1840*/  DADD R102, R102, -R146.reuse ;  /* 0x0000000066667229 */ /* 0x100fe40000000892 */
[----:B------:R-:W-:-:S02]  /*1850*/  DADD R104, R104, -R146 ;  /* 0x0000000068687229 */ /* 0x000fc40000000892 */
[--C-:B------:R-:W-:Y:S02]  /*1860*/  DADD R124, R124, -R146.reuse ;  /* 0x000000007c7c7229 */ /* 0x100fe40000000892 */
[--C-:B------:R-:W-:Y:S02]  /*1870*/  DADD R126, R126, -R146.reuse ;  /* 0x000000007e7e7229 */ /* 0x100fe40000000892 */
[--C-:B------:R-:W-:Y:S02]  /*1880*/  DADD R106, R106, -R146.reuse ;  /* 0x000000006a6a7229 */ /* 0x100fe40000000892 */
[--C-:B------:R-:W-:Y:S02]  /*1890*/  DADD R110, R110, R146.reuse ;  /* 0x000000006e6e7229 */ /* 0x100fe40000000092 */
[----:B------:R-:W-:Y:S02]  /*18a0*/  DADD R132, R132, -R146 ;  /* 0x0000000084847229 */ /* 0x000fe40000000892 */
[----:B------:R-:W-:-:S02]  /*18b0*/  DFMA R134, R146, 8, R134 ;  /* 0x402000009286782b */ /* 0x000fc40000000086 */
[--C-:B------:R-:W-:Y:S02]  /*18c0*/  DADD R150, R150, R146.reuse ;  /* 0x0000000096967229 */ /* 0x100fe40000000092 */
[----:B------:R-:W-:Y:S02]  /*18d0*/  DADD R146, R114, -R146 ;  /* 0x0000000072927229 */ /* 0x000fe40000000892 */
[--C-:B------:R-:W-:Y:S02]  /*18e0*/  DADD R114, R8, R148.reuse ;  /* 0x0000000008727229 */ /* 0x100fe40000000094 */
[----:B------:R-:W-:Y:S02]  /*18f0*/  DADD R8, R116, R148 ;  /* 0x0000000074087229 */ /* 0x000fe40000000094 */
[----:B------:R-:W-:Y:S02]  /*1900*/  DADD R116, R128, R128 ;  /* 0x0000000080747229 */ /* 0x000fe40000000080 */
[----:B------:R-:W-:-:S02]  /*1910*/  DMUL R22, R24, R4 ;  /* 0x0000000418167228 */ /* 0x000fc40000000000 */
[--C-:B------:R-:W-:Y:S02]  /*1920*/  DADD R114, R114, R112.reuse ;  /* 0x0000000072727229 */ /* 0x100fe40000000070 */
[----:B------:R-:W-:Y:S02]  /*1930*/  DADD R8, R8, R112 ;  /* 0x0000000008087229 */ /* 0x000fe40000000070 */
[--C-:B------:R-:W-:Y:S02]  /*1940*/  DADD R118, R118, R148.reuse ;  /* 0x0000000076767229 */ /* 0x100fe40000000094 */
[--C-:B------:R-:W-:Y:S02]  /*1950*/  DADD R102, R102, R148.reuse ;  /* 0x0000000066667229 */ /* 0x100fe40000000094 */
[--C-:B------:R-:W-:Y:S02]  /*1960*/  DADD R104, R104, R148.reuse ;  /* 0x0000000068687229 */ /* 0x100fe40000000094 */
[----:B------:R-:W-:-:S02]  /*1970*/  DADD R124, R124, -R148 ;  /* 0x000000007c7c7229 */ /* 0x000fc40000000894 */
[--C-:B------:R-:W-:Y:S02]  /*1980*/  DADD R126, R126, -R148.reuse ;  /* 0x000000007e7e7229 */ /* 0x100fe40000000894 */
[--C-:B------:R-:W-:Y:S02]  /*1990*/  DADD R106, R106, -R148.reuse ;  /* 0x000000006a6a7229 */ /* 0x100fe40000000894 */
[--C-:B------:R-:W-:Y:S02]  /*19a0*/  DADD R108, R108, -R148.reuse ;  /* 0x000000006c6c7229 */ /* 0x100fe40000000894 */
[--C-:B------:R-:W-:Y:S02]  /*19b0*/  DADD R110, R110, -R148.reuse ;  /* 0x000000006e6e7229 */ /* 0x100fe40000000894 */
[----:B------:R-:W-:Y:S02]  /*19c0*/  DADD R132, R132, -R148 ;  /* 0x0000000084847229 */ /* 0x000fe40000000894 */
[----:B------:R-:W-:-:S02]  /*19d0*/  DFMA R134, R148, 8, R134 ;  /* 0x402000009486782b */ /* 0x000fc40000000086 */
[--C-:B------:R-:W-:Y:S02]  /*19e0*/  DADD R150, R150, R148.reuse ;  /* 0x0000000096967229 */ /* 0x100fe40000000094 */
[----:B------:R-:W-:Y:S02]  /*19f0*/  DADD R148, R146, -R148 ;  /* 0x0000000092947229 */ /* 0x000fe40000000894 */
[--C-:B------:R-:W-:Y:S02]  /*1a00*/  DADD R114, R114, -R116.reuse ;  /* 0x0000000072727229 */ /* 0x100fe40000000874 */
[----:B------:R-:W-:Y:S02]  /*1a10*/  DADD R116, R8, -R116 ;  /* 0x0000000008747229 */ /* 0x000fe40000000874 */
[----:B------:R-:W-:Y:S02]  /*1a20*/  DADD R146, R142, R142 ;  /* 0x000000008e927229 */ /* 0x000fe4000000008e */
[----:B------:R-:W-:-:S02]  /*1a30*/  DMUL R8, R144, R22 ;  /* 0x0000001690087228 */ /* 0x000fc40000000000 */
[----:B------:R-:W-:-:S04]  /*1a40*/  DADD R118, R118, R112 ;  /* 0x0000000076767229 */ /* 0x000fc80000000070 */
[--C-:B------:R-:W-:Y:S02]  /*1a50*/  DADD R114, R114, -R146.reuse ;  /* 0x0000000072727229 */ /* 0x100fe40000000892 */
[----:B------:R-:W-:Y:S02]  /*1a60*/  DADD R116, R116, -R146 ;  /* 0x0000000074747229 */ /* 0x000fe40000000892 */
[----:B------:R-:W-:Y:S02]  /*1a70*/  DFMA R146, -R40, R8, R22 ;  /* 0x000000082892722b */ /* 0x000fe40000000116 */
[--C-:B------:R-:W-:Y:S02]  /*1a80*/  DADD R124, R124, R112.reuse ;  /* 0x000000007c7c7229 */ /* 0x100fe40000000070 */
[--C-:B------:R-:W-:Y:S02]  /*1a90*/  DADD R126, R126, R112.reuse ;  /* 0x000000007e7e7229 */ /* 0x100fe40000000070 */
[----:B------:R-:W-:-:S02]  /*1aa0*/  DADD R132, R132, R112 ;  /* 0x0000000084847229 */ /* 0x000fc40000000070 */
[----:B------:R-:W-:Y:S02]  /*1ab0*/  DFMA R134, R112, 8, R134 ;  /* 0x402000007086782b */ /* 0x000fe40000000086 */
[----:B------:R-:W-:Y:S02]  /*1ac0*/  DADD R150, R150, R112 ;  /* 0x0000000096967229 */ /* 0x000fe40000000070 */
[----:B------:R-:W-:Y:S02]  /*1ad0*/  DFMA R8, R144, R146, R8 ;  /* 0x000000929008722b */ /* 0x000fe40000000008 */
[--C-:B------:R-:W-:Y:S02]  /*1ae0*/  DADD R118, R118, R128.reuse ;  /* 0x0000000076767229 */ /* 0x100fe40000000080 */
[--C-:B------:R-:W-:Y:S02]  /*1af0*/  DADD R120, R120, R128.reuse ;  /* 0x0000000078787229 */ /* 0x100fe40000000080 */
[----:B------:R-:W-:-:S02]  /*1b00*/  DADD R122, R122, R128 ;  /* 0x000000007a7a7229 */ /* 0x000fc40000000080 */
[--C-:B------:R-:W-:Y:S02]  /*1b10*/  DADD R124, R124, R128.reuse ;  /* 0x000000007c7c7229 */ /* 0x100fe40000000080 */
[--C-:B------:R-:W-:Y:S02]  /*1b20*/  DADD R126, R126, R128.reuse ;  /* 0x000000007e7e7229 */ /* 0x100fe40000000080 */
[--C-:B------:R-:W-:Y:S02]  /*1b30*/  DADD R130, R130, R128.reuse ;  /* 0x0000000082827229 */ /* 0x100fe40000000080 */
[----:B------:R-:W-:Y:S02]  /*1b40*/  DADD R132, R132, -R128 ;  /* 0x0000000084847229 */ /* 0x000fe40000000880 */
[----:B------:R-:W-:Y:S02]  /*1b50*/  DFMA R134, R128, 8, R134 ;  /* 0x402000008086782b */ /* 0x000fe40000000086 */
[----:B------:R-:W-:Y:S01]  /*1b60*/  DADD R150, R150, R128 ;  /* 0x0000000096967229 */ /* 0x000fe20000000080 */
[----:B------:R-:W-:Y:S01]  /*1b70*/  FFMA R0, RZ, R41, R9 ;  /* 0x00000029ff007223 */ /* 0x000fe20000000009 */
[----:B------:R-:W-:-:S02]  /*1b80*/  DADD R102, R102, -R112 ;  /* 0x0000000066667229 */ /* 0x000fc40000000870 */
[--C-:B------:R-:W-:Y:S02]  /*1b90*/  DADD R104, R104, -R112.reuse ;  /* 0x0000000068687229 */ /* 0x100fe40000000870 */
[--C-:B------:R-:W-:Y:S02]  /*1ba0*/  DADD R106, R106, -R112.reuse ;  /* 0x000000006a6a7229 */ /* 0x100fe40000000870 */
[--C-:B------:R-:W-:Y:S02]  /*1bb0*/  DADD R108, R108, -R112.reuse ;  /* 0x000000006c6c7229 */ /* 0x100fe40000000870 */
[--C-:B------:R-:W-:Y:S02]  /*1bc0*/  DADD R110, R110, R112.reuse ;  /* 0x000000006e6e7229 */ /* 0x100fe40000000070 */
[----:B------:R-:W-:Y:S02]  /*1bd0*/  DADD R112, R148, -R112 ;  /* 0x0000000094707229 */ /* 0x000fe40000000870 */
[----:B------:R-:W-:-:S02]  /*1be0*/  DADD R118, R118, R142 ;  /* 0x0000000076767229 */ /* 0x000fc4000000008e */
[--C-:B------:R-:W-:Y:S02]  /*1bf0*/  DADD R120, R120, -R142.reuse ;  /* 0x0000000078787229 */ /* 0x100fe4000000088e */
[--C-:B------:R-:W-:Y:S02]  /*1c00*/  DADD R122, R122, -R142.reuse ;  /* 0x000000007a7a7229 */ /* 0x100fe4000000088e */
[--C-:B------:R-:W-:Y:S02]  /*1c10*/  DADD R124, R124, -R142.reuse ;  /* 0x000000007c7c7229 */ /* 0x100fe4000000088e */
[--C-:B------:R-:W-:Y:S02]  /*1c20*/  DADD R126, R126, -R142.reuse ;  /* 0x000000007e7e7229 */ /* 0x100fe4000000088e */
[--C-:B------:R-:W-:Y:S02]  /*1c30*/  DADD R128, R128, R142.reuse ;  /* 0x0000000080807229 */ /* 0x100fe4000000008e */
[----:B------:R-:W-:-:S02]  /*1c40*/  DADD R130, R130, -R142 ;  /* 0x0000000082827229 */ /* 0x000fc4000000088e */
[----:B------:R-:W-:Y:S02]  /*1c50*/  DADD R132, R132, R142 ;  /* 0x0000000084847229 */ /* 0x000fe4000000008e */
[----:B------:R-:W-:Y:S02]  /*1c60*/  DFMA R134, R142, 8, R134 ;  /* 0x402000008e86782b */ /* 0x000fe40000000086 */
[----:B------:R-:W-:Y:S02]  /*1c70*/  DADD R148, R140, R140 ;  /* 0x000000008c947229 */ /* 0x000fe4000000008c */
[----:B------:R-:W-:Y:S01]  /*1c80*/  DADD R142, R150, R142 ;  /* 0x00000000968e7229 */ /* 0x000fe2000000008e */
[----:B------:R-:W-:Y:S02]  /*1c90*/  FSETP.GT.AND P0, PT, |R0|, 1.469367938527859385e-39, PT ;  /* 0x001000000000780b */ /* 0x000fe40003f04200 */
[----:B------:R-:W-:Y:S01]  /*1ca0*/  FSETP.GEU.AND P2, PT, |R23|, 6.5827683646048100446e-37, PT ;  /* 0x036000001700780b */ /* 0x000fe20003f4e200 */
[----:B------:R-:W-:-:S02]  /*1cb0*/  DADD R118, R118, R140 ;  /* 0x0000000076767229 */ /* 0x000fc4000000008c */
[--C-:B------:R-:W-:Y:S02]  /*1cc0*/  DADD R120, R120, R140.reuse ;  /* 0x0000000078787229 */ /* 0x100fe4000000008c */
[--C-:B------:R-:W-:Y:S02]  /*1cd0*/  DADD R122, R122, R140.reuse ;  /* 0x000000007a7a7229 */ /* 0x100fe4000000008c */
[--C-:B------:R-:W-:Y:S02]  /*1ce0*/  DADD R124, R124, -R140.reuse ;  /* 0x000000007c7c7229 */ /* 0x100fe4000000088c */
[--C-:B------:R-:W-:Y:S02]  /*1cf0*/  DADD R126, R126, -R140.reuse ;  /* 0x000000007e7e7229 */ /* 0x100fe4000000088c */
[--C-:B------:R-:W-:Y:S02]  /*1d00*/  DADD R128, R128, -R140.reuse ;  /* 0x0000000080807229 */ /* 0x100fe4000000088c */
[----:B------:R-:W-:-:S02]  /*1d10*/  DADD R130, R130, R140 ;  /* 0x0000000082827229 */ /* 0x000fc4000000008c */
[----:B------:R-:W-:Y:S02]  /*1d20*/  DADD R132, R132, R140 ;  /* 0x0000000084847229 */ /* 0x000fe4000000008c */
[----:B------:R-:W-:Y:S02]  /*1d30*/  DFMA R134, R140, 8, R134 ;  /* 0x402000008c86782b */ /* 0x000fe40000000086 */
[--C-:B------:R-:W-:Y:S02]  /*1d40*/  DADD R114, R114, -R148.reuse ;  /* 0x0000000072727229 */ /* 0x100fe40000000894 */
[----:B------:R-:W-:Y:S02]  /*1d50*/  DADD R116, R116, -R148 ;  /* 0x0000000074747229 */ /* 0x000fe40000000894 */
[----:B------:R-:W-:Y:S02]  /*1d60*/  DADD R144, R136, R136 ;  /* 0x0000000088907229 */ /* 0x000fe40000000088 */
[----:B------:R-:W-:Y:S01]  /*1d70*/  DADD R140, R142, R140 ;  /* 0x000000008e8c7229 */ /* 0x000fe2000000008c */
[----:B------:R-:W-:Y:S01]  /*1d80*/  BSSY.RECONVERGENT B2, `(.L_x_46) ;  /* 0x0000016000027945 */ /* 0x000fe20003800200 */
[----:B------:R-:W-:-:S02]  /*1d90*/  DADD R118, R118, R136 ;  /* 0x0000000076767229 */ /* 0x000fc40000000088 */
[--C-:B------:R-:W-:Y:S02]  /*1da0*/  DADD R120, R120, -R136.reuse ;  /* 0x0000000078787229 */ /* 0x100fe40000000888 */
[--C-:B------:R-:W-:Y:S02]  /*1db0*/  DADD R122, R122, -R136.reuse ;  /* 0x000000007a7a7229 */ /* 0x100fe40000000888 */
[--C-:B------:R-:W-:Y:S02]  /*1dc0*/  DADD R124, R124, R136.reuse ;  /* 0x000000007c7c7229 */ /* 0x100fe40000000088 */
[--C-:B------:R-:W-:Y:S02]  /*1dd0*/  DADD R126, R126, R136.reuse ;  /* 0x000000007e7e7229 */ /* 0x100fe40000000088 */
[--C-:B------:R-:W-:Y:S02]  /*1de0*/  DADD R128, R128, -R136.reuse ;  /* 0x0000000080807229 */ /* 0x100fe40000000888 */
[----:B------:R-:W-:-:S02]  /*1df0*/  DADD R130, R130, -R136 ;  /* 0x0000000082827229 */ /* 0x000fc40000000888 */
[----:B------:R-:W-:Y:S02]  /*1e00*/  DADD R132, R132, -R136 ;  /* 0x0000000084847229 */ /* 0x000fe40000000888 */
[----:B------:R-:W-:Y:S02]  /*1e10*/  DFMA R134, R136, 8, R134 ;  /* 0x402000008886782b */ /* 0x000fe40000000086 */
[--C-:B------:R-:W-:Y:S02]  /*1e20*/  DADD R114, R114, -R144.reuse ;  /* 0x0000000072727229 */ /* 0x100fe40000000890 */
[----:B------:R-:W-:Y:S02]  /*1e30*/  DADD R116, R116, -R144 ;  /* 0x0000000074747229 */ /* 0x000fe40000000890 */
[----:B------:R-:W-:Y:S01]  /*1e40*/  DADD R136, R140, R136 ;  /* 0x000000008c887229 */ /* 0x000fe20000000088 */
[----:B------:R-:W-:Y:S10]  /*1e50*/  @P0 BRA P2, `(.L_x_47) ;  /* 0x0000000000200947 */ /* 0x000ff40001000000 */
[----:B------:R-:W-:Y:S01]  /*1e60*/  MOV R0, R22 ;  /* 0x0000001600007202 */ /* 0x000fe20000000f00 */
[----:B------:R-:W-:Y:S01]  /*1e70*/  IMAD.MOV.U32 R21, RZ, RZ, R23 ;  /* 0x000000ffff157224 */ /* 0x000fe200078e0017 */
[----:B------:R-:W-:Y:S01]  /*1e80*/  MOV R153, R41 ;  /* 0x0000002900997202 */ /* 0x000fe20000000f00 */
[----:B------:R-:W-:Y:S01]  /*1e90*/  IMAD.MOV.U32 R152, RZ, RZ, R40 ;  /* 0x000000ffff987224 */ /* 0x000fe200078e0028 */
[----:B------:R-:W-:-:S07]  /*1ea0*/  MOV R22, 0x1ec0 ;  /* 0x00001ec000167802 */ /* 0x000fce0000000f00 */
[----:B------:R-:W-:Y:S05]  /*1eb0*/  CALL.REL.NOINC `($__internal_2_$__cuda_sm20_div_rn_f64_full) ;  /* 0x0000005400907944 */ /* 0x000fea0003c00000 */
[----:B------:R-:W-:Y:S02]  /*1ec0*/  IMAD.MOV.U32 R8, RZ, RZ, R0 ;  /* 0x000000ffff087224 */ /* 0x000fe400078e0000 */
[----:B------:R-:W-:-:S07]  /*1ed0*/  IMAD.MOV.U32 R9, RZ, RZ, R21 ;  /* 0x000000ffff097224 */ /* 0x000fce00078e0015 */
.L_x_47:
[----:B------:R-:W-:Y:S05]  /*1ee0*/  BSYNC.RECONVERGENT B2 ;  /* 0x0000000000027941 */ /* 0x000fea0003800200 */
.L_x_46:
[----:B------:R-:W0:Y:S01]  /*1ef0*/  MUFU.RCP64H R23, R41 ;  /* 0x0000002900177308 */ /* 0x000e220000001800 */
[----:B------:R-:W-:Y:S01]  /*1f00*/  MOV R22, 0x1 ;  /* 0x0000000100167802 */ /* 0x000fe20000000f00 */
[----:B------:R-:W-:Y:S05]  /*1f10*/  BSSY.RECONVERGENT B2, `(.L_x_48) ;  /* 0x0000016000027945 */ /* 0x000fea0003800200 */
[----:B0-----:R-:W-:-:S08]  /*1f20*/  DFMA R140, -R40, R22, 1 ;  /* 0x3ff00000288c742b */ /* 0x001fd00000000116 */
[----:B------:R-:W-:-:S08]  /*1f30*/  DFMA R140, R140, R140, R140 ;  /* 0x0000008c8c8c722b */ /* 0x000fd0000000008c */
[----:B------:R-:W-:Y:S02]  /*1f40*/  DFMA R22, R22, R140, R22 ;  /* 0x0000008c1616722b */ /* 0x000fe40000000016 */
[----:B------:R-:W-:-:S06]  /*1f50*/  DMUL R140, R26, R4 ;  /* 0x000000041a8c7228 */ /* 0x000fcc0000000000 */
[----:B------:R-:W-:-:S04]  /*1f60*/  DFMA R142, -R40, R22, 1 ;  /* 0x3ff00000288e742b */ /* 0x000fc80000000116 */
[----:B------:R-:W-:-:S04]  /*1f70*/  FSETP.GEU.AND P2, PT, |R141|, 6.5827683646048100446e-37, PT ;  /* 0x036000008d00780b */ /* 0x000fc80003f4e200 */
[----:B------:R-:W-:-:S08]  /*1f80*/  DFMA R142, R22, R142, R22 ;  /* 0x0000008e168e722b */ /* 0x000fd00000000016 */
[----:B------:R-:W-:-:S08]  /*1f90*/  DMUL R4, R142, R140 ;  /* 0x0000008c8e047228 */ /* 0x000fd00000000000 */
[----:B------:R-:W-:-:S08]  /*1fa0*/  DFMA R22, -R40, R4, R140 ;  /* 0x000000042816722b */ /* 0x000fd0000000018c */
[----:B------:R-:W-:-:S10]  /*1fb0*/  DFMA R4, R142, R22, R4 ;  /* 0x000000168e04722b */ /* 0x000fd40000000004 */
        /* <DEDUP_REMOVED lines=8> */
[----:B------:R-:W-:Y:S05]  /*2040*/  CALL.REL.NOINC `($__internal_2_$__cuda_sm20_div_rn_f64_full) ;  /* 0x00000054002c7944 */ /* 0x000fea0003c00000 */
[----:B------:R-:W-:Y:S01]  /*2050*/  IMAD.MOV.U32 R4, RZ, RZ, R0 ;  /* 0x000000ffff047224 */ /* 0x000fe200078e0000 */
[----:B------:R-:W-:-:S07]  /*2060*/  MOV R5, R21 ;  /* 0x0000001500057202 */ /* 0x000fce0000000f00 */
.L_x_49:
[----:B------:R-:W-:Y:S05]  /*2070*/  BSYNC.RECONVERGENT B2 ;  /* 0x0000000000027941 */ /* 0x000fea0003800200 */
.L_x_48:
[----:B------:R-:W-:Y:S01]  /*2080*/  DMUL R4, R6, R4 ;  /* 0x0000000406047228 */ /* 0x000fe20000000000 */
[----:B------:R-:W-:Y:S07]  /*2090*/  BSSY.RECONVERGENT B2, `(.L_x_50) ;  /* 0x000001a000027945 */ /* 0x000fee0003800200 */
[----:B------:R-:W-:Y:S01]  /*20a0*/  DFMA R138, R138, R8, R4 ;  /* 0x000000088a8a722b */ /* 0x000fe20000000004 */
[----:B------:R-:W-:-:S05]  /*20b0*/  IMAD.MOV.U32 R4, RZ, RZ, 0x1 ;  /* 0x00000001ff047424 */ /* 0x000fca00078e00ff */
[----:B------:R-:W0:Y:S02]  /*20c0*/  MUFU.RCP64H R5, R139 ;  /* 0x0000008b00057308 */ /* 0x000e240000001800 */
[----:B0-----:R-:W-:-:S08]  /*20d0*/  DFMA R6, -R138, R4, 1 ;  /* 0x3ff000008a06742b */ /* 0x001fd00000000104 */
[----:B------:R-:W-:-:S08]  /*20e0*/  DFMA R6, R6, R6, R6 ;  /* 0x000000060606722b */ /* 0x000fd00000000006 */
[----:B------:R-:W-:Y:S02]  /*20f0*/  DFMA R6, R4, R6, R4 ;  /* 0x000000060406722b */ /* 0x000fe40000000004 */
[----:B------:R-:W-:-:S06]  /*2100*/  DMUL R4, R88, 0.5 ;  /* 0x3fe0000058047828 */ /* 0x000fcc0000000000 */
[----:B------:R-:W-:Y:S02]  /*2110*/  DFMA R8, -R138, R6, 1 ;  /* 0x3ff000008a08742b */ /* 0x000fe40000000106 */
[----:B------:R-:W-:-:S06]  /*2120*/  DMUL R140, R4, R10 ;  /* 0x0000000a048c7228 */ /* 0x000fcc0000000000 */
        /* <DEDUP_REMOVED lines=14> */
[----:B------:R-:W-:Y:S01]  /*2210*/  MOV R6, R0 ;  /* 0x0000000000067202 */ /* 0x000fe20000000f00 */
[----:B------:R-:W-:-:S07]  /*2220*/  IMAD.MOV.U32 R7, RZ, RZ, R21 ;  /* 0x000000ffff077224 */ /* 0x000fce00078e0015 */
.L_x_51:
[----:B------:R-:W-:Y:S05]  /*2230*/  BSYNC.RECONVERGENT B2 ;  /* 0x0000000000027941 */ /* 0x000fea0003800200 */
.L_x_50:
[----:B------:R-:W0:Y:S01]  /*2240*/  MUFU.RSQ64H R9, R139 ;  /* 0x0000008b00097308 */ /* 0x000e220000001c00 */
[----:B------:R-:W-:Y:S01]  /*2250*/  VIADD R8, R139, 0xfcb00000 ;  /* 0xfcb000008b087836 */ /* 0x000fe20000000000 */
[----:B------:R-:W-:Y:S01]  /*2260*/  MOV R140, 0x0 ;  /* 0x00000000008c7802 */ /* 0x000fe20000000f00 */
[----:B------:R-:W-:Y:S01]  /*2270*/  IMAD.MOV.U32 R141, RZ, RZ, 0x3fd80000 ;  /* 0x3fd80000ff8d7424 */ /* 0x000fe200078e00ff */
[----:B------:R-:W-:Y:S01]  /*2280*/  DADD R6, R6, 1 ;  /* 0x3ff0000006067429 */ /* 0x000fe20000000000 */
[----:B------:R-:W-:Y:S01]  /*2290*/  BSSY.RECONVERGENT B1, `(.L_x_52) ;  /* 0x000001a000017945 */ /* 0x000fe20003800200 */
[----:B------:R-:W-:Y:S01]  /*22a0*/  ISETP.GE.U32.AND P0, PT, R8, 0x7ca00000, PT ;  /* 0x7ca000000800780c */ /* 0x000fe20003f06070 */
[----:B------:R-:W-:Y:S02]  /*22b0*/  DSETP.NEU.AND P2, PT, R88, 1, PT ;  /* 0x3ff000005800742a */ /* 0x000fe40003f4d000 */
[----:B------:R-:W-:-:S03]  /*22c0*/  DMUL R4, RZ, R4 ;  /* 0x00000004ff047228 */ /* 0x000fc60000000000 */
[----:B------:R-:W-:Y:S02]  /*22d0*/  DMUL R6, R6, 0.5 ;  /* 0x3fe0000006067828 */ /* 0x000fe40000000000 */
[----:B0-----:R-:W-:-:S08]  /*22e0*/  DMUL R22, R8, R8 ;  /* 0x0000000808167228 */ /* 0x001fd00000000000 */
[----:B------:R-:W-:Y:S02]  /*22f0*/  FSEL R144, R6, RZ, P2 ;  /* 0x000000ff06907208 */ /* 0x000fe40001000000 */
[----:B------:R-:W-:Y:S01]  /*2300*/  FSEL R145, R7, 1.75, P2 ;  /* 0x3fe0000007917808 */ /* 0x000fe20001000000 */
[----:B------:R-:W-:-:S08]  /*2310*/  DFMA R22, R138, -R22, 1 ;  /* 0x3ff000008a16742b */ /* 0x000fd00000000816 */
[----:B------:R-:W-:Y:S02]  /*2320*/  DFMA R140, R22, R140, 0.5 ;  /* 0x3fe00000168c742b */ /* 0x000fe4000000008c */
[----:B------:R-:W-:-:S08]  /*2330*/  DMUL R22, R8, R22 ;  /* 0x0000001608167228 */ /* 0x000fd00000000000 */
[----:B------:R-:W-:-:S08]  /*2340*/  DFMA R142, R140, R22, R8 ;  /* 0x000000168c8e722b */ /* 0x000fd00000000008 */
[----:B------:R-:W-:Y:S02]  /*2350*/  DMUL R148, R138, R142 ;  /* 0x0000008e8a947228 */ /* 0x000fe40000000000 */
[----:B------:R-:W-:Y:S01]  /*2360*/  VIADD R23, R143, 0xfff00000 ;  /* 0xfff000008f177836 */ /* 0x000fe20000000000 */
[----:B------:R-:W-:-:S05]  /*2370*/  MOV R22, R142 ;  /* 0x0000008e00167202 */ /* 0x000fca0000000f00 */
[----:B------:R-:W-:-:S08]  /*2380*/  DFMA R150, R148, -R148, R138 ;  /* 0x800000949496722b */ /* 0x000fd0000000008a */
[----:B------:R-:W-:Y:S01]  /*2390*/  DFMA R140, R150, R22, R148 ;  /* 0x00000016968c722b */ /* 0x000fe20000000094 */
[----:B------:R-:W-:Y:S10]  /*23a0*/  @!P0 BRA `(.L_x_53) ;  /* 0x0000000000208947 */ /* 0x000ff40003800000 */
[----:B------:R-:W-:Y:S01]  /*23b0*/  IMAD.MOV.U32 R22, RZ, RZ, R142 ;  /* 0x000000ffff167224 */ /* 0x000fe200078e008e */
[----:B------:R-:W-:Y:S01]  /*23c0*/  MOV R152, R138 ;  /* 0x0000008a00987202 */ /* 0x000fe20000000f00 */
[----:B------:R-:W-:Y:S01]  /*23d0*/  IMAD.MOV.U32 R12, RZ, RZ, R8 ;  /* 0x000000ffff0c7224 */ /* 0x000fe200078e0008 */
[----:B------:R-:W-:Y:S01]  /*23e0*/  MOV R0, 0x2410 ;  /* 0x0000241000007802 */ /* 0x000fe20000000f00 */
[----:B------:R-:W-:-:S07]  /*23f0*/  IMAD.MOV.U32 R153, RZ, RZ, R139 ;  /* 0x000000ffff997224 */ /* 0x000fce00078e008b */
[----:B------:R-:W-:Y:S05]  /*2400*/  CALL.REL.NOINC `($__internal_3_$__cuda_sm20_dsqrt_rn_f64_mediumpath_v1) ;  /* 0x0000005400c87944 */ /* 0x000fea0003c00000 */
[----:B------:R-:W-:Y:S01]  /*2410*/  IMAD.MOV.U32 R140, RZ, RZ, R22 ;  /* 0x000000ffff8c7224 */ /* 0x000fe200078e0016 */
[----:B------:R-:W-:-:S07]  /*2420*/  MOV R141, R23 ;  /* 0x00000017008d7202 */ /* 0x000fce0000000f00 */
.L_x_53:
[----:B------:R-:W-:Y:S05]  /*2430*/  BSYNC.RECONVERGENT B1 ;  /* 0x0000000000017941 */ /* 0x000fea0003800200 */
.L_x_52:
[----:B------:R-:W0:Y:S01]  /*2440*/  MUFU.RCP64H R7, R141 ;  /* 0x0000008d00077308 */ /* 0x000e220000001800 */
[----:B------:R-:W-:Y:S01]  /*2450*/  IMAD.MOV.U32 R6, RZ, RZ, 0x1 ;  /* 0x00000001ff067424 */ /* 0x000fe200078e00ff */
[----:B------:R-:W-:Y:S01]  /*2460*/  FSETP.GEU.AND P3, PT, |R5|, 6.5827683646048100446e-37, PT ;  /* 0x036000000500780b */ /* 0x000fe20003f6e200 */
[----:B------:R-:W-:Y:S04]  /*2470*/  BSSY.RECONVERGENT B2, `(.L_x_54) ;  /* 0x0000014000027945 */ /* 0x000fe80003800200 */
[----:B0-----:R-:W-:-:S08]  /*2480*/  DFMA R8, R6, -R140, 1 ;  /* 0x3ff000000608742b */ /* 0x001fd0000000088c */
[----:B------:R-:W-:-:S08]  /*2490*/  DFMA R8, R8, R8, R8 ;  /* 0x000000080808722b */ /* 0x000fd00000000008 */
[----:B------:R-:W-:-:S08]  /*24a0*/  DFMA R8, R6, R8, R6 ;  /* 0x000000080608722b */ /* 0x000fd00000000006 */
[----:B------:R-:W-:-:S08]  /*24b0*/  DFMA R6, R8, -R140, 1 ;  /* 0x3ff000000806742b */ /* 0x000fd0000000088c */
[----:B------:R-:W-:-:S08]  /*24c0*/  DFMA R6, R8, R6, R8 ;  /* 0x000000060806722b */ /* 0x000fd00000000008 */
[----:B------:R-:W-:-:S08]  /*24d0*/  DMUL R8, R4, R6 ;  /* 0x0000000604087228 */ /* 0x000fd00000000000 */
[----:B------:R-:W-:-:S08]  /*24e0*/  DFMA R22, R8, -R140, R4 ;  /* 0x8000008c0816722b */ /* 0x000fd00000000004 */
        /* <DEDUP_REMOVED lines=12> */
.L_x_55:
[----:B------:R-:W-:Y:S05]  /*25b0*/  BSYNC.RECONVERGENT B2 ;  /* 0x0000000000027941 */ /* 0x000fea0003800200 */
.L_x_54:
[----:B------:R-:W0:Y:S01]  /*25c0*/  MUFU.RCP64H R5, R45 ;  /* 0x0000002d00057308 */ /* 0x000e220000001800 */
[----:B------:R-:W-:Y:S01]  /*25d0*/  IMAD.MOV.U32 R4, RZ, RZ, 0x1 ;  /* 0x00000001ff047424 */ /* 0x000fe200078e00ff */
[----:B------:R-:W-:Y:S01]  /*25e0*/  FSETP.GEU.AND P3, PT, |R103|, 6.5827683646048100446e-37, PT ;  /* 0x036000006700780b */ /* 0x000fe20003f6e200 */
[----:B------:R-:W-:Y:S04]  /*25f0*/  BSSY.RECONVERGENT B2, `(.L_x_56) ;  /* 0x0000016000027945 */ /* 0x000fe80003800200 */
[----:B0-----:R-:W-:-:S08]  /*2600*/  DFMA R6, -R44, R4, 1 ;  /* 0x3ff000002c06742b */ /* 0x001fd00000000104 */
[----:B------:R-:W-:-:S08]  /*2610*/  DFMA R6, R6, R6, R6 ;  /* 0x000000060606722b */ /* 0x000fd00000000006 */
[----:B------:R-:W-:-:S08]  /*2620*/  DFMA R6, R4, R6, R4 ;  /* 0x000000060406722b */ /* 0x000fd00000000004 */
[----:B------:R-:W-:-:S08]  /*2630*/  DFMA R4, -R44, R6, 1 ;  /* 0x3ff000002c04742b */ /* 0x000fd00000000106 */
[----:B------:R-:W-:-:S08]  /*2640*/  DFMA R4, R6, R4, R6 ;  /* 0x000000040604722b */ /* 0x000fd00000000006 */
[----:B------:R-:W-:-:S08]  /*2650*/  DMUL R6, R102, R4 ;  /* 0x0000000466067228 */ /* 0x000fd00000000000 */
[----:B------:R-:W-:-:S08]  /*2660*/  DFMA R22, -R44, R6, R102 ;  /* 0x000000062c16722b */ /* 0x000fd00000000166 */
[----:B------:R-:W-:Y:S01]  /*2670*/  DFMA R6, R4, R22, R6 ;  /* 0x000000160406722b */ /* 0x000fe20000000006 */
[----:B------:R-:W-:Y:S02]  /*2680*/  FSEL R4, R8, RZ, P2 ;  /* 0x000000ff08047208 */ /* 0x000fe40001000000 */
[----:B------:R-:W-:-:S07]  /*2690*/  FSEL R5, R9, RZ, P2 ;  /* 0x000000ff09057208 */ /* 0x000fce0001000000 */
[----:B------:R-:W-:-:S05]  /*26a0*/  FFMA R0, RZ, R45, R7 ;  /* 0x0000002dff007223 */ /* 0x000fca0000000007 */
[----:B------:R-:W-:-:S13]  /*26b0*/  FSETP.GT.AND P0, PT, |R0|, 1.469367938527859385e-39, PT ;  /* 0x001000000000780b */ /* 0x000fda0003f04200 */
[----:B------:R-:W-:Y:S05]  /*26c0*/  @P0 BRA P3, `(.L_x_57) ;  /* 0x0000000000200947 */ /* 0x000fea0001800000 */
        /* <DEDUP_REMOVED lines=8> */
.L_x_57:
[----:B------:R-:W-:Y:S05]  /*2750*/  BSYNC.RECONVERGENT B2 ;  /* 0x0000000000027941 */ /* 0x000fea0003800200 */
.L_x_56:
[----:B------:R-:W0:Y:S01]  /*2760*/  MUFU.RCP64H R9, R45 ;  /* 0x0000002d00097308 */ /* 0x000e220000001800 */
[----:B------:R-:W-:Y:S01]  /*2770*/  MOV R8, 0x1 ;  /* 0x0000000100087802 */ /* 0x000fe20000000f00 */
[----:B------:R-:W-:Y:S01]  /*2780*/  BSSY.RECONVERGENT B2, `(.L_x_58) ;  /* 0x0000018000027945 */ /* 0x000fe20003800200 */
[----:B------:R-:W-:-:S04]  /*2790*/  FSETP.GEU.AND P3, PT, |R121|, 6.5827683646048100446e-37, PT ;  /* 0x036000007900780b */ /* 0x000fc80003f6e200 */
[----:B0-----:R-:W-:-:S08]  /*27a0*/  DFMA R22, -R44, R8, 1 ;  /* 0x3ff000002c16742b */ /* 0x001fd00000000108 */
[----:B------:R-:W-:-:S08]  /*27b0*/  DFMA R22, R22, R22, R22 ;  /* 0x000000161616722b */ /* 0x000fd00000000016 */
[----:B------:R-:W-:-:S08]  /*27c0*/  DFMA R22, R8, R22, R8 ;  /* 0x000000160816722b */ /* 0x000fd00000000008 */
[----:B------:R-:W-:-:S08]  /*27d0*/  DFMA R8, -R44, R22, 1 ;  /* 0x3ff000002c08742b */ /* 0x000fd00000000116 */
[----:B------:R-:W-:-:S08]  /*27e0*/  DFMA R142, R22, R8, R22 ;  /* 0x00000008168e722b */ /* 0x000fd00000000016 */
[----:B------:R-:W-:-:S08]  /*27f0*/  DMUL R8, R120, R142 ;  /* 0x0000008e78087228 */ /* 0x000fd00000000000 */
[----:B------:R-:W-:-:S08]  /*2800*/  DFMA R22, -R44, R8, R120 ;  /* 0x000000082c16722b */ /* 0x000fd00000000178 */
[----:B------:R-:W-:Y:S02]  /*2810*/  DFMA R8, R142, R22, R8 ;  /* 0x000000168e08722b */ /* 0x000fe40000000008 */
[----:B------:R-:W-:-:S08]  /*2820*/  DFMA R22, R88, UR14, R94 ;  /* 0x0000000e58167c2b */ /* 0x000fd0000800005e */
[----:B------:R-:W-:Y:S01]  /*2830*/  FFMA R0, RZ, R45, R9 ;  /* 0x0000002dff007223 */ /* 0x000fe20000000009 */
[----:B------:R-:W-:-:S04]  /*2840*/  DFMA R22, R42, R86, R22 ;  /* 0x000000562a16722b */ /* 0x000fc80000000016 */
[----:B------:R-:W-:-:S04]  /*2850*/  FSETP.GT.AND P0, PT, |R0|, 1.469367938527859385e-39, PT ;  /* 0x001000000000780b */ /* 0x000fc80003f04200 */
[----:B------:R-:W-:-:S09]  /*2860*/  DFMA R6, R22, 0.5, R6 ;  /* 0x3fe000001606782b */ /* 0x000fd20000000006 */
        /* <DEDUP_REMOVED lines=9> */
.L_x_59:
[----:B------:R-:W-:Y:S05]  /*2900*/  BSYNC.RECONVERGENT B2 ;  /* 0x0000000000027941 */ /* 0x000fea0003800200 */
.L_x_58:
        /* <DEDUP_REMOVED lines=26> */
.L_x_61:
[----:B------:R-:W-:Y:S05]  /*2ab0*/  BSYNC.RECONVERGENT B2 ;  /* 0x0000000000027941 */ /* 0x000fea0003800200 */
.L_x_60:
[----:B------:R-:W-:Y:S01]  /*2ac0*/  DFMA R22, R88, UR20, R98 ;  /* 0x0000001458167c2b */ /* 0x000fe20008000062 */
[----:B------:R-:W-:Y:S01]  /*2ad0*/  MOV R148, 0x0 ;  /* 0x0000000000947802 */ /* 0x000fe20000000f00 */
[----:B------:R-:W-:Y:S01]  /*2ae0*/  DMUL R146, R8, R8 ;  /* 0x0000000808927228 */ /* 0x000fe20000000000 */
[----:B------:R-:W-:Y:S01]  /*2af0*/  IMAD.MOV.U32 R149, RZ, RZ, 0x3fd80000 ;  /* 0x3fd80000ff957424 */ /* 0x000fe200078e00ff */
[----:B------:R-:W-:Y:S04]  /*2b00*/  BSSY.RECONVERGENT B1, `(.L_x_62) ;  /* 0x0000019000017945 */ /* 0x000fe80003800200 */
[----:B------:R-:W-:Y:S02]  /*2b10*/  DFMA R22, R42, R92, R22 ;  /* 0x0000005c2a16722b */ /* 0x000fe40000000016 */
[----:B------:R-:W-:-:S06]  /*2b20*/  DFMA R146, R6, R6, R146 ;  /* 0x000000060692722b */ /* 0x000fcc0000000092 */
[----:B------:R-:W-:-:S08]  /*2b30*/  DFMA R142, R22, 0.5, R142 ;  /* 0x3fe00000168e782b */ /* 0x000fd0000000008e */
[----:B------:R-:W-:-:S06]  /*2b40*/  DFMA R152, R142, R142, R146 ;  /* 0x0000008e8e98722b */ /* 0x000fcc0000000092 */
[----:B------:R-:W0:Y:S04]  /*2b50*/  MUFU.RSQ64H R147, R153 ;  /* 0x0000009900937308 */ /* 0x000e280000001c00 */
[----:B------:R-:W-:-:S05]  /*2b60*/  VIADD R146, R153, 0xfcb00000 ;  /* 0xfcb0000099927836 */ /* 0x000fca0000000000 */
[----:B------:R-:W-:Y:S01]  /*2b70*/  ISETP.GE.U32.AND P0, PT, R146, 0x7ca00000, PT ;  /* 0x7ca000009200780c */ /* 0x000fe20003f06070 */
[----:B0-----:R-:W-:-:S08]  /*2b80*/  DMUL R22, R146, R146 ;  /* 0x0000009292167228 */ /* 0x001fd00000000000 */
        /* <DEDUP_REMOVED lines=11> */
[----:B------:R-:W-:Y:S01]  /*2c40*/  MOV R0, 0x2c70 ;  /* 0x00002c7000007802 */ /* 0x000fe20000000f00 */
[----:B------:R-:W-:-:S07]  /*2c50*/  IMAD.MOV.U32 R12, RZ, RZ, R146 ;  /* 0x000000ffff0c7224 */ /* 0x000fce00078e0092 */
[----:B------:R-:W-:Y:S05]  /*2c60*/  CALL.REL.NOINC `($__internal_3_$__cuda_sm20_dsqrt_rn_f64_mediumpath_v1) ;  /* 0x0000004c00b07944 */ /* 0x000fea0003c00000 */
[----:B------:R-:W-:Y:S01]  /*2c70*/  MOV R154, R22 ;  /* 0x00000016009a7202 */ /* 0x000fe20000000f00 */
[----:B------:R-:W-:-:S07]  /*2c80*/  IMAD.MOV.U32 R155, RZ, RZ, R23 ;  /* 0x000000ffff9b7224 */ /* 0x000fce00078e0017 */
.L_x_63:
[----:B------:R-:W-:Y:S05]  /*2c90*/  BSYNC.RECONVERGENT B1 ;  /* 0x0000000000017941 */ /* 0x000fea0003800200 */
.L_x_62:
[----:B------:R-:W-:Y:S01]  /*2ca0*/  DMUL R4, R154, R4 ;  /* 0x000000049a047228 */ /* 0x000fe20000000000 */
[----:B------:R-:W-:Y:S01]  /*2cb0*/  MOV R146, 0x0 ;  /* 0x0000000000927802 */ /* 0x000fe20000000f00 */
[----:B------:R-:W-:Y:S01]  /*2cc0*/  IMAD.MOV.U32 R147, RZ, RZ, 0x3fd80000 ;  /* 0x3fd80000ff937424 */ /* 0x000fe200078e00ff */
[----:B------:R-:W-:Y:S05]  /*2cd0*/  BSSY.RECONVERGENT B1, `(.L_x_64) ;  /* 0x0000016000017945 */ /* 0x000fea0003800200 */
        /* <DEDUP_REMOVED lines=21> */
.L_x_65:
[----:B------:R-:W-:Y:S05]  /*2e30*/  BSYNC.RECONVERGENT B1 ;  /* 0x0000000000017941 */ /* 0x000fea0003800200 */
.L_x_64:
[----:B------:R-:W-:Y:S01]  /*2e40*/  DADD R144, R144, R146 ;  /* 0x0000000090907229 */ /* 0x000fe20000000092 */
[----:B------:R-:W-:Y:S01]  /*2e50*/  IMAD.MOV.U32 R4, RZ, RZ, 0x1 ;  /* 0x00000001ff047424 */ /* 0x000fe200078e00ff */
[----:B------:R-:W-:Y:S01]  /*2e60*/  FSETP.GEU.AND P3, PT, |R7|, 6.5827683646048100446e-37, PT ;  /* 0x036000000700780b */ /* 0x000fe20003f6e200 */
[----:B------:R-:W-:Y:S03]  /*2e70*/  BSSY.RECONVERGENT B2, `(.L_x_66) ;  /* 0x0000015000027945 */ /* 0x000fe60003800200 */
[----:B------:R-:W0:Y:S02]  /*2e80*/  MUFU.RCP64H R5, R145 ;  /* 0x0000009100057308 */ /* 0x000e240000001800 */
[----:B0-----:R-:W-:-:S08]  /*2e90*/  DFMA R22, -R144, R4, 1 ;  /* 0x3ff000009016742b */ /* 0x001fd00000000104 */
[----:B------:R-:W-:-:S08]  /*2ea0*/  DFMA R22, R22, R22, R22 ;  /* 0x000000161616722b */ /* 0x000fd00000000016 */
[----:B------:R-:W-:-:S08]  /*2eb0*/  DFMA R22, R4, R22, R4 ;  /* 0x000000160416722b */ /* 0x000fd00000000004 */
[----:B------:R-:W-:-:S08]  /*2ec0*/  DFMA R4, -R144, R22, 1 ;  /* 0x3ff000009004742b */ /* 0x000fd00000000116 */
[----:B------:R-:W-:-:S08]  /*2ed0*/  DFMA R4, R22, R4, R22 ;  /* 0x000000041604722b */ /* 0x000fd00000000016 */
[----:B------:R-:W-:-:S08]  /*2ee0*/  DMUL R22, R6, R4 ;  /* 0x0000000406167228 */ /* 0x000fd00000000000 */
[----:B------:R-:W-:-:S08]  /*2ef0*/  DFMA R146, -R144, R22, R6 ;  /* 0x000000169092722b */ /* 0x000fd00000000106 */
[----:B------:R-:W-:-:S10]  /*2f00*/  DFMA R4, R4, R146, R22 ;  /* 0x000000920404722b */ /* 0x000fd40000000016 */
        /* <DEDUP_REMOVED lines=11> */
.L_x_67:
[----:B------:R-:W-:Y:S05]  /*2fc0*/  BSYNC.RECONVERGENT B2 ;  /* 0x0000000000027941 */ /* 0x000fea0003800200 */
.L_x_66:
        /* <DEDUP_REMOVED lines=23> */
.L_x_69:
[----:B------:R-:W-:Y:S05]  /*3140*/  BSYNC.RECONVERGENT B2 ;  /* 0x0000000000027941 */ /* 0x000fea0003800200 */
.L_x_68:
        /* <DEDUP_REMOVED lines=23> */
.L_x_71:
[----:B------:R-:W-:Y:S05]  /*32c0*/  BSYNC.RECONVERGENT B2 ;  /* 0x0000000000027941 */ /* 0x000fea0003800200 */
.L_x_70:
[----:B------:R-:W-:Y:S01]  /*32d0*/  DMUL R142, R6, R6 ;  /* 0x00000006068e7228 */ /* 0x000fe20000000000 */
[----:B------:R-:W-:Y:S01]  /*32e0*/  MOV R148, 0x0 ;  /* 0x0000000000947802 */ /* 0x000fe20000000f00 */
[----:B------:R-:W-:Y:S01]  /*32f0*/  DMUL R144, R8, R8 ;  /* 0x0000000808907228 */ /* 0x000fe20000000000 */
[----:B------:R-:W-:Y:S01]  /*3300*/  IMAD.MOV.U32 R149, RZ, RZ, 0x3fd80000 ;  /* 0x3fd80000ff957424 */ /* 0x000fe200078e00ff */
[----:B------:R-:W-:Y:S04]  /*3310*/  BSSY.RECONVERGENT B1, `(.L_x_72) ;  /* 0x000001b000017945 */ /* 0x000fe80003800200 */
[----:B------:R-:W-:-:S08]  /*3320*/  DFMA R146, R4, R4, R142 ;  /* 0x000000040492722b */ /* 0x000fd0000000008e */
[----:B------:R-:W-:-:S06]  /*3330*/  DADD R146, R146, R144 ;  /* 0x0000000092927229 */ /* 0x000fcc0000000090 */
        /* <DEDUP_REMOVED lines=17> */
[----:B------:R-:W-:Y:S01]  /*3450*/  MOV R153, R147 ;  /* 0x0000009300997202 */ /* 0x000fe20000000f00 */
[----:B------:R-:W-:Y:S01]  /*3460*/  IMAD.MOV.U32 R148, RZ, RZ, R154 ;  /* 0x000000ffff947224 */ /* 0x000fe200078e009a */
[----:B------:R-:W-:Y:S01]  /*3470*/  MOV R0, 0x34a0 ;  /* 0x000034a000007802 */ /* 0x000fe20000000f00 */
[----:B------:R-:W-:-:S07]  /*3480*/  IMAD.MOV.U32 R152, RZ, RZ, R146 ;  /* 0x000000ffff987224 */ /* 0x000fce00078e0092 */
[----:B------:R-:W-:Y:S05]  /*3490*/  CALL.REL.NOINC `($__internal_3_$__cuda_sm20_dsqrt_rn_f64_mediumpath_v1) ;  /* 0x0000004400a47944 */ /* 0x000fea0003c00000 */
[----:B------:R-:W-:Y:S02]  /*34a0*/  IMAD.MOV.U32 R148, RZ, RZ, R22 ;  /* 0x000000ffff947224 */ /* 0x000fe400078e0016 */
[----:B------:R-:W-:-:S07]  /*34b0*/  IMAD.MOV.U32 R149, RZ, RZ, R23 ;  /* 0x000000ffff957224 */ /* 0x000fce00078e0017 */
.L_x_73:
[----:B------:R-:W-:Y:S05]  /*34c0*/  BSYNC.RECONVERGENT B1 ;  /* 0x0000000000017941 */ /* 0x000fea0003800200 */
.L_x_72:
[----:B------:R-:W0:Y:S01]  /*34d0*/  MUFU.RCP64H R23, R139 ;  /* 0x0000008b00177308 */ /* 0x000e220000001800 */
[----:B------:R-:W-:Y:S01]  /*34e0*/  MOV R22, 0x1 ;  /* 0x0000000100167802 */ /* 0x000fe20000000f00 */
[----:B------:R-:W-:Y:S05]  /*34f0*/  BSSY.RECONVERGENT B2, `(.L_x_74) ;  /* 0x0000016000027945 */ /* 0x000fea0003800200 */
[----:B0-----:R-:W-:-:S08]  /*3500*/  DFMA R150, -R138, R22, 1 ;  /* 0x3ff000008a96742b */ /* 0x001fd00000000116 */
[----:B------:R-:W-:-:S08]  /*3510*/  DFMA R150, R150, R150, R150 ;  /* 0x000000969696722b */ /* 0x000fd00000000096 */
[----:B------:R-:W-:Y:S02]  /*3520*/  DFMA R150, R22, R150, R22 ;  /* 0x000000961696722b */ /* 0x000fe40000000016 */
[----:B------:R-:W-:-:S06]  /*3530*/  DMUL R22, R88, -R10 ;  /* 0x8000000a58167228 */ /* 0x000fcc0000000000 */
        /* <DEDUP_REMOVED lines=17> */
.L_x_75:
[----:B------:R-:W-:Y:S05]  /*3650*/  BSYNC.RECONVERGENT B2 ;  /* 0x0000000000027941 */ /* 0x000fea0003800200 */
.L_x_74:
[----:B------:R-:W0:Y:S01]  /*3660*/  MUFU.RCP64H R23, R141 ;  /* 0x0000008d00177308 */ /* 0x000e220000001800 */
[----:B------:R-:W-:Y:S01]  /*3670*/  IMAD.MOV.U32 R22, RZ, RZ, 0x1 ;  /* 0x00000001ff167424 */ /* 0x000fe200078e00ff */
[----:B------:R-:W-:Y:S01]  /*3680*/  DMUL R150, RZ, R88 ;  /* 0x00000058ff967228 */ /* 0x000fe20000000000 */
[----:B------:R-:W-:Y:S09]  /*3690*/  BSSY.RECONVERGENT B2, `(.L_x_76) ;  /* 0x0000016000027945 */ /* 0x000ff20003800200 */
[----:B------:R-:W-:Y:S01]  /*36a0*/  FSETP.GEU.AND P3, PT, |R151|, 6.5827683646048100446e-37, PT ;  /* 0x036000009700780b */ /* 0x000fe20003f6e200 */
[----:B0-----:R-:W-:-:S08]  /*36b0*/  DFMA R138, R22, -R140, 1 ;  /* 0x3ff00000168a742b */ /* 0x001fd0000000088c */
[----:B------:R-:W-:-:S08]  /*36c0*/  DFMA R138, R138, R138, R138 ;  /* 0x0000008a8a8a722b */ /* 0x000fd0000000008a */
[----:B------:R-:W-:-:S08]  /*36d0*/  DFMA R138, R22, R138, R22 ;  /* 0x0000008a168a722b */ /* 0x000fd00000000016 */
[----:B------:R-:W-:-:S08]  /*36e0*/  DFMA R22, R138, -R140, 1 ;  /* 0x3ff000008a16742b */ /* 0x000fd0000000088c */
[----:B------:R-:W-:-:S08]  /*36f0*/  DFMA R152, R138, R22, R138 ;  /* 0x000000168a98722b */ /* 0x000fd0000000008a */
[----:B------:R-:W-:-:S08]  /*3700*/  DMUL R22, R152, R150 ;  /* 0x0000009698167228 */ /* 0x000fd00000000000 */
[----:B------:R-:W-:-:S08]  /*3710*/  DFMA R138, R22, -R140, R150 ;  /* 0x8000008c168a722b */ /* 0x000fd00000000096 */
[----:B------:R-:W-:Y:S02]  /*3720*/  DFMA R22, R152, R138, R22 ;  /* 0x0000008a9816722b */ /* 0x000fe40000000016 */
[----:B------:R-:W-:-:S08]  /*3730*/  DMUL R138, R10, R4 ;  /* 0x000000040a8a7228 */ /* 0x000fd00000000000 */
        /* <DEDUP_REMOVED lines=11> */
.L_x_77:
[----:B------:R-:W-:Y:S05]  /*37f0*/  BSYNC.RECONVERGENT B2 ;  /* 0x0000000000027941 */ /* 0x000fea0003800200 */
.L_x_76:
[----:B------:R-:W0:Y:S01]  /*3800*/  MUFU.RCP64H R141, R89 ;  /* 0x00000059008d7308 */ /* 0x000e220000001800 */
[----:B------:R-:W-:Y:S01]  /*3810*/  IMAD.MOV.U32 R140, RZ, RZ, 0x1 ;  /* 0x00000001ff8c7424 */ /* 0x000fe200078e00ff */
[----:B------:R-:W-:Y:S01]  /*3820*/  DMUL R22, R22, R148 ;  /* 0x0000009416167228 */ /* 0x000fe20000000000 */
[----:B------:R-:W-:Y:S07]  /*3830*/  BSSY.RECONVERGENT B2, `(.L_x_78) ;  /* 0x000002b000027945 */ /* 0x000fee0003800200 */
[----:B------:R-:W-:-:S02]  /*3840*/  DFMA R138, R22, -R4, R138 ;  /* 0x80000004168a722b */ /* 0x000fc4000000008a */
[----:B------:R-:W-:Y:S02]  /*3850*/  DMUL R152, R22, R8 ;  /* 0x0000000816987228 */ /* 0x000fe40000000000 */
[----:B0-----:R-:W-:-:S06]  /*3860*/  DFMA R150, -R88, R140, 1 ;  /* 0x3ff000005896742b */ /* 0x001fcc000000018c */
[----:B------:R-:W-:Y:S02]  /*3870*/  DFMA R152, R10, R8, -R152 ;  /* 0x000000080a98722b */ /* 0x000fe40000000898 */
[----:B------:R-:W-:-:S06]  /*3880*/  DFMA R150, R150, R150, R150 ;  /* 0x000000969696722b */ /* 0x000fcc0000000096 */
[----:B------:R-:W-:Y:S02]  /*3890*/  DFMA R152, R88, UR6, R152 ;  /* 0x0000000658987c2b */ /* 0x000fe40008000098 */
[----:B------:R-:W-:Y:S02]  /*38a0*/  DFMA R140, R140, R150, R140 ;  /* 0x000000968c8c722b */ /* 0x000fe4000000008c */
[----:B------:R-:W-:Y:S02]  /*38b0*/  DMUL R150, R22, R6 ;  /* 0x0000000616967228 */ /* 0x000fe40000000000 */
[----:B------:R-:W-:-:S04]  /*38c0*/  DFMA R22, R88, UR14, R138 ;  /* 0x0000000e58167c2b */ /* 0x000fc8000800008a */
[----:B------:R-:W-:Y:S02]  /*38d0*/  DFMA R154, -R88, R140, 1 ;  /* 0x3ff00000589a742b */ /* 0x000fe4000000018c */
[----:B------:R-:W-:-:S04]  /*38e0*/  DFMA R150, R10, R6, -R150 ;  /* 0x000000060a96722b */ /* 0x000fc80000000896 */
[----:B------:R-:W-:Y:S02]  /*38f0*/  FSEL R22, R22, UR22, P2 ;  /* 0x0000001616167c08 */ /* 0x000fe40009000000 */
[----:B------:R-:W-:Y:S01]  /*3900*/  DFMA R138, R140, R154, R140 ;  /* 0x0000009a8c8a722b */ /* 0x000fe2000000008c */
[----:B------:R-:W-:Y:S01]  /*3910*/  FSEL R23, R23, UR23, P2 ;  /* 0x0000001717177c08 */ /* 0x000fe20009000000 */
[----:B------:R-:W-:Y:S01]  /*3920*/  DFMA R150, R88, UR4, R150 ;  /* 0x0000000458967c2b */ /* 0x000fe20008000096 */
[----:B------:R-:W-:Y:S02]  /*3930*/  FSEL R140, R152, UR10, P2 ;  /* 0x0000000a988c7c08 */ /* 0x000fe40009000000 */
[----:B------:R-:W-:Y:S02]  /*3940*/  FSEL R141, R153, UR11, P2 ;  /* 0x0000000b998d7c08 */ /* 0x000fe40009000000 */
[----:B------:R-:W-:Y:S02]  /*3950*/  DADD R94, R94, R22 ;  /* 0x000000005e5e7229 */ /* 0x000fe40000000016 */
[----:B------:R-:W-:-:S02]  /*3960*/  DMUL R10, R138, 0.5 ;  /* 0x3fe000008a0a7828 */ /* 0x000fc40000000000 */
[----:B------:R-:W-:Y:S01]  /*3970*/  DADD R98, R98, R140 ;  /* 0x0000000062627229 */ /* 0x000fe2000000008c */
[----:B------:R-:W-:Y:S02]  /*3980*/  FSEL R150, R150, UR8, P2 ;  /* 0x0000000896967c08 */ /* 0x000fe40009000000 */
[----:B------:R-:W-:Y:S01]  /*3990*/  FSEL R151, R151, UR9, P2 ;  /* 0x0000000997977c08 */ /* 0x000fe20009000000 */
[----:B------:R-:W-:Y:S02]  /*39a0*/  DFMA R86, R42, R86, R94 ;  /* 0x000000562a56722b */ /* 0x000fe4000000005e */
[----:B------:R-:W-:Y:S02]  /*39b0*/  DFMA R22, -R88, R10, 0.5 ;  /* 0x3fe000005816742b */ /* 0x000fe4000000010a */
[----:B------:R-:W-:Y:S02]  /*39c0*/  DFMA R92, R42, R92, R98 ;  /* 0x0000005c2a5c722b */ /* 0x000fe40000000062 */
[----:B------:R-:W-:-:S02]  /*39d0*/  DADD R96, R96, R150 ;  /* 0x0000000060607229 */ /* 0x000fc40000000096 */
[----:B------:R-:W-:Y:S02]  /*39e0*/  DMUL R86, R44, R86 ;  /* 0x000000562c567228 */ /* 0x000fe40000000000 */
[----:B------:R-:W-:Y:S02]  /*39f0*/  DFMA R10, R138, R22, R10 ;  /* 0x000000168a0a722b */ /* 0x000fe4000000000a */
[----:B------:R-:W-:Y:S02]  /*3a00*/  DMUL R92, R44, R92 ;  /* 0x0000005c2c5c7228 */ /* 0x000fe40000000000 */
[----:B------:R-:W-:-:S06]  /*3a10*/  DFMA R90, R42, R90, R96 ;  /* 0x0000005a2a5a722b */ /* 0x000fcc0000000060 */
[----:B------:R-:W-:Y:S02]  /*3a20*/  FFMA R0, RZ, R89, R11 ;  /* 0x00000059ff007223 */ /* 0x000fe4000000000b */
[----:B------:R-:W-:-:S03]  /*3a30*/  DMUL R90, R44, R90 ;  /* 0x0000005a2c5a7228 */ /* 0x000fc60000000000 */
[----:B------:R-:W-:-:S13]  /*3a40*/  FSETP.GT.AND P0, PT, |R0|, 1.469367938527859385e-39, PT ;  /* 0x001000000000780b */ /* 0x000fda0003f04200 */
[----:B------:R-:W-:Y:S05]  /*3a50*/  @P0 BRA `(.L_x_79) ;  /* 0x0000000000200947 */ /* 0x000fea0003800000 */
[----:B------:R-:W-:Y:S01]  /*3a60*/  MOV R0, RZ ;  /* 0x000000ff00007202 */ /* 0x000fe20000000f00 */
[----:B------:R-:W-:Y:S01]  /*3a70*/  IMAD.MOV.U32 R21, RZ, RZ, 0x3fe00000 ;  /* 0x3fe00000ff157424 */ /* 0x000fe200078e00ff */
[----:B------:R-:W-:Y:S01]  /*3a80*/  MOV R153, R89 ;  /* 0x0000005900997202 */ /* 0x000fe20000000f00 */
[----:B------:R-:W-:Y:S01]  /*3a90*/  IMAD.MOV.U32 R152, RZ, RZ, R88 ;  /* 0x000000ffff987224 */ /* 0x000fe200078e0058 */
[----:B------:R-:W-:-:S07]  /*3aa0*/  MOV R22, 0x3ac0 ;  /* 0x00003ac000167802 */ /* 0x000fce0000000f00 */
[----:B------:R-:W-:Y:S05]  /*3ab0*/  CALL.REL.NOINC `($__internal_2_$__cuda_sm20_div_rn_f64_full) ;  /* 0x0000003800907944 */ /* 0x000fea0003c00000 */
[----:B------:R-:W-:Y:S02]  /*3ac0*/  IMAD.MOV.U32 R10, RZ, RZ, R0 ;  /* 0x000000ffff0a7224 */ /* 0x000fe400078e0000 */
[----:B------:R-:W-:-:S07]  /*3ad0*/  IMAD.MOV.U32 R11, RZ, RZ, R21 ;  /* 0x000000ffff0b7224 */ /* 0x000fce00078e0015 */
.L_x_79:
[----:B------:R-:W-:Y:S05]  /*3ae0*/  BSYNC.RECONVERGENT B2 ;  /* 0x0000000000027941 */ /* 0x000fea0003800200 */
.L_x_78:
[----:B------:R-:W0:Y:S01]  /*3af0*/  MUFU.RCP64H R23, R89 ;  /* 0x0000005900177308 */ /* 0x000e220000001800 */
[----:B------:R-:W-:Y:S01]  /*3b00*/  MOV R22, 0x1 ;  /* 0x0000000100167802 */ /* 0x000fe20000000f00 */
[----:B------:R-:W-:Y:S05]  /*3b10*/  BSSY.RECONVERGENT B2, `(.L_x_80) ;  /* 0x0000018000027945 */ /* 0x000fea0003800200 */
[----:B0-----:R-:W-:-:S08]  /*3b20*/  DFMA R42, -R88, R22, 1 ;  /* 0x3ff00000582a742b */ /* 0x001fd00000000116 */
[----:B------:R-:W-:Y:S02]  /*3b30*/  DFMA R94, R42, R42, R42 ;  /* 0x0000002a2a5e722b */ /* 0x000fe4000000002a */
[----:B------:R-:W-:-:S06]  /*3b40*/  DMUL R42, R44, -0.5 ;  /* 0xbfe000002c2a7828 */ /* 0x000fcc0000000000 */
[----:B------:R-:W-:Y:S02]  /*3b50*/  DFMA R94, R22, R94, R22 ;  /* 0x0000005e165e722b */ /* 0x000fe40000000016 */
[----:B------:R-:W-:-:S06]  /*3b60*/  DMUL R22, R42, R148 ;  /* 0x000000942a167228 */ /* 0x000fcc0000000000 */
        /* <DEDUP_REMOVED lines=18> */
.L_x_81:
[----:B------:R-:W-:Y:S05]  /*3c90*/  BSYNC.RECONVERGENT B2 ;  /* 0x0000000000027941 */ /* 0x000fea0003800200 */
.L_x_80:
[----:B------:R-:W0:Y:S01]  /*3ca0*/  MUFU.RCP64H R23, R89 ;  /* 0x0000005900177308 */ /* 0x000e220000001800 */
[----:B------:R-:W-:Y:S01]  /*3cb0*/  IMAD.MOV.U32 R22, RZ, RZ, 0x1 ;  /* 0x00000001ff167424 */ /* 0x000fe200078e00ff */
[----:B------:R-:W-:Y:S01]  /*3cc0*/  DMUL R98, R146, 19 ;  /* 0x4033000092627828 */ /* 0x000fe20000000000 */
[----:B------:R-:W-:Y:S01]  /*3cd0*/  BSSY.RECONVERGENT B2, `(.L_x_82) ;  /* 0x0000017000027945 */ /* 0x000fe20003800200 */
[----:B------:R-:W-:-:S08]  /*3ce0*/  DADD R118, R118, R94 ;  /* 0x0000000076767229 */ /* 0x000fd0000000005e */
[----:B------:R-:W-:Y:S01]  /*3cf0*/  FSETP.GEU.AND P2, PT, |R99|, 6.5827683646048100446e-37, PT ;  /* 0x036000006300780b */ /* 0x000fe20003f4e200 */
[----:B------:R-:W-:Y:S02]  /*3d00*/  DMUL R10, R118, R10 ;  /* 0x0000000a760a7228 */ /* 0x000fe40000000000 */
        /* <DEDUP_REMOVED lines=19> */
.L_x_83:
[----:B------:R-:W-:Y:S05]  /*3e40*/  BSYNC.RECONVERGENT B2 ;  /* 0x0000000000027941 */ /* 0x000fea0003800200 */
.L_x_82:
[----:B------:R-:W0:Y:S01]  /*3e50*/  MUFU.RCP64H R95, R89 ;  /* 0x00000059005f7308 */ /* 0x000e220000001800 */
[----:B------:R-:W-:Y:S01]  /*3e60*/  IMAD.MOV.U32 R94, RZ, RZ, 0x1 ;  /* 0x00000001ff5e7424 */ /* 0x000fe200078e00ff */
[----:B------:R-:W-:Y:S01]  /*3e70*/  DMUL R146, R146, -5.5 ;  /* 0xc016000092927828 */ /* 0x000fe20000000000 */
[----:B------:R-:W-:Y:S09]  /*3e80*/  BSSY.RECONVERGENT B2, `(.L_x_84) ;  /* 0x000001a000027945 */ /* 0x000ff20003800200 */
[----:B------:R-:W-:Y:S01]  /*3e90*/  FSETP.GEU.AND P2, PT, |R147|, 6.5827683646048100446e-37, PT ;  /* 0x036000009300780b */ /* 0x000fe20003f4e200 */
[----:B0-----:R-:W-:-:S08]  /*3ea0*/  DFMA R96, -R88, R94, 1 ;  /* 0x3ff000005860742b */ /* 0x001fd0000000015e */
[----:B------:R-:W-:-:S08]  /*3eb0*/  DFMA R96, R96, R96, R96 ;  /* 0x000000606060722b */ /* 0x000fd00000000060 */
[----:B------:R-:W-:-:S08]  /*3ec0*/  DFMA R96, R94, R96, R94 ;  /* 0x000000605e60722b */ /* 0x000fd0000000005e */
[----:B------:R-:W-:-:S08]  /*3ed0*/  DFMA R94, -R88, R96, 1 ;  /* 0x3ff00000585e742b */ /* 0x000fd00000000160 */
[----:B------:R-:W-:Y:S02]  /*3ee0*/  DFMA R118, R96, R94, R96 ;  /* 0x0000005e6076722b */ /* 0x000fe40000000060 */
[----:B------:R-:W-:Y:S02]  /*3ef0*/  DFMA R94, R44, -30, R22 ;  /* 0xc03e00002c5e782b */ /* 0x000fe40000000016 */
[----:B------:R-:W-:-:S04]  /*3f00*/  DMUL R96, R10, 57 ;  /* 0x404c80000a607828 */ /* 0x000fc80000000000 */
[----:B------:R-:W-:-:S04]  /*3f10*/  DMUL R98, R118, R146 ;  /* 0x0000009276627228 */ /* 0x000fc80000000000 */
[----:B------:R-:W-:-:S04]  /*3f20*/  DFMA R94, R88, R96, R94 ;  /* 0x00000060585e722b */ /* 0x000fc8000000005e */
[----:B------:R-:W-:-:S04]  /*3f30*/  DFMA R22, -R88, R98, R146 ;  /* 0x000000625816722b */ /* 0x000fc80000000192 */
[----:B------:R-:W-:-:S04]  /*3f40*/  DADD R94, -R134, R94 ;  /* 0x00000000865e7229 */ /* 0x000fc8000000015e */
[----:B------:R-:W-:-:S04]  /*3f50*/  DFMA R22, R118, R22, R98 ;  /* 0x000000167616722b */ /* 0x000fc80000000062 */
[----:B------:R-:W-:-:S06]  /*3f60*/  DFMA R134, R94, R46, R134 ;  /* 0x0000002e5e86722b */ /* 0x000fcc0000000086 */
        /* <DEDUP_REMOVED lines=11> */
.L_x_85:
[----:B------:R-:W-:Y:S05]  /*4020*/  BSYNC.RECONVERGENT B2 ;  /* 0x0000000000027941 */ /* 0x000fea0003800200 */
.L_x_84:
[----:B------:R-:W0:Y:S01]  /*4030*/  MUFU.RCP64H R97, R89 ;  /* 0x0000005900617308 */ /* 0x000e220000001800 */
[----:B------:R-:W-:Y:S01]  /*4040*/  MOV R96, 0x1 ;  /* 0x0000000100607802 */ /* 0x000fe20000000f00 */
[----:B------:R-:W-:Y:S01]  /*4050*/  DADD R94, R4, R4 ;  /* 0x00000000045e7229 */ /* 0x000fe20000000004 */
[----:B------:R-:W-:Y:S01]  /*4060*/  UMOV UR24, 0x55555555 ;  /* 0x5555555500187882 */ /* 0x000fe20000000000 */
[----:B------:R-:W-:Y:S01]  /*4070*/  UMOV UR25, 0x3fe55555 ;  /* 0x3fe5555500197882 */ /* 0x000fe20000000000 */
[----:B------:R-:W-:Y:S01]  /*4080*/  DMUL R140, R10, -27 ;  /* 0xc03b00000a8c7828 */ /* 0x000fe20000000000 */
[----:B------:R-:W-:Y:S01]  /*4090*/  BSSY.RECONVERGENT B2, `(.L_x_86) ;  /* 0x0000031000027945 */ /* 0x000fe20003800200 */
[----:B------:R-:W-:Y:S02]  /*40a0*/  DMUL R138, R4, -UR24 ;  /* 0x80000018048a7c28 */ /* 0x000fe40008000000 */
[----:B------:R-:W-:Y:S02]  /*40b0*/  DMUL R148, R6, -UR24 ;  /* 0x8000001806947c28 */ /* 0x000fe40008000000 */
[----:B------:R-:W-:-:S02]  /*40c0*/  DFMA R94, R94, R4, -R142 ;  /* 0x000000045e5e722b */ /* 0x000fc4000000088e */
[----:B------:R-:W-:Y:S02]  /*40d0*/  DMUL R150, R8, -UR24 ;  /* 0x8000001808967c28 */ /* 0x000fe40008000000 */
[----:B------:R-:W-:Y:S02]  /*40e0*/  DFMA R146, R44, R138, -R104 ;  /* 0x0000008a2c92722b */ /* 0x000fe40000000868 */
[----:B0-----:R-:W-:Y:S02]  /*40f0*/  DFMA R98, -R88, R96, 1 ;  /* 0x3ff000005862742b */ /* 0x001fe40000000160 */
[----:B------:R-:W-:Y:S02]  /*4100*/  DADD R94, -R144, R94 ;  /* 0x00000000905e7229 */ /* 0x000fe4000000015e */
[C---:B------:R-:W-:Y:S02]  /*4110*/  DFMA R148, R44.reuse, R148, -R122 ;  /* 0x000000942c94722b */ /* 0x040fe4000000087a */
[----:B------:R-:W-:-:S02]  /*4120*/  DFMA R150, R44, R150, -R126 ;  /* 0x000000962c96722b */ /* 0x000fc4000000087e */
[----:B------:R-:W-:Y:S02]  /*4130*/  DFMA R98, R98, R98, R98 ;  /* 0x000000626262722b */ /* 0x000fe40000000062 */
[----:B------:R-:W-:Y:S02]  /*4140*/  DADD R102, R102, R86 ;  /* 0x0000000066667229 */ /* 0x000fe40000000056 */
[----:B------:R-:W-:Y:S02]  /*4150*/  DADD R120, R120, R90 ;  /* 0x0000000078787229 */ /* 0x000fe4000000005a */
[----:B------:R-:W-:Y:S02]  /*4160*/  DFMA R104, R146, R2, R104 ;  /* 0x000000029268722b */ /* 0x000fe40000000068 */
[----:B------:R-:W-:Y:S02]  /*4170*/  DFMA R98, R96, R98, R96 ;  /* 0x000000626062722b */ /* 0x000fe40000000060 */
[----:B------:R-:W-:-:S02]  /*4180*/  DMUL R96, R44, R94 ;  /* 0x0000005e2c607228 */ /* 0x000fc40000000000 */
[----:B------:R-:W-:Y:S02]  /*4190*/  DFMA R122, R148, R2, R122 ;  /* 0x00000002947a722b */ /* 0x000fe4000000007a */
[----:B------:R-:W-:Y:S02]  /*41a0*/  DMUL R90, R90, -UR24 ;  /* 0x800000185a5a7c28 */ /* 0x000fe40008000000 */
[----:B------:R-:W-:Y:S02]  /*41b0*/  DFMA R118, -R88, R98, 1 ;  /* 0x3ff000005876742b */ /* 0x000fe40000000162 */
[----:B------:R-:W-:Y:S02]  /*41c0*/  DFMA R126, R150, R2, R126 ;  /* 0x00000002967e722b */ /* 0x000fe4000000007e */
[----:B------:R-:W-:Y:S01]  /*41d0*/  FSETP.GEU.AND P2, PT, |R97|, 6.5827683646048100446e-37, PT ;  /* 0x036000006100780b */ /* 0x000fe20003f4e200 */
[----:B------:R-:W-:-:S03]  /*41e0*/  DADD R124, R124, R92 ;  /* 0x000000007c7c7229 */ /* 0x000fc6000000005c */
[----:B------:R-:W-:Y:S02]  /*41f0*/  DFMA R118, R98, R118, R98 ;  /* 0x000000766276722b */ /* 0x000fe40000000062 */
[----:B------:R-:W-:-:S06]  /*4200*/  DFMA R98, R44, 12, R22 ;  /* 0x402800002c62782b */ /* 0x000fcc0000000016 */
[----:B------:R-:W-:Y:S02]  /*4210*/  DMUL R22, R118, R96 ;  /* 0x0000006076167228 */ /* 0x000fe40000000000 */
[----:B------:R-:W-:Y:S01]  /*4220*/  DFMA R98, R88, R140, R98 ;  /* 0x0000008c5862722b */ /* 0x000fe20000000062 */
[----:B------:R-:W-:Y:S02]  /*4230*/  IMAD.MOV.U32 R140, RZ, RZ, 0x0 ;  /* 0x00000000ff8c7424 */ /* 0x000fe400078e00ff */
[----:B------:R-:W-:-:S03]  /*4240*/  IMAD.MOV.U32 R141, RZ, RZ, 0x3fe00000 ;  /* 0x3fe00000ff8d7424 */ /* 0x000fc600078e00ff */
[----:B------:R-:W-:Y:S02]  /*4250*/  DFMA R138, -R88, R22, R96 ;  /* 0x00000016588a722b */ /* 0x000fe40000000160 */
[----:B------:R-:W-:-:S06]  /*4260*/  DADD R98, -R136, R98 ;  /* 0x0000000088627229 */ /* 0x000fcc0000000162 */
[----:B------:R-:W-:Y:S02]  /*4270*/  DFMA R22, R118, R138, R22 ;  /* 0x0000008a7616722b */ /* 0x000fe40000000016 */
[----:B------:R-:W-:Y:S02]  /*4280*/  DMUL R118, R86, -UR24 ;  /* 0x8000001856767c28 */ /* 0x000fe40008000000 */
[----:B------:R-:W-:Y:S02]  /*4290*/  DFMA R86, R2, -R140, 1 ;  /* 0x3ff000000256742b */ /* 0x000fe4000000088c */
[----:B------:R-:W-:Y:S02]  /*42a0*/  DMUL R138, R92, -UR24 ;  /* 0x800000185c8a7c28 */ /* 0x000fe40008000000 */
[----:B------:R-:W-:Y:S02]  /*42b0*/  DFMA R136, R98, R46, R136 ;  /* 0x0000002e6288722b */ /* 0x000fe40000000088 */
[----:B------:R-:W-:-:S02]  /*42c0*/  FFMA R0, RZ, R89, R23 ;  /* 0x00000059ff007223 */ /* 0x000fc40000000017 */
[C---:B------:R-:W-:Y:S02]  /*42d0*/  DFMA R92, R86.reuse, R118, R104 ;  /* 0x00000076565c722b */ /* 0x040fe40000000068 */
[C---:B------:R-:W-:Y:S01]  /*42e0*/  DFMA R90, R86.reuse, R90, R122 ;  /* 0x0000005a565a722b */ /* 0x040fe2000000007a */
[----:B------:R-:W-:Y:S01]  /*42f0*/  FSETP.GT.AND P0, PT, |R0|, 1.469367938527859385e-39, PT ;  /* 0x001000000000780b */ /* 0x000fe20003f04200 */
[----:B------:R-:W-:-:S12]  /*4300*/  DFMA R86, R86, R138, R126 ;  /* 0x0000008a5656722b */ /* 0x000fd8000000007e */
        /* <DEDUP_REMOVED lines=9> */
.L_x_87:
[----:B------:R-:W-:Y:S05]  /*43a0*/  BSYNC.RECONVERGENT B2 ;  /* 0x0000000000027941 */ /* 0x000fea0003800200 */
.L_x_86:
[----:B------:R-:W0:Y:S01]  /*43b0*/  MUFU.RCP64H R97, R89 ;  /* 0x0000005900617308 */ /* 0x000e220000001800 */
[----:B------:R-:W-:Y:S01]  /*43c0*/  MOV R96, 0x1 ;  /* 0x0000000100607802 */ /* 0x000fe20000000f00 */
[----:B------:R-:W-:Y:S01]  /*43d0*/  DADD R22, -R114, R22 ;  /* 0x0000000072167229 */ /* 0x000fe20000000116 */
[----:B------:R-:W-:Y:S01]  /*43e0*/  FSETP.GEU.AND P2, PT, |R95|, 6.5827683646048100446e-37, PT ;  /* 0x036000005f00780b */ /* 0x000fe20003f4e200 */
[----:B------:R-:W-:Y:S06]  /*43f0*/  BSSY.RECONVERGENT B2, `(.L_x_88) ;  /* 0x0000015000027945 */ /* 0x000fec0003800200 */
[----:B------:R-:W-:-:S02]  /*4400*/  DFMA R114, R22, R46, R114 ;  /* 0x0000002e1672722b */ /* 0x000fc40000000072 */
        /* <DEDUP_REMOVED lines=19> */
.L_x_89:
[----:B------:R-:W-:Y:S05]  /*4540*/  BSYNC.RECONVERGENT B2 ;  /* 0x0000000000027941 */ /* 0x000fea0003800200 */
.L_x_88:
[----:B------:R-:W0:Y:S01]  /*4550*/  MUFU.RCP64H R23, R89 ;  /* 0x0000005900177308 */ /* 0x000e220000001800 */
[----:B------:R-:W-:Y:S01]  /*4560*/  IMAD.MOV.U32 R22, RZ, RZ, 0x1 ;  /* 0x00000001ff167424 */ /* 0x000fe200078e00ff */
[----:B------:R-:W-:Y:S01]  /*4570*/  DADD R142, R142, -R144 ;  /* 0x000000008e8e7229 */ /* 0x000fe20000000890 */
[----:B------:R-:W-:Y:S01]  /*4580*/  BSSY.RECONVERGENT B2, `(.L_x_90) ;  /* 0x0000018000027945 */ /* 0x000fe20003800200 */
[----:B------:R-:W-:-:S06]  /*4590*/  DFMA R42, R42, R96, -R116 ;  /* 0x000000602a2a722b */ /* 0x000fcc0000000874 */
[----:B------:R-:W-:Y:S02]  /*45a0*/  DMUL R142, R44, R142 ;  /* 0x0000008e2c8e7228 */ /* 0x000fe40000000000 */
[----:B------:R-:W-:Y:S02]  /*45b0*/  DFMA R116, R42, R46, R116 ;  /* 0x0000002e2a74722b */ /* 0x000fe40000000074 */
[----:B0-----:R-:W-:-:S06]  /*45c0*/  DFMA R94, -R88, R22, 1 ;  /* 0x3ff00000585e742b */ /* 0x001fcc0000000116 */
[----:B------:R-:W-:Y:S02]  /*45d0*/  FSETP.GEU.AND P2, PT, |R143|, 6.5827683646048100446e-37, PT ;  /* 0x036000008f00780b */ /* 0x000fe40003f4e200 */
        /* <DEDUP_REMOVED lines=18> */
.L_x_91:
[----:B------:R-:W-:Y:S05]  /*4700*/  BSYNC.RECONVERGENT B2 ;  /* 0x0000000000027941 */ /* 0x000fea0003800200 */
.L_x_90:
[----:B------:R-:W0:Y:S01]  /*4710*/  MUFU.RCP64H R43, R89 ;  /* 0x00000059002b7308 */ /* 0x000e220000001800 */
[----:B------:R-:W-:Y:S01]  /*4720*/  IMAD.MOV.U32 R42, RZ, RZ, 0x1 ;  /* 0x00000001ff2a7424 */ /* 0x000fe200078e00ff */
[----:B------:R-:W-:Y:S05]  /*4730*/  BSSY.RECONVERGENT B2, `(.L_x_92) ;  /* 0x000001b000027945 */ /* 0x000fea0003800200 */
[----:B0-----:R-:W-:-:S08]  /*4740*/  DFMA R94, -R88, R42, 1 ;  /* 0x3ff00000585e742b */ /* 0x001fd0000000012a */
[----:B------:R-:W-:-:S08]  /*4750*/  DFMA R94, R94, R94, R94 ;  /* 0x0000005e5e5e722b */ /* 0x000fd0000000005e */
        /* <DEDUP_REMOVED lines=8> */
[----:B------:R-:W-:Y:S02]  /*47e0*/  DFMA R94, R104, R96, R94 ;  /* 0x00000060685e722b */ /* 0x000fe4000000005e */
[----:B------:R-:W-:Y:S02]  /*47f0*/  DADD R96, -R106, R22 ;  /* 0x000000006a607229 */ /* 0x000fe40000000116 */
[----:B------:R-:W-:-:S06]  /*4800*/  DFMA R22, R22, -0.5, -R112 ;  /* 0xbfe000001616782b */ /* 0x000fcc0000000870 */
[----:B------:R-:W-:Y:S01]  /*4810*/  FFMA R0, RZ, R89, R95 ;  /* 0x00000059ff007223 */ /* 0x000fe2000000005f */
[-C--:B------:R-:W-:Y:S02]  /*4820*/  DFMA R106, R96, R46.reuse, R106 ;  /* 0x0000002e606a722b */ /* 0x080fe4000000006a */
[----:B------:R-:W-:Y:S02]  /*4830*/  DFMA R112, R22, R46, R112 ;  /* 0x0000002e1670722b */ /* 0x000fe40000000070 */
        /* <DEDUP_REMOVED lines=10> */
.L_x_93:
[----:B------:R-:W-:Y:S05]  /*48e0*/  BSYNC.RECONVERGENT B2 ;  /* 0x0000000000027941 */ /* 0x000fea0003800200 */
.L_x_92:
[----:B------:R-:W0:Y:S01]  /*48f0*/  MUFU.RCP64H R23, R89 ;  /* 0x0000005900177308 */ /* 0x000e220000001800 */
[----:B------:R-:W-:Y:S01]  /*4900*/  MOV R22, 0x1 ;  /* 0x0000000100167802 */ /* 0x000fe20000000f00 */
[----:B------:R-:W-:Y:S01]  /*4910*/  DADD R94, -R100, R94 ;  /* 0x00000000645e7229 */ /* 0x000fe2000000015e */
[----:B------:R-:W-:Y:S07]  /*4920*/  BSSY.RECONVERGENT B2, `(.L_x_94) ;  /* 0x0000018000027945 */ /* 0x000fee0003800200 */
[----:B------:R-:W-:-:S02]  /*4930*/  DFMA R100, R94, R46, R100 ;  /* 0x0000002e5e64722b */ /* 0x000fc40000000064 */
        /* <DEDUP_REMOVED lines=22> */
.L_x_95:
[----:B------:R-:W-:Y:S05]  /*4aa0*/  BSYNC.RECONVERGENT B2 ;  /* 0x0000000000027941 */ /* 0x000fea0003800200 */
.L_x_94:
[----:B------:R-:W0:Y:S01]  /*4ab0*/  MUFU.RCP64H R23, R89 ;  /* 0x0000005900177308 */ /* 0x000e220000001800 */
[----:B------:R-:W-:Y:S01]  /*4ac0*/  IMAD.MOV.U32 R22, RZ, RZ, 0x1 ;  /* 0x00000001ff167424 */ /* 0x000fe200078e00ff */
[----:B------:R-:W-:Y:S01]  /*4ad0*/  DADD R96, -R128, R96 ;  /* 0x0000000080607229 */ /* 0x000fe20000000160 */
[----:B------:R-:W-:Y:S07]  /*4ae0*/  BSSY.RECONVERGENT B2, `(.L_x_96) ;  /* 0x0000017000027945 */ /* 0x000fee0003800200 */
[----:B------:R-:W-:-:S02]  /*4af0*/  DFMA R128, R96, R46, R128 ;  /* 0x0000002e6080722b */ /* 0x000fc40000000080 */
        /* <DEDUP_REMOVED lines=21> */
.L_x_97:
[----:B------:R-:W-:Y:S05]  /*4c50*/  BSYNC.RECONVERGENT B2 ;  /* 0x0000000000027941 */ /* 0x000fea0003800200 */
.L_x_96:
[----:B------:R-:W-:Y:S01]  /*4c60*/  UMOV UR24, 0xbca1af28 ;  /* 0xbca1af2800187882 */ /* 0x000fe20000000000 */
[----:B------:R-:W-:Y:S01]  /*4c70*/  UMOV UR25, 0x3faaf286 ;  /* 0x3faaf28600197882 */ /* 0x000fe20000000000 */
[--C-:B------:R-:W-:Y:S01]  /*4c80*/  DADD R88, R102, -R92.reuse ;  /* 0x0000000066587229 */ /* 0x100fe2000000085c */
[----:B------:R-:W-:Y:S01]  /*4c90*/  UMOV UR28, 0x9999999a ;  /* 0x9999999a001c7882 */ /* 0x000fe20000000000 */
[----:B------:R-:W-:Y:S01]  /*4ca0*/  DMUL R44, R44, UR24 ;  /* 0x000000182c2c7c28 */ /* 0x000fe20008000000 */
[----:B------:R-:W-:Y:S01]  /*4cb0*/  UMOV UR24, 0xb4812d20 ;  /* 0xb4812d2000187882 */ /* 0x000fe20000000000 */
[----:B------:R-:W-:Y:S01]  /*4cc0*/  UMOV UR25, 0x3f72d204 ;  /* 0x3f72d20400197882 */ /* 0x000fe20000000000 */
[----:B------:R-:W-:Y:S01]  /*4cd0*/  DADD R96, -R102, R92 ;  /* 0x0000000066607229 */ /* 0x000fe2000000015c */
[----:B------:R-:W-:Y:S01]  /*4ce0*/  UMOV UR29, 0x3fb99999 ;  /* 0x3fb99999001d7882 */ /* 0x000fe20000000000 */
[C-C-:B------:R-:W-:Y:S01]  /*4cf0*/  DADD R104, -R120.reuse, R90.reuse ;  /* 0x0000000078687229 */ /* 0x140fe2000000015a */
[----:B------:R-:W-:Y:S01]  /*4d00*/  UMOV UR30, 0x1c71c71d ;  /* 0x1c71c71d001e7882 */ /* 0x000fe20000000000 */
[----:B------:R-:W-:Y:S01]  /*4d10*/  DADD R98, R120, -R90 ;  /* 0x0000000078627229 */ /* 0x000fe2000000085a */
[----:B------:R-:W-:Y:S01]  /*4d20*/  UMOV UR31, 0x3f9c71c7 ;  /* 0x3f9c71c7001f7882 */ /* 0x000fe20000000000 */
[----:B------:R-:W-:Y:S01]  /*4d30*/  DFMA R42, R134, -UR24, R44 ;  /* 0x80000018862a7c2b */ /* 0x000fe2000800002c */
[----:B------:R-:W-:Y:S01]  /*4d40*/  UMOV UR24, 0x1041040f ;  /* 0x1041040f00187882 */ /* 0x000fe20000000000 */
[----:B------:R-:W-:Y:S01]  /*4d50*/  UMOV UR25, 0x3f904104 ;  /* 0x3f90410400197882 */ /* 0x000fe20000000000 */
[----:B------:R-:W-:-:S02]  /*4d60*/  DADD R122, R124, -R86 ;  /* 0x000000007c7a7229 */ /* 0x000fc40000000856 */
[----:B------:R-:W-:Y:S02]  /*4d70*/  DADD R126, -R124, R86 ;  /* 0x000000007c7e7229 */ /* 0x000fe40000000156 */
[----:B------:R-:W-:Y:S02]  /*4d80*/  DADD R94, R114, -R116 ;  /* 0x00000000725e7229 */ /* 0x000fe40000000874 */
[----:B------:R-:W-:Y:S01]  /*4d90*/  DFMA R42, R136, -UR24, R42 ;  /* 0x80000018882a7c2b */ /* 0x000fe2000800002a */
[----:B------:R-:W-:Y:S01]  /*4da0*/  UMOV UR24, 0x1c71c71c ;  /* 0x1c71c71c00187882 */ /* 0x000fe20000000000 */
[----:B------:R-:W-:-:S06]  /*4db0*/  UMOV UR25, 0x3fac71c7 ;  /* 0x3fac71c700197882 */ /* 0x000fcc0000000000 */
[--C-:B------:R-:W-:Y:S02]  /*4dc0*/  DFMA R88, R88, UR28, R42.reuse ;  /* 0x0000001c58587c2b */ /* 0x100fe4000800002a */
[--C-:B------:R-:W-:Y:S02]  /*4dd0*/  DFMA R96, R96, UR28, R42.reuse ;  /* 0x0000001c60607c2b */ /* 0x100fe4000800002a */
[--C-:B------:R-:W-:Y:S02]  /*4de0*/  DFMA R118, R104, UR28, R42.reuse ;  /* 0x0000001c68767c2b */ /* 0x100fe4000800002a */
[----:B------:R-:W-:Y:S02]  /*4df0*/  DFMA R98, R98, UR28, R42 ;  /* 0x0000001c62627c2b */ /* 0x000fe4000800002a */
[----:B------:R-:W-:Y:S02]  /*4e00*/  DADD R104, -R114, R116 ;  /* 0x0000000072687229 */ /* 0x000fe40000000174 */
[----:B------:R-:W-:-:S02]  /*4e10*/  DFMA R122, R122, UR28, R42 ;  /* 0x0000001c7a7a7c2b */ /* 0x000fc4000800002a */
[----:B------:R-:W-:Y:S02]  /*4e20*/  DFMA R126, R126, UR28, R42 ;  /* 0x0000001c7e7e7c2b */ /* 0x000fe4000800002a */
[C---:B------:R-:W-:Y:S02]  /*4e30*/  DFMA R42, R94.reuse, UR24, R88 ;  /* 0x000000185e2a7c2b */ /* 0x040fe40008000058 */
[----:B------:R-:W-:Y:S01]  /*4e40*/  DFMA R96, R94, UR24, R96 ;  /* 0x000000185e607c2b */ /* 0x000fe20008000060 */
[----:B------:R-:W-:Y:S01]  /*4e50*/  UMOV UR24, 0x6a819a9e ;  /* 0x6a819a9e00187882 */ /* 0x000fe20000000000 */
[----:B------:R-:W-:Y:S01]  /*4e60*/  UMOV UR25, 0x3f89aa06 ;  /* 0x3f89aa0600197882 */ /* 0x000fe20000000000 */
[----:B------:R-:W-:Y:S02]  /*4e70*/  DFMA R98, R104, UR30, R98 ;  /* 0x0000001e68627c2b */ /* 0x000fe40008000062 */
[----:B------:R-:W-:Y:S01]  /*4e80*/  DFMA R88, R134, -UR24, R44 ;  /* 0x8000001886587c2b */ /* 0x000fe2000800002c */
[----:B------:R-:W-:Y:S01]  /*4e90*/  UMOV UR24, 0x18618619 ;  /* 0x1861861900187882 */ /* 0x000fe20000000000 */
[----:B------:R-:W-:Y:S01]  /*4ea0*/  DADD R94, R106, -R112 ;  /* 0x000000006a5e7229 */ /* 0x000fe20000000870 */
[----:B------:R-:W-:Y:S01]  /*4eb0*/  UMOV UR25, 0x3fa86186 ;  /* 0x3fa8618600197882 */ /* 0x000fe20000000000 */
[----:B------:R-:W-:-:S02]  /*4ec0*/  DFMA R118, R104, UR30, R118 ;  /* 0x0000001e68767c2b */ /* 0x000fc40008000076 */
[C---:B------:R-:W-:Y:S02]  /*4ed0*/  DFMA R122, R104.reuse, UR30, R122 ;  /* 0x0000001e687a7c2b */ /* 0x040fe4000800007a */
[----:B------:R-:W-:Y:S02]  /*4ee0*/  DFMA R126, R104, UR30, R126 ;  /* 0x0000001e687e7c2b */ /* 0x000fe4000800007e */
[----:B------:R-:W-:Y:S02]  /*4ef0*/  DADD R104, -R106, R112 ;  /* 0x000000006a687229 */ /* 0x000fe40000000170 */
[----:B------:R-:W-:Y:S01]  /*4f00*/  DFMA R88, R136, UR24, R88 ;  /* 0x0000001888587c2b */ /* 0x000fe20008000058 */
[----:B------:R-:W-:Y:S01]  /*4f10*/  UMOV UR24, 0x55555555 ;  /* 0x5555555500187882 */ /* 0x000fe20000000000 */
[----:B------:R-:W-:Y:S02]  /*4f20*/  UMOV UR25, 0x3fb55555 ;  /* 0x3fb5555500197882 */ /* 0x000fe40000000000 */
[----:B------:R-:W-:-:S02]  /*4f30*/  DFMA R98, R94, UR24, R98 ;  /* 0x000000185e627c2b */ /* 0x000fc40008000062 */
[----:B------:R-:W-:Y:S01]  /*4f40*/  DFMA R118, R94, UR24, R118 ;  /* 0x000000185e767c2b */ /* 0x000fe20008000076 */
[----:B------:R0:W-:Y:S01]  /*4f50*/  STG.E.64 desc[UR12][R74.64], R88 ;  /* 0x000000584a007986 */ /* 0x0001e2000c101b0c */
[C---:B------:R-:W-:Y:S02]  /*4f60*/  DFMA R122, R104.reuse, UR24, R122 ;  /* 0x00000018687a7c2b */ /* 0x040fe4000800007a */
[----:B------:R-:W-:Y:S01]  /*4f70*/  DFMA R126, R104, UR24, R126 ;  /* 0x00000018687e7c2b */ /* 0x000fe2000800007e */
[----:B------:R1:W-:Y:S04]  /*4f80*/  STG.E.64 desc[UR12][R76.64], R42 ;  /* 0x0000002a4c007986 */ /* 0x0003e8000c101b0c */
[----:B------:R2:W-:Y:S04]  /*4f90*/  STG.E.64 desc[UR12][R72.64], R96 ;  /* 0x0000006048007986 */ /* 0x0005e8000c101b0c */
[----:B------:R-:W-:Y:S04]  /*4fa0*/  STG.E.64 desc[UR12][R80.64], R98 ;  /* 0x0000006250007986 */ /* 0x000fe8000c101b0c */
[----:B------:R-:W-:Y:S04]  /*4fb0*/  STG.E.64 desc[UR12][R78.64], R118 ;  /* 0x000000764e007986 */ /* 0x000fe8000c101b0c */
[----:B------:R-:W-:Y:S04]  /*4fc0*/  STG.E.64 desc[UR12][R84.64], R122 ;  /* 0x0000007a54007986 */ /* 0x000fe8000c101b0c */
[----:B------:R-:W-:Y:S04]  /*4fd0*/  STG.E.64 desc[UR12][R82.64], R126 ;  /* 0x0000007e52007986 */ /* 0x000fe8000c101b0c */
[----:B------:R3:W4:Y:S01]  /*4fe0*/  LDG.E R21, desc[UR12][R50.64] ;  /* 0x0000000c32157981 */ /* 0x000722000c1e1900 */
[----:B------:R-:W-:Y:S01]  /*4ff0*/  UMOV UR32, 0xd801b600 ;  /* 0xd801b60000207882 */ /* 0x000fe20000000000 */
[----:B------:R-:W-:Y:S01]  /*5000*/  UMOV UR33, 0x3f6b6006 ;  /* 0x3f6b600600217882 */ /* 0x000fe20000000000 */
[----:B0-----:R-:W-:Y:S01]  /*5010*/  DADD R74, R102, R120 ;  /* 0x00000000664a7229 */ /* 0x001fe20000000078 */
[----:B------:R-:W-:Y:S01]  /*5020*/  UMOV UR34, 0x1c71c71d ;  /* 0x1c71c71d00227882 */ /* 0x000fe20000000000 */
[----:B------:R-:W-:Y:S01]  /*5030*/  DFMA R44, R134, UR32, R44 ;  /* 0x00000020862c7c2b */ /* 0x000fe2000800002c */
[----:B------:R-:W-:Y:S01]  /*5040*/  UMOV UR32, 0x10410410 ;  /* 0x1041041000207882 */ /* 0x000fe20000000000 */
[----:B------:R-:W-:Y:S01]  /*5050*/  UMOV UR33, 0x3f704104 ;  /* 0x3f70410400217882 */ /* 0x000fe20000000000 */
[----:B------:R-:W-:Y:S01]  /*5060*/  UMOV UR35, 0x3f8c71c7 ;  /* 0x3f8c71c700237882 */ /* 0x000fe20000000000 */
[----:B------:R-:W-:Y:S01]  /*5070*/  UMOV UR36, 0x55555554 ;  /* 0x5555555400247882 */ /* 0x000fe20000000000 */
[----:B---3--:R-:W4:Y:S01]  /*5080*/  LDC.64 R50, c[0x0][0x388] ;  /* 0x0000e200ff327b82 */ /* 0x008f220000000a00 */
[----:B------:R-:W-:Y:S01]  /*5090*/  UMOV UR37, 0x3fa55555 ;  /* 0x3fa5555500257882 */ /* 0x000fe20000000000 */
[----:B------:R-:W-:-:S02]  /*50a0*/  DFMA R110, R110, -R2, R110 ;  /* 0x800000026e6e722b */ /* 0x000fc4000000006e */
[----:B------:R-:W-:Y:S01]  /*50b0*/  DFMA R136, R136, UR32, R44 ;  /* 0x0000002088887c2b */ /* 0x000fe2000800002c */
[----:B------:R-:W-:Y:S01]  /*50c0*/  UMOV UR32, 0x9999999a ;  /* 0x9999999a00207882 */ /* 0x000fe20000000000 */
[----:B------:R-:W-:Y:S01]  /*50d0*/  DADD R44, R92, R90 ;  /* 0x000000005c2c7229 */ /* 0x000fe2000000005a */
[----:B------:R-:W-:Y:S01]  /*50e0*/  UMOV UR33, 0x3f999999 ;  /* 0x3f99999900217882 */ /* 0x000fe20000000000 */
[----:B------:R-:W-:-:S04]  /*50f0*/  DFMA R130, R130, -R2, R130 ;  /* 0x800000028282722b */ /* 0x000fc80000000082 */
[----:B-1----:R-:W-:-:S04]  /*5100*/  DFMA R42, R74, UR28, R136 ;  /* 0x0000001c4a2a7c2b */ /* 0x002fc80008000088 */
[----:B--2---:R-:W-:-:S04]  /*5110*/  DADD R72, R110, -R130 ;  /* 0x000000006e487229 */ /* 0x004fc80000000882 */
[----:B------:R-:W-:-:S08]  /*5120*/  DFMA R42, R44, UR32, R42 ;  /* 0x000000202c2a7c2b */ /* 0x000fd0000800002a */
[----:B------:R-:W-:-:S08]  /*5130*/  DFMA R42, R114, UR30, R42 ;  /* 0x0000001e722a7c2b */ /* 0x000fd0000800002a */
[----:B------:R-:W-:-:S08]  /*5140*/  DFMA R42, R116, UR34, R42 ;  /* 0x00000022742a7c2b */ /* 0x000fd0000800002a */
[----:B------:R-:W-:-:S08]  /*5150*/  DFMA R42, R106, UR24, R42 ;  /* 0x000000186a2a7c2b */ /* 0x000fd0000800002a */
[----:B------:R-:W-:-:S08]  /*5160*/  DFMA R42, R112, UR36, R42 ;  /* 0x00000024702a7c2b */ /* 0x000fd0000800002a */
[----:B------:R-:W-:-:S08]  /*5170*/  DFMA R42, R100, 0.25, R42 ;  /* 0x3fd00000642a782b */ /* 0x000fd0000000002a */
[----:B------:R-:W-:Y:S01]  /*5180*/  DFMA R42, R72, 0.125, R42 ;  /* 0x3fc00000482a782b */ /* 0x000fe2000000002a */
[----:B----4-:R-:W-:Y:S01]  /*5190*/  IMAD.WIDE R72, R21, 0x8, R50 ;  /* 0x0000000815487825 */ /* 0x010fe200078e0232 */
[----:B------:R-:W-:Y:S01]  /*51a0*/  UMOV UR38, 0x9999999a ;  /* 0x9999999a00267882 */ /* 0x000fe20000000000 */
[----:B------:R-:W-:Y:S01]  /*51b0*/  UMOV UR39, 0x3fb99999 ;  /* 0x3fb9999900277882 */ /* 0x000fe20000000000 */
[----:B------:R-:W-:Y:S01]  /*51c0*/  UMOV UR40, 0x9999999a ;  /* 0x9999999a00287882 */ /* 0x000fe20000000000 */
[----:B------:R-:W-:Y:S02]  /*51d0*/  UMOV UR41, 0x3f999999 ;  /* 0x3f99999900297882 */ /* 0x000fe40000000000 */
[----:B------:R0:W-:Y:S01]  /*51e0*/  STG.E.64 desc[UR12][R72.64], R42 ;  /* 0x0000002a48007986 */ /* 0x0001e2000c101b0c */
[----:B------:R-:W-:Y:S01]  /*51f0*/  DADD R22, -R108, R22 ;  /* 0x000000006c167229 */ /* 0x000fe20000000116 */
[----:B------:R-:W1:Y:S02]  /*5200*/  LDC R21, c[0x0][0x3c8] ;  /* 0x0000f200ff157b82 */ /* 0x000e640000000800 */
[----:B------:R-:W0:Y:S01]  /*5210*/  LDG.E R49, desc[UR12][R48.64] ;  /* 0x0000000c30317981 */ /* 0x000e22000c1e1900 */
[----:B------:R-:W-:-:S08]  /*5220*/  DFMA R74, R74, -UR38, R136 ;  /* 0x800000264a4a7c2b */ /* 0x000fd00008000088 */
[----:B------:R-:W-:Y:S02]  /*5230*/  DFMA R74, R44, -UR40, R74 ;  /* 0x800000282c4a7c2b */ /* 0x000fe4000800004a */
[----:B------:R-:W-:-:S06]  /*5240*/  DADD R44, -R110, R130 ;  /* 0x000000006e2c7229 */ /* 0x000fcc0000000182 */
[----:B------:R-:W-:-:S08]  /*5250*/  DFMA R74, R114, UR30, R74 ;  /* 0x0000001e724a7c2b */ /* 0x000fd0000800004a */
[----:B------:R-:W-:-:S08]  /*5260*/  DFMA R74, R116, UR34, R74 ;  /* 0x00000022744a7c2b */ /* 0x000fd0000800004a */
[----:B------:R-:W-:-:S08]  /*5270*/  DFMA R74, R106, UR24, R74 ;  /* 0x000000186a4a7c2b */ /* 0x000fd0000800004a */
[----:B------:R-:W-:-:S08]  /*5280*/  DFMA R74, R112, UR36, R74 ;  /* 0x00000024704a7c2b */ /* 0x000fd0000800004a */
[----:B------:R-:W-:-:S08]  /*5290*/  DFMA R74, R100, 0.25, R74 ;  /* 0x3fd00000644a782b */ /* 0x000fd0000000004a */
[----:B------:R-:W-:Y:S01]  /*52a0*/  DFMA R44, R44, 0.125, R74 ;  /* 0x3fc000002c2c782b */ /* 0x000fe2000000004a */
[----:B0-----:R-:W-:-:S06]  /*52b0*/  IMAD.WIDE R42, R49, 0x8, R50 ;  /* 0x00000008312a7825 */ /* 0x001fcc00078e0232 */
[----:B------:R0:W-:Y:S04]  /*52c0*/  STG.E.64 desc[UR12][R42.64], R44 ;  /* 0x0000002c2a007986 */ /* 0x0001e8000c101b0c */
[----:B------:R-:W0:Y:S01]  /*52d0*/  LDG.E R55, desc[UR12][R54.64] ;  /* 0x0000000c36377981 */ /* 0x000e22000c1e1900 */
[----:B------:R-:W-:Y:S02]  /*52e0*/  DADD R48, R102, -R120 ;  /* 0x0000000066307229 */ /* 0x000fe40000000878 */
[----:B------:R-:W-:-:S06]  /*52f0*/  DADD R72, R92, -R90 ;  /* 0x000000005c487229 */ /* 0x000fcc000000085a */
[----:B------:R-:W-:-:S08]  /*5300*/  DFMA R48, R48, UR28, R136 ;  /* 0x0000001c30307c2b */ /* 0x000fd00008000088 */
[----:B------:R-:W-:Y:S02]  /*5310*/  DFMA R48, R72, UR32, R48 ;  /* 0x0000002048307c2b */ /* 0x000fe40008000030 */
[----:B------:R-:W-:-:S06]  /*5320*/  DADD R72, R110, R130 ;  /* 0x000000006e487229 */ /* 0x000fcc0000000082 */
[----:B------:R-:W-:-:S08]  /*5330*/  DFMA R48, R114, UR30, R48 ;  /* 0x0000001e72307c2b */ /* 0x000fd00008000030 */
[----:B------:R-:W-:-:S08]  /*5340*/  DFMA R48, R116, UR34, R48 ;  /* 0x0000002274307c2b */ /* 0x000fd00008000030 */
[----:B------:R-:W-:-:S08]  /*5350*/  DFMA R48, R106, UR24, R48 ;  /* 0x000000186a307c2b */ /* 0x000fd00008000030 */
[----:B------:R-:W-:-:S08]  /*5360*/  DFMA R48, R112, UR36, R48 ;  /* 0x0000002470307c2b */ /* 0x000fd00008000030 */
[----:B------:R-:W-:-:S08]  /*5370*/  DFMA R48, R100, -0.25, R48 ;  /* 0xbfd000006430782b */ /* 0x000fd00000000030 */
[----:B------:R-:W-:Y:S01]  /*5380*/  DFMA R48, R72, 0.125, R48 ;  /* 0x3fc000004830782b */ /* 0x000fe20000000030 */
[----:B0-----:R-:W-:-:S06]  /*5390*/  IMAD.WIDE R42, R55, 0x8, R50 ;  /* 0x00000008372a7825 */ /* 0x001fcc00078e0232 */
[----:B------:R0:W-:Y:S04]  /*53a0*/  STG.E.64 desc[UR12][R42.64], R48 ;  /* 0x000000302a007986 */ /* 0x0001e8000c101b0c */
[----:B------:R-:W0:Y:S01]  /*53b0*/  LDG.E R53, desc[UR12][R52.64] ;  /* 0x0000000c34357981 */ /* 0x000e22000c1e1900 */
[----:B------:R-:W-:Y:S02]  /*53c0*/  DADD R44, -R102, R120 ;  /* 0x00000000662c7229 */ /* 0x000fe40000000178 */
[----:B------:R-:W-:-:S06]  /*53d0*/  DADD R54, -R92, R90 ;  /* 0x000000005c367229 */ /* 0x000fcc000000015a */
[----:B------:R-:W-:-:S08]  /*53e0*/  DFMA R44, R44, UR28, R136 ;  /* 0x0000001c2c2c7c2b */ /* 0x000fd00008000088 */
[----:B------:R-:W-:-:S08]  /*53f0*/  DFMA R44, R54, UR32, R44 ;  /* 0x00000020362c7c2b */ /* 0x000fd0000800002c */
[----:B------:R-:W-:-:S08]  /*5400*/  DFMA R44, R114, UR30, R44 ;  /* 0x0000001e722c7c2b */ /* 0x000fd0000800002c */
[----:B------:R-:W-:-:S08]  /*5410*/  DFMA R44, R116, UR34, R44 ;  /* 0x00000022742c7c2b */ /* 0x000fd0000800002c */
[----:B------:R-:W-:-:S08]  /*5420*/  DFMA R44, R106, UR24, R44 ;  /* 0x000000186a2c7c2b */ /* 0x000fd0000800002c */
[----:B------:R-:W-:-:S08]  /*5430*/  DFMA R44, R112, UR36, R44 ;  /* 0x00000024702c7c2b */ /* 0x000fd0000800002c */
[----:B------:R-:W-:-:S08]  /*5440*/  DFMA R44, R100, -0.25, R44 ;  /* 0xbfd00000642c782b */ /* 0x000fd0000000002c */
[----:B------:R-:W-:Y:S01]  /*5450*/  DFMA R44, R72, -0.125, R44 ;  /* 0xbfc00000482c782b */ /* 0x000fe2000000002c */
[----:B0-----:R-:W-:-:S06]  /*5460*/  IMAD.WIDE R42, R53, 0x8, R50 ;  /* 0x00000008352a7825 */ /* 0x001fcc00078e0232 */
[----:B------:R0:W-:Y:S04]  /*5470*/  STG.E.64 desc[UR12][R42.64], R44 ;  /* 0x0000002c2a007986 */ /* 0x0001e8000c101b0c */
[----:B------:R-:W0:Y:S01]  /*5480*/  LDG.E R59, desc[UR12][R58.64] ;  /* 0x0000000c3a3b7981 */ /* 0x000e22000c1e1900 */
[----:B------:R-:W-:Y:S02]  /*5490*/  DADD R48, R102, R124 ;  /* 0x0000000066307229 */ /* 0x000fe4000000007c */
[----:B------:R-:W-:Y:S02]  /*54a0*/  DADD R54, R92, R86 ;  /* 0x000000005c367229 */ /* 0x000fe40000000056 */
[----:B------:R-:W-:Y:S02]  /*54b0*/  DFMA R2, R132, -R2, R132 ;  /* 0x800000028402722b */ /* 0x000fe40000000084 */
[----:B------:R-:W-:-:S02]  /*54c0*/  DFMA R46, R22, R46, R108 ;  /* 0x0000002e162e722b */ /* 0x000fc4000000006c */
[----:B------:R-:W-:-:S04]  /*54d0*/  DFMA R52, R48, UR28, R136 ;  /* 0x0000001c30347c2b */ /* 0x000fc80008000088 */
[----:B------:R-:W-:-:S04]  /*54e0*/  DADD R22, -R110, R2 ;  /* 0x000000006e167229 */ /* 0x000fc80000000102 */
[----:B------:R-:W-:-:S08]  /*54f0*/  DFMA R52, R54, UR32, R52 ;  /* 0x0000002036347c2b */ /* 0x000fd00008000034 */
[----:B------:R-:W-:-:S08]  /*5500*/  DFMA R52, R114, UR30, R52 ;  /* 0x0000001e72347c2b */ /* 0x000fd00008000034 */
[----:B------:R-:W-:-:S08]  /*5510*/  DFMA R52, R116, UR34, R52 ;  /* 0x0000002274347c2b */ /* 0x000fd00008000034 */
[----:B------:R-:W-:-:S08]  /*5520*/  DFMA R52, R106, -UR24, R52 ;  /* 0x800000186a347c2b */ /* 0x000fd00008000034 */
[----:B------:R-:W-:-:S08]  /*5530*/  DFMA R52, R112, -UR36, R52 ;  /* 0x8000002470347c2b */ /* 0x000fd00008000034 */
[----:B------:R-:W-:-:S08]  /*5540*/  DFMA R52, R46, 0.25, R52 ;  /* 0x3fd000002e34782b */ /* 0x000fd00000000034 */
[----:B------:R-:W-:Y:S01]  /*5550*/  DFMA R22, R22, 0.125, R52 ;  /* 0x3fc000001616782b */ /* 0x000fe20000000034 */
[----:B0-----:R-:W-:-:S06]  /*5560*/  IMAD.WIDE R42, R59, 0x8, R50 ;  /* 0x000000083b2a7825 */ /* 0x001fcc00078e0232 */
[----:B------:R0:W-:Y:S04]  /*5570*/  STG.E.64 desc[UR12][R42.64], R22 ;  /* 0x000000162a007986 */ /* 0x0001e8000c101b0c */
[----:B------:R-:W2:Y:S01]  /*5580*/  LDG.E R57, desc[UR12][R56.64] ;  /* 0x0000000c38397981 */ /* 0x000ea2000c1e1900 */
[----:B------:R-:W-:Y:S02]  /*5590*/  DFMA R48, R48, -UR38, R136 ;  /* 0x8000002630307c2b */ /* 0x000fe40008000088 */
[----:B------:R-:W-:-:S06]  /*55a0*/  DADD R44, R110, -R2 ;  /* 0x000000006e2c7229 */ /* 0x000fcc0000000802 */
[----:B------:R-:W-:-:S08]  /*55b0*/  DFMA R48, R54, -UR40, R48 ;  /* 0x8000002836307c2b */ /* 0x000fd00008000030 */
[----:B------:R-:W-:-:S08]  /*55c0*/  DFMA R48, R114, UR30, R48 ;  /* 0x0000001e72307c2b */ /* 0x000fd00008000030 */
[----:B------:R-:W-:-:S08]  /*55d0*/  DFMA R48, R116, UR34, R48 ;  /* 0x0000002274307c2b */ /* 0x000fd00008000030 */
[----:B------:R-:W-:-:S08]  /*55e0*/  DFMA R48, R106, -UR24, R48 ;  /* 0x800000186a307c2b */ /* 0x000fd00008000030 */
[----:B------:R-:W-:-:S08]  /*55f0*/  DFMA R48, R112, -UR36, R48 ;  /* 0x8000002470307c2b */ /* 0x000fd00008000030 */
[----:B------:R-:W-:-:S08]  /*5600*/  DFMA R48, R46, 0.25, R48 ;  /* 0x3fd000002e30782b */ /* 0x000fd00000000030 */
[----:B------:R-:W-:Y:S02]  /*5610*/  DFMA R44, R44, 0.125, R48 ;  /* 0x3fc000002c2c782b */ /* 0x000fe40000000030 */
[----:B0-----:R-:W-:Y:S01]  /*5620*/  DADD R42, R102, -R124 ;  /* 0x00000000662a7229 */ /* 0x001fe2000000087c */
[----:B--2---:R-:W-:-:S05]  /*5630*/  IMAD.WIDE R22, R57, 0x8, R50 ;  /* 0x0000000839167825 */ /* 0x004fca00078e0232 */
[----:B------:R0:W-:Y:S04]  /*5640*/  STG.E.64 desc[UR12][R22.64], R44 ;  /* 0x0000002c16007986 */ /* 0x0001e8000c101b0c */
[----:B------:R-:W0:Y:S01]  /*5650*/  LDG.E R63, desc[UR12][R62.64] ;  /* 0x0000000c3e3f7981 */ /* 0x000e22000c1e1900 */
[----:B------:R-:W-:Y:S02]  /*5660*/  DADD R48, R92, -R86 ;  /* 0x000000005c307229 */ /* 0x000fe40000000856 */
[----:B------:R-:W-:Y:S02]  /*5670*/  DFMA R42, R42, UR28, R136 ;  /* 0x0000001c2a2a7c2b */ /* 0x000fe40008000088 */
[----:B------:R-:W-:-:S06]  /*5680*/  DADD R110, R110, R2 ;  /* 0x000000006e6e7229 */ /* 0x000fcc0000000002 */
[----:B------:R-:W-:-:S08]  /*5690*/  DFMA R42, R48, UR32, R42 ;  /* 0x00000020302a7c2b */ /* 0x000fd0000800002a */
[----:B------:R-:W-:-:S08]  /*56a0*/  DFMA R42, R114, UR30, R42 ;  /* 0x0000001e722a7c2b */ /* 0x000fd0000800002a */
[----:B------:R-:W-:-:S08]  /*56b0*/  DFMA R42, R116, UR34, R42 ;  /* 0x00000022742a7c2b */ /* 0x000fd0000800002a */
[----:B------:R-:W-:-:S08]  /*56c0*/  DFMA R42, R106, -UR24, R42 ;  /* 0x800000186a2a7c2b */ /* 0x000fd0000800002a */
[----:B------:R-:W-:-:S08]  /*56d0*/  DFMA R42, R112, -UR36, R42 ;  /* 0x80000024702a7c2b */ /* 0x000fd0000800002a */
[----:B------:R-:W-:-:S08]  /*56e0*/  DFMA R42, R46, -0.25, R42 ;  /* 0xbfd000002e2a782b */ /* 0x000fd0000000002a */
[----:B------:R-:W-:Y:S01]  /*56f0*/  DFMA R42, R110, -0.125, R42 ;  /* 0xbfc000006e2a782b */ /* 0x000fe2000000002a */
        /* <DEDUP_REMOVED lines=9> */
[----:B------:R-:W-:-:S08]  /*5790*/  DFMA R92, R106, -UR24, R92 ;  /* 0x800000186a5c7c2b */ /* 0x000fd0000800005c */
[----:B------:R-:W-:-:S08]  /*57a0*/  DFMA R92, R112, -UR36, R92 ;  /* 0x80000024705c7c2b */ /* 0x000fd0000800005c */
[----:B------:R-:W-:-:S08]  /*57b0*/  DFMA R92, R46, -0.25, R92 ;  /* 0xbfd000002e5c782b */ /* 0x000fd0000000005c */
[----:B------:R-:W-:Y:S01]  /*57c0*/  DFMA R92, R110, 0.125, R92 ;  /* 0x3fc000006e5c782b */ /* 0x000fe2000000005c */
[----:B0-----:R-:W-:-:S06]  /*57d0*/  IMAD.WIDE R22, R61, 0x8, R50 ;  /* 0x000000083d167825 */ /* 0x001fcc00078e0232 */
[----:B------:R0:W-:Y:S04]  /*57e0*/  STG.E.64 desc[UR12][R22.64], R92 ;  /* 0x0000005c16007986 */ /* 0x0001e8000c101b0c */
[----:B------:R-:W0:Y:S01]  /*57f0*/  LDG.E R67, desc[UR12][R66.64] ;  /* 0x0000000c42437981 */ /* 0x000e22000c1e1900 */
[----:B------:R-:W-:Y:S01]  /*5800*/  DADD R42, R120, R124 ;  /* 0x00000000782a7229 */ /* 0x000fe2000000007c */
[----:B------:R-:W-:Y:S01]  /*5810*/  UMOV UR24, 0x1c71c71c ;  /* 0x1c71c71c00187882 */ /* 0x000fe20000000000 */
[----:B------:R-:W-:Y:S01]  /*5820*/  DADD R46, R90, R86 ;  /* 0x000000005a2e7229 */ /* 0x000fe20000000056 */
[----:B------:R-:W-:Y:S01]  /*5830*/  UMOV UR25, 0x3fac71c7 ;  /* 0x3fac71c700197882 */ /* 0x000fe20000000000 */
[----:B------:R-:W-:-:S04]  /*5840*/  DADD R48, R130, -R2 ;  /* 0x0000000082307229 */ /* 0x000fc80000000802 */
        /* <DEDUP_REMOVED lines=9> */
[----:B------:R-:W-:-:S08]  /*58e0*/  DFMA R42, R42, -UR38, R136 ;  /* 0x800000262a2a7c2b */ /* 0x000fd00008000088 */
[----:B------:R-:W-:Y:S02]  /*58f0*/  DFMA R42, R46, -UR40, R42 ;  /* 0x800000282e2a7c2b */ /* 0x000fe4000800002a */
[----:B------:R-:W-:-:S06]  /*5900*/  DADD R46, -R130, R2 ;  /* 0x00000000822e7229 */ /* 0x000fcc0000000102 */
[----:B------:R-:W-:-:S08]  /*5910*/  DFMA R42, R114, -UR24, R42 ;  /* 0x80000018722a7c2b */ /* 0x000fd0000800002a */
[----:B------:R-:W-:-:S08]  /*5920*/  DFMA R42, R116, -UR30, R42 ;  /* 0x8000001e742a7c2b */ /* 0x000fd0000800002a */
[----:B------:R-:W-:-:S08]  /*5930*/  DFMA R42, R128, 0.25, R42 ;  /* 0x3fd00000802a782b */ /* 0x000fd0000000002a */
[----:B------:R-:W-:Y:S02]  /*5940*/  DFMA R42, R46, 0.125, R42 ;  /* 0x3fc000002e2a782b */ /* 0x000fe4000000002a */
[----:B0-----:R-:W-:Y:S01]  /*5950*/  DADD R22, R120, -R124 ;  /* 0x0000000078167229 */ /* 0x001fe2000000087c */
[----:B--2---:R-:W-:-:S05]  /*5960*/  IMAD.WIDE R46, R65, 0x8, R50 ;  /* 0x00000008412e7825 */ /* 0x004fca00078e0232 */
[----:B------:R0:W-:Y:S04]  /*5970*/  STG.E.64 desc[UR12][R46.64], R42 ;  /* 0x0000002a2e007986 */ /* 0x0001e8000c101b0c */
[----:B------:R-:W2:Y:S01]  /*5980*/  LDG.E R71, desc[UR12][R70.64] ;  /* 0x0000000c46477981 */ /* 0x000ea2000c1e1900 */
[----:B------:R-:W-:Y:S02]  /*5990*/  DADD R44, R90, -R86 ;  /* 0x000000005a2c7229 */ /* 0x000fe40000000856 */
[----:B------:R-:W-:Y:S02]  /*59a0*/  DFMA R22, R22, UR28, R136 ;  /* 0x0000001c16167c2b */ /* 0x000fe40008000088 */
[----:B------:R-:W-:-:S06]  /*59b0*/  DADD R2, R130, R2 ;  /* 0x0000000082027229 */ /* 0x000fcc0000000002 */
[----:B------:R-:W-:-:S08]  /*59c0*/  DFMA R22, R44, UR32, R22 ;  /* 0x000000202c167c2b */ /* 0x000fd00008000016 */
[----:B------:R-:W-:-:S08]  /*59d0*/  DFMA R22, R114, -UR24, R22 ;  /* 0x8000001872167c2b */ /* 0x000fd00008000016 */
[----:B------:R-:W-:-:S08]  /*59e0*/  DFMA R22, R116, -UR30, R22 ;  /* 0x8000001e74167c2b */ /* 0x000fd00008000016 */
[----:B------:R-:W-:-:S08]  /*59f0*/  DFMA R22, R128, -0.25, R22 ;  /* 0xbfd000008016782b */ /* 0x000fd00000000016 */
[----:B------:R-:W-:Y:S01]  /*5a00*/  DFMA R22, R2, 0.125, R22 ;  /* 0x3fc000000216782b */ /* 0x000fe20000000016 */
[----:B0-----:R-:W0:Y:S01]  /*5a10*/  MUFU.RCP64H R47, R41 ;  /* 0x00000029002f7308 */ /* 0x001e220000001800 */
[----:B------:R-:W-:Y:S02]  /*5a20*/  IMAD.MOV.U32 R46, RZ, RZ, 0x1 ;  /* 0x00000001ff2e7424 */ /* 0x000fe400078e00ff */
[----:B--2---:R-:W-:-:S05]  /*5a30*/  IMAD.WIDE R44, R71, 0x8, R50 ;  /* 0x00000008472c7825 */ /* 0x004fca00078e0232 */
[----:B------:R2:W-:Y:S04]  /*5a40*/  STG.E.64 desc[UR12][R44.64], R22 ;  /* 0x000000162c007986 */ /* 0x0005e8000c101b0c */
[----:B------:R-:W3:Y:S01]  /*5a50*/  LDG.E R69, desc[UR12][R68.64] ;  /* 0x0000000c44457981 */ /* 0x000ee2000c1e1900 */
[----:B0-----:R-:W-:Y:S01]  /*5a60*/  DFMA R42, -R40, R46, 1 ;  /* 0x3ff00000282a742b */ /* 0x001fe2000000012e */
[----:B------:R-:W-:Y:S01]  /*5a70*/  BSSY.RECONVERGENT B2, `(.L_x_98) ;  /* 0x000002c000027945 */ /* 0x000fe20003800200 */
[----:B------:R-:W-:Y:S02]  /*5a80*/  DADD R120, -R120, R124 ;  /* 0x0000000078787229 */ /* 0x000fe4000000017c */
[----:B------:R-:W-:-:S04]  /*5a90*/  DADD R86, -R90, R86 ;  /* 0x000000005a567229 */ /* 0x000fc80000000156 */
[----:B------:R-:W-:Y:S02]  /*5aa0*/  DFMA R48, R42, R42, R42 ;  /* 0x0000002a2a30722b */ /* 0x000fe4000000002a */
[----:B------:R-:W-:Y:S02]  /*5ab0*/  DFMA R120, R120, UR28, R136 ;  /* 0x0000001c78787c2b */ /* 0x000fe40008000088 */
[----:B------:R-:W-:Y:S02]  /*5ac0*/  DADD R42, R24, R24 ;  /* 0x00000000182a7229 */ /* 0x000fe40000000018 */
[----:B--2---:R-:W-:Y:S02]  /*5ad0*/  DADD R44, R26, R26 ;  /* 0x000000001a2c7229 */ /* 0x004fe4000000001a */
[----:B------:R-:W-:Y:S02]  /*5ae0*/  DFMA R48, R46, R48, R46 ;  /* 0x000000302e30722b */ /* 0x000fe4000000002e */
[----:B------:R-:W-:Y:S01]  /*5af0*/  DFMA R86, R86, UR32, R120 ;  /* 0x0000002056567c2b */ /* 0x000fe20008000078 */
[----:B------:R-:W0:Y:S01]  /*5b00*/  LDC.64 R46, c[0x0][0x430] ;  /* 0x00010c00ff2e7b82 */ /* 0x000e220000000a00 */
[----:B------:R-:W-:-:S04]  /*5b10*/  DMUL R30, R30, R42 ;  /* 0x0000002a1e1e7228 */ /* 0x000fc80000000000 */
[----:B------:R-:W-:Y:S02]  /*5b20*/  DFMA R22, -R40, R48, 1 ;  /* 0x3ff000002816742b */ /* 0x000fe40000000130 */
[----:B------:R-:W-:Y:S02]  /*5b30*/  DFMA R86, R114, -UR24, R86 ;  /* 0x8000001872567c2b */ /* 0x000fe40008000056 */
[----:B------:R-:W-:-:S04]  /*5b40*/  DFMA R52, R28, R44, -R30 ;  /* 0x0000002c1c34722b */ /* 0x000fc8000000081e */
[----:B------:R-:W-:Y:S01]  /*5b50*/  DFMA R54, R48, R22, R48 ;  /* 0x000000163036722b */ /* 0x000fe20000000030 */
[----:B------:R-:W2:Y:S01]  /*5b60*/  LDC.64 R48, c[0x0][0x438] ;  /* 0x00010e00ff307b82 */ /* 0x000ea20000000a00 */
[----:B------:R-:W-:-:S04]  /*5b70*/  DFMA R86, R116, -UR30, R86 ;  /* 0x8000001e74567c2b */ /* 0x000fc80008000056 */
[----:B------:R-:W-:Y:S02]  /*5b80*/  FSETP.GEU.AND P2, PT, |R53|, 6.5827683646048100446e-37, PT ;  /* 0x036000003500780b */ /* 0x000fe40003f4e200 */
[----:B------:R-:W-:Y:S02]  /*5b90*/  DMUL R22, R54, R52 ;  /* 0x0000003436167228 */ /* 0x000fe40000000000 */
[----:B------:R-:W-:Y:S01]  /*5ba0*/  DFMA R86, R128, -0.25, R86 ;  /* 0xbfd000008056782b */ /* 0x000fe20000000056 */
[----:B0-----:R-:W-:-:S05]  /*5bb0*/  IMAD.WIDE R28, R20, 0x8, R46 ;  /* 0x00000008141c7825 */ /* 0x001fca00078e022e */
[----:B------:R-:W-:Y:S01]  /*5bc0*/  DFMA R46, -R40, R22, R52 ;  /* 0x00000016282e722b */ /* 0x000fe20000000134 */
[----:B-1----:R-:W-:Y:S01]  /*5bd0*/  IMAD.WIDE R30, R21, 0x8, R28 ;  /* 0x00000008151e7825 */ /* 0x002fe200078e021c */
[----:B------:R-:W-:-:S06]  /*5be0*/  DFMA R86, R2, -0.125, R86 ;  /* 0xbfc000000256782b */ /* 0x000fcc0000000056 */
[----:B------:R-:W-:Y:S01]  /*5bf0*/  DFMA R22, R54, R46, R22 ;  /* 0x0000002e3616722b */ /* 0x000fe20000000016 */
[----:B------:R-:W-:-:S04]  /*5c00*/  IMAD.WIDE R2, R21, 0x8, R30 ;  /* 0x0000000815027825 */ /* 0x000fc800078e021e */
[----:B--2---:R-:W-:-:S05]  /*5c10*/  IMAD.WIDE R46, R20, 0x8, R48 ;  /* 0x00000008142e7825 */ /* 0x004fca00078e0230 */
[----:B------:R-:W-:-:S05]  /*5c20*/  FFMA R0, RZ, R41, R23 ;  /* 0x00000029ff007223 */ /* 0x000fca0000000017 */
[----:B------:R-:W-:Y:S01]  /*5c30*/  FSETP.GT.AND P0, PT, |R0|, 1.469367938527859385e-39, PT ;  /* 0x001000000000780b */ /* 0x000fe20003f04200 */
[----:B---3--:R-:W-:-:S05]  /*5c40*/  IMAD.WIDE R50, R69, 0x8, R50 ;  /* 0x0000000845327825 */ /* 0x008fca00078e0232 */
[----:B------:R0:W-:Y:S04]  /*5c50*/  STG.E.64 desc[UR12][R50.64], R86 ;  /* 0x0000005632007986 */ /* 0x0001e8000c101b0c */
[----:B------:R0:W-:Y:S04]  /*5c60*/  STG.E.64 desc[UR12][R28.64], R4 ;  /* 0x000000041c007986 */ /* 0x0001e8000c101b0c */
[----:B------:R0:W-:Y:S04]  /*5c70*/  STG.E.64 desc[UR12][R30.64], R6 ;  /* 0x000000061e007986 */ /* 0x0001e8000c101b0c */
[----:B------:R0:W-:Y:S04]  /*5c80*/  STG.E.64 desc[UR12][R2.64], R8 ;  /* 0x0000000802007986 */ /* 0x0001e8000c101b0c */
[----:B------:R0:W-:Y:S01]  /*5c90*/  STG.E.64 desc[UR12][R46.64], R10 ;  /* 0x0000000a2e007986 */ /* 0x0001e2000c101b0c */
[----:B------:R-:W-:Y:S05]  /*5ca0*/  @P0 BRA P2, `(.L_x_99) ;  /* 0x0000000000200947 */ /* 0x000fea0001000000 */
[----:B------:R-:W-:Y:S01]  /*5cb0*/  MOV R0, R52 ;  /* 0x0000003400007202 */ /* 0x000fe20000000f00 */
[----:B------:R-:W-:Y:S01]  /*5cc0*/  IMAD.MOV.U32 R21, RZ, RZ, R53 ;  /* 0x000000ffff157224 */ /* 0x000fe200078e0035 */
[----:B------:R-:W-:Y:S01]  /*5cd0*/  MOV R153, R41 ;  /* 0x0000002900997202 */ /* 0x000fe20000000f00 */
[----:B------:R-:W-:Y:S01]  /*5ce0*/  IMAD.MOV.U32 R152, RZ, RZ, R40 ;  /* 0x000000ffff987224 */ /* 0x000fe200078e0028 */
[----:B------:R-:W-:-:S07]  /*5cf0*/  MOV R22, 0x5d10 ;  /* 0x00005d1000167802 */ /* 0x000fce0000000f00 */
[----:B0-----:R-:W-:Y:S05]  /*5d00*/  CALL.REL.NOINC `($__internal_2_$__cuda_sm20_div_rn_f64_full) ;  /* 0x0000001400fc7944 */ /* 0x001fea0003c00000 */
[----:B------:R-:W-:Y:S02]  /*5d10*/  IMAD.MOV.U32 R22, RZ, RZ, R0 ;  /* 0x000000ffff167224 */ /* 0x000fe400078e0000 */
[----:B------:R-:W-:-:S07]  /*5d20*/  IMAD.MOV.U32 R23, RZ, RZ, R21 ;  /* 0x000000ffff177224 */ /* 0x000fce00078e0015 */
.L_x_99:
[----:B------:R-:W-:Y:S05]  /*5d30*/  BSYNC.RECONVERGENT B2 ;  /* 0x0000000000027941 */ /* 0x000fea0003800200 */
.L_x_98:
[----:B0-----:R-:W0:Y:S01]  /*5d40*/  MUFU.RCP64H R3, R41 ;  /* 0x0000002900037308 */ /* 0x001e220000001800 */
        /* <DEDUP_REMOVED lines=22> */
.L_x_101:
[----:B------:R-:W-:Y:S05]  /*5eb0*/  BSYNC.RECONVERGENT B2 ;  /* 0x0000000000027941 */ /* 0x000fea0003800200 */
.L_x_100:
[----:B------:R-:W0:Y:S01]  /*5ec0*/  MUFU.RCP64H R11, R41 ;  /* 0x00000029000b7308 */ /* 0x000e220000001800 */
[----:B------:R-:W-:Y:S01]  /*5ed0*/  IMAD.MOV.U32 R10, RZ, RZ, 0x1 ;  /* 0x00000001ff0a7424 */ /* 0x000fe200078e00ff */
[----:B------:R-:W-:Y:S01]  /*5ee0*/  DMUL R34, R34, R42 ;  /* 0x0000002a22227228 */ /* 0x000fe20000000000 */
[----:B------:R-:W-:Y:S07]  /*5ef0*/  BSSY.RECONVERGENT B2, `(.L_x_102) ;  /* 0x0000016000027945 */ /* 0x000fee0003800200 */
[----:B------:R-:W-:-:S02]  /*5f00*/  DFMA R34, R32, R44, -R34 ;  /* 0x0000002c2022722b */ /* 0x000fc40000000822 */
[----:B0-----:R-:W-:-:S08]  /*5f10*/  DFMA R22, -R40, R10, 1 ;  /* 0x3ff000002816742b */ /* 0x001fd0000000010a */
[----:B------:R-:W-:Y:S01]  /*5f20*/  FSETP.GEU.AND P2, PT, |R35|, 6.5827683646048100446e-37, PT ;  /* 0x036000002300780b */ /* 0x000fe20003f4e200 */
        /* <DEDUP_REMOVED lines=16> */
[----:B------:R-:W-:Y:S01]  /*6030*/  MOV R22, R0 ;  /* 0x0000000000167202 */ /* 0x000fe20000000f00 */
[----:B------:R-:W-:-:S07]  /*6040*/  IMAD.MOV.U32 R23, RZ, RZ, R21 ;  /* 0x000000ffff177224 */ /* 0x000fce00078e0015 */
.L_x_103:
[----:B------:R-:W-:Y:S05]  /*6050*/  BSYNC.RECONVERGENT B2 ;  /* 0x0000000000027941 */ /* 0x000fea0003800200 */
.L_x_102:
[----:B------:R-:W0:Y:S01]  /*6060*/  MUFU.RCP64H R11, R41 ;  /* 0x00000029000b7308 */ /* 0x000e220000001800 */
[----:B------:R-:W-:Y:S01]  /*6070*/  HFMA2 R10, -RZ, RZ, 0, 5.9604644775390625e-08 ;  /* 0x00000001ff0a7431 */ /* 0x000fe200000001ff */
        /* <DEDUP_REMOVED lines=16> */
[----:B------:R-:W-:Y:S02]  /*6180*/  MOV R153, R41 ;  /* 0x0000002900997202 */ /* 0x000fe40000000f00 */
[----:B------:R-:W-:-:S07]  /*6190*/  MOV R22, 0x61b0 ;  /* 0x000061b000167802 */ /* 0x000fce0000000f00 */
[----:B------:R-:W-:Y:S05]  /*61a0*/  CALL.REL.NOINC `($__internal_2_$__cuda_sm20_div_rn_f64_full) ;  /* 0x0000001000d47944 */ /* 0x000fea0003c00000 */
[----:B------:R-:W-:Y:S01]  /*61b0*/  IMAD.MOV.U32 R10, RZ, RZ, R0 ;  /* 0x000000ffff0a7224 */ /* 0x000fe200078e0000 */
[----:B------:R-:W-:-:S07]  /*61c0*/  MOV R11, R21 ;  /* 0x00000015000b7202 */ /* 0x000fce0000000f00 */
.L_x_105:
[----:B------:R-:W-:Y:S05]  /*61d0*/  BSYNC.RECONVERGENT B2 ;  /* 0x0000000000027941 */ /* 0x000fea0003800200 */
.L_x_104:
        /* <DEDUP_REMOVED lines=25> */
.L_x_107:
[----:B------:R-:W-:Y:S05]  /*6370*/  BSYNC.RECONVERGENT B2 ;  /* 0x0000000000027941 */ /* 0x000fea0003800200 */
.L_x_106:
        /* <DEDUP_REMOVED lines=23> */
.L_x_109:
[----:B------:R-:W-:Y:S05]  /*64f0*/  BSYNC.RECONVERGENT B2 ;  /* 0x0000000000027941 */ /* 0x000fea0003800200 */
.L_x_108:
[----:B------:R-:W-:Y:S01]  /*6500*/  DMUL R22, R10, R10 ;  /* 0x0000000a0a167228 */ /* 0x000fe20000000000 */
[----:B------:R-:W-:Y:S01]  /*6510*/  MOV R32, 0x0 ;  /* 0x0000000000207802 */ /* 0x000fe20000000f00 */
[----:B------:R-:W-:Y:S01]  /*6520*/  IMAD.MOV.U32 R33, RZ, RZ, 0x3fd80000 ;  /* 0x3fd80000ff217424 */ /* 0x000fe200078e00ff */
[----:B------:R-:W-:Y:S05]  /*6530*/  BSSY.RECONVERGENT B1, `(.L_x_110) ;  /* 0x0000019000017945 */ /* 0x000fea0003800200 */
[----:B------:R-:W-:-:S08]  /*6540*/  DFMA R22, R2, R2, R22 ;  /* 0x000000020216722b */ /* 0x000fd00000000016 */
        /* <DEDUP_REMOVED lines=10> */
[----:B------:R-:W-:Y:S01]  /*65f0*/  IADD3 R23, PT, PT, R35, -0x100000, RZ ;  /* 0xfff0000023177810 */ /* 0x000fe20007ffe0ff */
[----:B------:R-:W-:-:S05]  /*6600*/  IMAD.MOV.U32 R22, RZ, RZ, R34 ;  /* 0x000000ffff167224 */ /* 0x000fca00078e0022 */
[----:B------:R-:W-:-:S08]  /*6610*/  DFMA R150, R148, -R148, R36 ;  /* 0x800000949496722b */ /* 0x000fd00000000024 */
[----:B------:R-:W-:Y:S01]  /*6620*/  DFMA R32, R150, R22, R148 ;  /* 0x000000169620722b */ /* 0x000fe20000000094 */
[----:B------:R-:W-:Y:S10]  /*6630*/  @!P0 BRA `(.L_x_111) ;  /* 0x0000000000208947 */ /* 0x000ff40003800000 */
[----:B------:R-:W-:Y:S01]  /*6640*/  MOV R22, R34 ;  /* 0x0000002200167202 */ /* 0x000fe20000000f00 */
[----:B------:R-:W-:Y:S01]  /*6650*/  IMAD.MOV.U32 R12, RZ, RZ, R30 ;  /* 0x000000ffff0c7224 */ /* 0x000fe200078e001e */
[----:B------:R-:W-:Y:S01]  /*6660*/  MOV R152, R36 ;  /* 0x0000002400987202 */ /* 0x000fe20000000f00 */
[----:B------:R-:W-:Y:S01]  /*6670*/  IMAD.MOV.U32 R153, RZ, RZ, R37 ;  /* 0x000000ffff997224 */ /* 0x000fe200078e0025 */
[----:B------:R-:W-:-:S07]  /*6680*/  MOV R0, 0x66a0 ;  /* 0x000066a000007802 */ /* 0x000fce0000000f00 */
[----:B------:R-:W-:Y:S05]  /*6690*/  CALL.REL.NOINC `($__internal_3_$__cuda_sm20_dsqrt_rn_f64_mediumpath_v1) ;  /* 0x0000001400247944 */ /* 0x000fea0003c00000 */
[----:B------:R-:W-:Y:S01]  /*66a0*/  MOV R32, R22 ;  /* 0x0000001600207202 */ /* 0x000fe20000000f00 */
[----:B------:R-:W-:-:S07]  /*66b0*/  IMAD.MOV.U32 R33, RZ, RZ, R23 ;  /* 0x000000ffff217224 */ /* 0x000fce00078e0017 */
.L_x_111:
[----:B------:R-:W-:Y:S05]  /*66c0*/  BSYNC.RECONVERGENT B1 ;  /* 0x0000000000017941 */ /* 0x000fea0003800200 */
.L_x_110:
[----:B------:R-:W0:Y:S01]  /*66d0*/  MUFU.RCP64H R23, R33 ;  /* 0x0000002100177308 */ /* 0x000e220000001800 */
[----:B------:R-:W-:Y:S01]  /*66e0*/  HFMA2 R22, -RZ, RZ, 0, 5.9604644775390625e-08 ;  /* 0x00000001ff167431 */ /* 0x000fe200000001ff */
[----:B------:R-:W-:Y:S01]  /*66f0*/  FSETP.GEU.AND P3, PT, |R3|, 6.5827683646048100446e-37, PT ;  /* 0x036000000300780b */ /* 0x000fe20003f6e200 */
[----:B------:R-:W-:Y:S01]  /*6700*/  BSSY.RECONVERGENT B2, `(.L_x_112) ;  /* 0x0000015000027945 */ /* 0x000fe20003800200 */
[----:B------:R-:W-:-:S03]  /*6710*/  DSETP.NEU.AND P2, PT, R36, RZ, PT ;  /* 0x000000ff2400722a */ /* 0x000fc60003f4d000 */
        /* <DEDUP_REMOVED lines=19> */
.L_x_113:
[----:B------:R-:W-:Y:S05]  /*6850*/  BSYNC.RECONVERGENT B2 ;  /* 0x0000000000027941 */ /* 0x000fea0003800200 */
.L_x_112:
        /* <DEDUP_REMOVED lines=23> */
.L_x_115:
[----:B------:R-:W-:Y:S05]  /*69d0*/  BSYNC.RECONVERGENT B2 ;  /* 0x0000000000027941 */ /* 0x000fea0003800200 */
.L_x_114:
[----:B------:R-:W0:Y:S01]  /*69e0*/  MUFU.RCP64H R11, R33 ;  /* 0x00000021000b7308 */ /* 0x000e220000001800 */
[----:B------:R-:W-:Y:S01]  /*69f0*/  HFMA2 R10, -RZ, RZ, 0, 5.9604644775390625e-08 ;  /* 0x00000001ff0a7431 */ /* 0x000fe200000001ff */
        /* <DEDUP_REMOVED lines=21> */
.L_x_117:
[----:B------:R-:W-:Y:S05]  /*6b50*/  BSYNC.RECONVERGENT B2 ;  /* 0x0000000000027941 */ /* 0x000fea0003800200 */
.L_x_116:
[----:B------:R-:W0:Y:S01]  /*6b60*/  MUFU.RCP64H R23, R41 ;  /* 0x0000002900177308 */ /* 0x000e220000001800 */
[----:B------:R-:W-:Y:S01]  /*6b70*/  VIADD R22, R41, 0x300402 ;  /* 0x0030040229167836 */ /* 0x000fe20000000000 */
[----:B------:R-:W-:Y:S01]  /*6b80*/  BSSY.RECONVERGENT B1, `(.L_x_118) ;  /* 0x0000016000017945 */ /* 0x000fe20003800200 */
[----:B------:R-:W-:Y:S02]  /*6b90*/  FSEL R34, R30, RZ, P2 ;  /* 0x000000ff1e227208 */ /* 0x000fe40001000000 */
[----:B------:R-:W-:Y:S02]  /*6ba0*/  FSEL R35, R31, RZ, P2 ;  /* 0x000000ff1f237208 */ /* 0x000fe40001000000 */
[----:B------:R-:W-:Y:S02]  /*6bb0*/  FSETP.GEU.AND P0, PT, |R22|, 5.8789094863358348022e-39, PT ;  /* 0x004004021600780b */ /* 0x000fe40003f0e200 */
[----:B------:R-:W-:Y:S02]  /*6bc0*/  FSEL R36, R2, RZ, P2 ;  /* 0x000000ff02247208 */ /* 0x000fe40001000000 */
[----:B------:R-:W-:-:S02]  /*6bd0*/  FSEL R37, R3, RZ, P2 ;  /* 0x000000ff03257208 */ /* 0x000fc40001000000 */
[----:B------:R-:W-:Y:S02]  /*6be0*/  FSEL R38, R10, RZ, P2 ;  /* 0x000000ff0a267208 */ /* 0x000fe40001000000 */
[----:B------:R-:W-:Y:S01]  /*6bf0*/  FSEL R39, R11, RZ, P2 ;  /* 0x000000ff0b277208 */ /* 0x000fe20001000000 */
[----:B0-----:R-:W-:-:S08]  /*6c00*/  DFMA R28, -R40, R22, 1 ;  /* 0x3ff00000281c742b */ /* 0x001fd00000000116 */
[----:B------:R-:W-:-:S08]  /*6c10*/  DFMA R28, R28, R28, R28 ;  /* 0x0000001c1c1c722b */ /* 0x000fd0000000001c */
[----:B------:R-:W-:-:S08]  /*6c20*/  DFMA R28, R22, R28, R22 ;  /* 0x0000001c161c722b */ /* 0x000fd00000000016 */
[----:B------:R-:W-:-:S08]  /*6c30*/  DFMA R32, -R40, R28, 1 ;  /* 0x3ff000002820742b */ /* 0x000fd0000000011c */
[----:B------:R-:W-:Y:S01]  /*6c40*/  DFMA R28, R28, R32, R28 ;  /* 0x000000201c1c722b */ /* 0x000fe2000000001c */
[----:B------:R-:W-:Y:S10]  /*6c50*/  @P0 BRA `(.L_x_119) ;  /* 0x0000000000200947 */ /* 0x000ff40003800000 */
[----:B------:R-:W-:Y:S01]  /*6c60*/  LOP3.LUT R0, R41, 0x7fffffff, RZ, 0xc0, !PT ;  /* 0x7fffffff29007812 */ /* 0x000fe200078ec0ff */
[----:B------:R-:W-:Y:S01]  /*6c70*/  IMAD.MOV.U32 R12, RZ, RZ, R40 ;  /* 0x000000ffff0c7224 */ /* 0x000fe200078e0028 */
[----:B------:R-:W-:Y:S02]  /*6c80*/  MOV R47, R41 ;  /* 0x00000029002f7202 */ /* 0x000fe40000000f00 */
[----:B------:R-:W-:Y:S02]  /*6c90*/  IADD3 R21, PT, PT, R0, -0x100000, RZ ;  /* 0xfff0000000157810 */ /* 0x000fe40007ffe0ff */
[----:B------:R-:W-:-:S07]  /*6ca0*/  MOV R0, 0x6cc0 ;  /* 0x00006cc000007802 */ /* 0x000fce0000000f00 */
[----:B------:R-:W-:Y:S05]  /*6cb0*/  CALL.REL.NOINC `($__internal_1_$__cuda_sm20_dblrcp_rn_slowpath_v3) ;  /* 0x0000000400607944 */ /* 0x000fea0003c00000 */
[----:B------:R-:W-:Y:S01]  /*6cc0*/  IMAD.MOV.U32 R28, RZ, RZ, R46 ;  /* 0x000000ffff1c7224 */ /* 0x000fe200078e002e */
[----:B------:R-:W-:-:S07]  /*6cd0*/  MOV R29, R47 ;  /* 0x0000002f001d7202 */ /* 0x000fce0000000f00 */
.L_x_119:
[----:B------:R-:W-:Y:S05]  /*6ce0*/  BSYNC.RECONVERGENT B1 ;  /* 0x0000000000017941 */ /* 0x000fea0003800200 */
.L_x_118:
[----:B------:R-:W-:Y:S01]  /*6cf0*/  UMOV UR24, 0x66666666 ;  /* 0x6666666600187882 */ /* 0x000fe20000000000 */
[----:B------:R-:W-:Y:S01]  /*6d00*/  UMOV UR25, 0x3fee6666 ;  /* 0x3fee666600197882 */ /* 0x000fe20000000000 */
[C---:B------:R-:W-:Y:S01]  /*6d10*/  DMUL R10, R24.reuse, R26 ;  /* 0x0000001a180a7228 */ /* 0x040fe20000000000 */
[----:B------:R-:W-:Y:S01]  /*6d20*/  IMAD.MOV.U32 R46, RZ, RZ, 0x0 ;  /* 0x00000000ff2e7424 */ /* 0x000fe200078e00ff */
[----:B------:R-:W-:Y:S01]  /*6d30*/  DMUL R2, R24, UR24 ;  /* 0x0000001818027c28 */ /* 0x000fe20008000000 */
[----:B------:R-:W-:Y:S01]  /*6d40*/  UMOV UR24, 0x1c71c71c ;  /* 0x1c71c71c00187882 */ /* 0x000fe20000000000 */
[----:B------:R-:W-:Y:S01]  /*6d50*/  UMOV UR25, 0x3fbc71c7 ;  /* 0x3fbc71c700197882 */ /* 0x000fe20000000000 */
[----:B------:R-:W-:Y:S01]  /*6d60*/  MOV R47, 0x3ff00000 ;  /* 0x3ff00000002f7802 */ /* 0x000fe20000000f00 */
[----:B------:R-:W0:Y:S02]  /*6d70*/  LDC.64 R58, c[0x0][0x390] ;  /* 0x0000e400ff3a7b82 */ /* 0x000e240000000a00 */
[----:B------:R-:W-:-:S02]  /*6d80*/  DMUL R10, R10, R28 ;  /* 0x0000001c0a0a7228 */ /* 0x000fc40000000000 */
[----:B------:R-:W-:Y:S02]  /*6d90*/  DMUL R2, R26, R2 ;  /* 0x000000021a027228 */ /* 0x000fe40000000000 */
[--C-:B------:R-:W-:Y:S02]  /*6da0*/  DFMA R22, R4, 4.5, R46.reuse ;  /* 0x401200000416782b */ /* 0x100fe4000000002e */
[----:B------:R-:W1:Y:S01]  /*6db0*/  LDC.64 R60, c[0x0][0x398] ;  /* 0x0000e600ff3c7b82 */ /* 0x000e620000000a00 */
[C-C-:B------:R-:W-:Y:S02]  /*6dc0*/  DFMA R30, R6.reuse, 4.5, R46.reuse ;  /* 0x40120000061e782b */ /* 0x140fe4000000002e */
[--C-:B------:R-:W-:Y:S02]  /*6dd0*/  DFMA R32, R6, -4.5, R46.reuse ;  /* 0xc01200000620782b */ /* 0x100fe4000000002e */
[----:B------:R-:W-:Y:S02]  /*6de0*/  DMUL R2, R2, R28 ;  /* 0x0000001c02027228 */ /* 0x000fe40000000000 */
[----:B------:R-:W-:-:S02]  /*6df0*/  DFMA R28, R4, -4.5, R46 ;  /* 0xc0120000041c782b */ /* 0x000fc4000000002e */
[C-C-:B------:R-:W-:Y:S02]  /*6e00*/  DFMA R44, R8.reuse, 4.5, R46.reuse ;  /* 0x40120000082c782b */ /* 0x140fe4000000002e */
[----:B------:R-:W-:Y:S02]  /*6e10*/  DFMA R46, R8, -4.5, R46 ;  /* 0xc0120000082e782b */ /* 0x000fe4000000002e */
[----:B------:R-:W-:Y:S02]  /*6e20*/  DMUL R2, R2, UR24 ;  /* 0x0000001802027c28 */ /* 0x000fe40008000000 */
[----:B------:R-:W-:Y:S01]  /*6e30*/  DSETP.GT.AND P0, PT, R10, RZ, PT ;  /* 0x000000ff0a00722a */ /* 0x000fe20003f04000 */
[----:B0-----:R-:W-:Y:S01]  /*6e40*/  IMAD.WIDE R56, R13, 0x8, R58 ;  /* 0x000000080d387825 */ /* 0x001fe200078e023a */
[----:B------:R-:W-:Y:S02]  /*6e50*/  DMUL R22, R22, UR24 ;  /* 0x0000001816167c28 */ /* 0x000fe40008000000 */
[----:B------:R-:W-:-:S02]  /*6e60*/  DMUL R28, R28, UR24 ;  /* 0x000000181c1c7c28 */ /* 0x000fc40008000000 */
[C---:B------:R-:W-:Y:S02]  /*6e70*/  DMUL R4, R2.reuse, R34 ;  /* 0x0000002202047228 */ /* 0x040fe40000000000 */
[C---:B------:R-:W-:Y:S02]  /*6e80*/  DMUL R6, R2.reuse, R36 ;  /* 0x0000002402067228 */ /* 0x040fe40000000000 */
[----:B------:R-:W-:Y:S02]  /*6e90*/  DMUL R34, R2, R38 ;  /* 0x0000002602227228 */ /* 0x000fe40000000000 */
[----:B------:R-:W-:Y:S02]  /*6ea0*/  DMUL R30, R30, UR24 ;  /* 0x000000181e1e7c28 */ /* 0x000fe40008000000 */
[----:B------:R-:W-:Y:S02]  /*6eb0*/  DMUL R32, R32, UR24 ;  /* 0x0000001820207c28 */ /* 0x000fe40008000000 */
[----:B------:R-:W-:Y:S01]  /*6ec0*/  FSEL R2, R4, RZ, P0 ;  /* 0x000000ff04027208 */ /* 0x000fe20000000000 */
[----:B------:R-:W-:Y:S01]  /*6ed0*/  DMUL R44, R44, UR24 ;  /* 0x000000182c2c7c28 */ /* 0x000fe20008000000 */
[----:B------:R-:W-:Y:S01]  /*6ee0*/  FSEL R3, R5, RZ, P0 ;  /* 0x000000ff05037208 */ /* 0x000fe20000000000 */
[----:B------:R-:W-:Y:S01]  /*6ef0*/  DMUL R46, R46, UR24 ;  /* 0x000000182e2e7c28 */ /* 0x000fe20008000000 */
[----:B------:R-:W-:Y:S01]  /*6f00*/  FSEL R4, R6, RZ, P0 ;  /* 0x000000ff06047208 */ /* 0x000fe20000000000 */
[----:B------:R-:W-:Y:S01]  /*6f10*/  UMOV UR24, 0x55555555 ;  /* 0x5555555500187882 */ /* 0x000fe20000000000 */
[----:B------:R-:W-:Y:S01]  /*6f20*/  FSEL R5, R7, RZ, P0 ;  /* 0x000000ff07057208 */ /* 0x000fe20000000000 */
[----:B------:R-:W-:Y:S01]  /*6f30*/  UMOV UR25, 0x3fd55555 ;  /* 0x3fd5555500197882 */ /* 0x000fe20000000000 */
[----:B------:R-:W-:Y:S01]  /*6f40*/  FSEL R6, R34, RZ, P0 ;  /* 0x000000ff22067208 */ /* 0x000fe20000000000 */
[C-C-:B------:R-:W-:Y:S01]  /*6f50*/  DFMA R8, R24.reuse, R22, R2.reuse ;  /* 0x000000161808722b */ /* 0x140fe20000000002 */
[----:B------:R-:W-:Y:S01]  /*6f60*/  FSEL R7, R35, RZ, P0 ;  /* 0x000000ff23077208 */ /* 0x000fe20000000000 */
[--C-:B------:R-:W-:Y:S01]  /*6f70*/  DFMA R10, R24, R28, -R2.reuse ;  /* 0x0000001c180a722b */ /* 0x100fe20000000802 */
[----:B-1----:R-:W-:Y:S01]  /*6f80*/  IMAD.WIDE R34, R18, 0x8, R60 ;  /* 0x0000000812227825 */ /* 0x002fe200078e023c */
[----:B------:R-:W-:-:S02]  /*6f90*/  DFMA R22, R26, R22, -R2 ;  /* 0x000000161a16722b */ /* 0x000fc40000000802 */
[C---:B------:R-:W-:Y:S02]  /*6fa0*/  DFMA R28, R26.reuse, R28, R2 ;  /* 0x0000001c1a1c722b */ /* 0x040fe40000000002 */
[C-C-:B------:R-:W-:Y:S02]  /*6fb0*/  DFMA R38, R26.reuse, R30, -R4.reuse ;  /* 0x0000001e1a26722b */ /* 0x140fe40000000804 */
[----:B------:R-:W-:Y:S02]  /*6fc0*/  DFMA R42, R26, R32, R4 ;  /* 0x000000201a2a722b */ /* 0x000fe40000000004 */
[----:B------:R-:W-:Y:S02]  /*6fd0*/  DMUL R2, R24, UR24 ;  /* 0x0000001818027c28 */ /* 0x000fe40008000000 */
[C-C-:B------:R-:W-:Y:S02]  /*6fe0*/  DFMA R50, R26.reuse, R44, -R6.reuse ;  /* 0x0000002c1a32722b */ /* 0x140fe40000000806 */
[----:B------:R-:W-:-:S02]  /*6ff0*/  DFMA R54, R26, R46, R6 ;  /* 0x0000002e1a36722b */ /* 0x000fc40000000006 */
[C-C-:B------:R-:W-:Y:S02]  /*7000*/  DFMA R36, R24.reuse, R30, R4.reuse ;  /* 0x0000001e1824722b */ /* 0x140fe40000000004 */
[----:B------:R-:W-:Y:S01]  /*7010*/  DFMA R40, R24, R32, -R4 ;  /* 0x000000201828722b */ /* 0x000fe20000000804 */
[----:B------:R-:W-:Y:S01]  /*7020*/  IMAD.WIDE R30, R17, 0x8, R60 ;  /* 0x00000008111e7825 */ /* 0x000fe200078e023c */
[----:B------:R-:W-:Y:S02]  /*7030*/  DMUL R26, R26, UR24 ;  /* 0x000000181a1a7c28 */ /* 0x000fe40008000000 */
[C-C-:B------:R-:W-:Y:S01]  /*7040*/  DFMA R48, R24.reuse, R44, R6.reuse ;  /* 0x0000002c1830722b */ /* 0x140fe20000000006 */
[----:B------:R-:W-:Y:S01]  /*7050*/  IMAD.WIDE R4, R20, 0x8, R58 ;  /* 0x0000000814047825 */ /* 0x000fe200078e023a */
[----:B------:R-:W-:-:S03]  /*7060*/  DFMA R52, R24, R46, -R6 ;  /* 0x0000002e1834722b */ /* 0x000fc60000000806 */
[----:B------:R-:W-:Y:S01]  /*7070*/  IMAD.WIDE R6, R20, 0x8, R60 ;  /* 0x0000000814067825 */ /* 0x000fe200078e023c */
[----:B------:R0:W-:Y:S03]  /*7080*/  STG.E.64 desc[UR12][R4.64], R2 ;  /* 0x0000000204007986 */ /* 0x0001e6000c101b0c */
[--C-:B------:R-:W-:Y:S01]  /*7090*/  IMAD.WIDE R24, R17, 0x8, R58.reuse ;  /* 0x0000000811187825 */ /* 0x100fe200078e023a */
[----:B------:R1:W-:Y:S03]  /*70a0*/  STG.E.64 desc[UR12][R6.64], R26 ;  /* 0x0000001a06007986 */ /* 0x0003e6000c101b0c */
[--C-:B------:R-:W-:Y:S01]  /*70b0*/  IMAD.WIDE R32, R18, 0x8, R58.reuse ;  /* 0x0000000812207825 */ /* 0x100fe200078e023a */
[----:B------:R1:W-:Y:S03]  /*70c0*/  STG.E.64 desc[UR12][R24.64], R8 ;  /* 0x0000000818007986 */ /* 0x0003e6000c101b0c */
[C---:B------:R-:W-:Y:S01]  /*70d0*/  IMAD.WIDE R44, R15.reuse, 0x8, R58 ;  /* 0x000000080f2c7825 */ /* 0x040fe200078e023a */
[----:B------:R1:W-:Y:S03]  /*70e0*/  STG.E.64 desc[UR12][R30.64], R22 ;  /* 0x000000161e007986 */ /* 0x0003e6000c101b0c */
[----:B0-----:R-:W-:Y:S01]  /*70f0*/  IMAD.WIDE R2, R15, 0x8, R60 ;  /* 0x000000080f027825 */ /* 0x001fe200078e023c */
[----:B------:R1:W-:Y:S03]  /*7100*/  STG.E.64 desc[UR12][R32.64], R10 ;  /* 0x0000000a20007986 */ /* 0x0003e6000c101b0c */
[C---:B------:R-:W-:Y:S01]  /*7110*/  IMAD.WIDE R46, R16.reuse, 0x8, R58 ;  /* 0x00000008102e7825 */ /* 0x040fe200078e023a */
[----:B------:R1:W-:Y:S03]  /*7120*/  STG.E.64 desc[UR12][R34.64], R28 ;  /* 0x0000001c22007986 */ /* 0x0003e6000c101b0c */
[--C-:B------:R-:W-:Y:S01]  /*7130*/  IMAD.WIDE R16, R16, 0x8, R60.reuse ;  /* 0x0000000810107825 */ /* 0x100fe200078e023c */
[----:B------:R1:W-:Y:S03]  /*7140*/  STG.E.64 desc[UR12][R44.64], R36 ;  /* 0x000000242c007986 */ /* 0x0003e6000c101b0c */
[----:B------:R-:W-:Y:S01]  /*7150*/  IMAD.WIDE R4, R13, 0x8, R60 ;  /* 0x000000080d047825 */ /* 0x000fe200078e023c */
[----:B------:R1:W-:Y:S03]  /*7160*/  STG.E.64 desc[UR12][R2.64], R38 ;  /* 0x0000002602007986 */ /* 0x0003e6000c101b0c */
[C---:B------:R-:W-:Y:S01]  /*7170*/  IMAD.WIDE R58, R14.reuse, 0x8, R58 ;  /* 0x000000080e3a7825 */ /* 0x040fe200078e023a */
[----:B------:R1:W-:Y:S03]  /*7180*/  STG.E.64 desc[UR12][R46.64], R40 ;  /* 0x000000282e007986 */ /* 0x0003e6000c101b0c */
[----:B------:R-:W-:Y:S01]  /*7190*/  IMAD.WIDE R14, R14, 0x8, R60 ;  /* 0x000000080e0e7825 */ /* 0x000fe200078e023c */
[----:B------:R1:W-:Y:S04]  /*71a0*/  STG.E.64 desc[UR12][R16.64], R42 ;  /* 0x0000002a10007986 */ /* 0x0003e8000c101b0c */
[----:B------:R1:W-:Y:S04]  /*71b0*/  STG.E.64 desc[UR12][R56.64], R48 ;  /* 0x0000003038007986 */ /* 0x0003e8000c101b0c */
[----:B------:R1:W-:Y:S04]  /*71c0*/  STG.E.64 desc[UR12][R4.64], R50 ;  /* 0x0000003204007986 */ /* 0x0003e8000c101b0c */
[----:B------:R1:W-:Y:S04]  /*71d0*/  STG.E.64 desc[UR12][R58.64], R52 ;  /* 0x000000343a007986 */ /* 0x0003e8000c101b0c */
[----:B------:R1:W-:Y:S02]  /*71e0*/  STG.E.64 desc[UR12][R14.64], R54 ;  /* 0x000000360e007986 */ /* 0x0003e4000c101b0c */
.L_x_37:
[----:B0-----:R-:W-:Y:S05]  /*71f0*/  BSYNC.RECONVERGENT B0 ;  /* 0x0000000000007941 */ /* 0x001fea0003800200 */
.L_x_36:
[----:B------:R-:W0:Y:S02]  /*7200*/  LDCU UR24, c[0x0][0x360] ;  /* 0x00006c00ff1877ac */ /* 0x000e240008000800 */
[----:B0-----:R-:W-:Y:S01]  /*7210*/  VIADD R20, R20, UR24 ;  /* 0x0000001814147c36 */ /* 0x001fe20008000000 */
[----:B------:R-:W-:Y:S06]  /*7220*/  @P1 BRA `(.L_x_120) ;  /* 0xffffff8c00d41947 */ /* 0x000fec000383ffff */
[----:B------:R-:W-:Y:S05]  /*7230*/  EXIT ;  /* 0x000000000000794d */ /* 0x000fea0003800000 */
        .weak           $__internal_1_$__cuda_sm20_dblrcp_rn_slowpath_v3
        .type           $__internal_1_$__cuda_sm20_dblrcp_rn_slowpath_v3,@function
        .size           $__internal_1_$__cuda_sm20_dblrcp_rn_slowpath_v3,($__internal_2_$__cuda_sm20_div_rn_f64_full - $__internal_1_$__cuda_sm20_dblrcp_rn_slowpath_v3)
$__internal_1_$__cuda_sm20_dblrcp_rn_slowpath_v3:
[----:B------:R-:W-:Y:S01]  /*7240*/  MOV R46, R12 ;  /* 0x0000000c002e7202 */ /* 0x000fe20000000f00 */
[----:B------:R-:W-:Y:S05]  /*7250*/  BSSY.RECONVERGENT B2, `(.L_x_121) ;  /* 0x0000025000027945 */ /* 0x000fea0003800200 */
[----:B------:R-:W-:-:S14]  /*7260*/  DSETP.GTU.AND P0, PT, |R46|, +INF , PT ;  /* 0x7ff000002e00742a */ /* 0x000fdc0003f0c200 */
[----:B------:R-:W-:Y:S05]  /*7270*/  @P0 BRA `(.L_x_122) ;  /* 0x0000000000800947 */ /* 0x000fea0003800000 */
[----:B------:R-:W-:-:S05]  /*7280*/  LOP3.LUT R10, R47, 0x7fffffff, RZ, 0xc0, !PT ;  /* 0x7fffffff2f0a7812 */ /* 0x000fca00078ec0ff */
[----:B------:R-:W-:-:S05]  /*7290*/  VIADD R2, R10, 0xffffffff ;  /* 0xffffffff0a027836 */ /* 0x000fca0000000000 */
[----:B------:R-:W-:-:S13]  /*72a0*/  ISETP.GE.U32.AND P0, PT, R2, 0x7fefffff, PT ;  /* 0x7fefffff0200780c */ /* 0x000fda0003f06070 */
[----:B------:R-:W-:Y:S02]  /*72b0*/  @P0 LOP3.LUT R3, R47, 0x7ff00000, RZ, 0x3c, !PT ;  /* 0x7ff000002f030812 */ /* 0x000fe400078e3cff */
[----:B------:R-:W-:Y:S01]  /*72c0*/  @P0 MOV R2, RZ ;  /* 0x000000ff00020202 */ /* 0x000fe20000000f00 */
[----:B------:R-:W-:Y:S06]  /*72d0*/  @P0 BRA `(.L_x_123) ;  /* 0x0000000000700947 */ /* 0x000fec0003800000 */
[----:B------:R-:W-:-:S13]  /*72e0*/  ISETP.GE.U32.AND P0, PT, R10, 0x1000001, PT ;  /* 0x010000010a00780c */ /* 0x000fda0003f06070 */
[----:B------:R-:W-:Y:S05]  /*72f0*/  @!P0 BRA `(.L_x_124) ;  /* 0x0000000000388947 */ /* 0x000fea0003800000 */
[----:B------:R-:W-:Y:S01]  /*7300*/  VIADD R3, R47, 0xc0200000 ;  /* 0xc02000002f037836 */ /* 0x000fe20000000000 */
[----:B------:R-:W-:Y:S01]  /*7310*/  MOV R2, R46 ;  /* 0x0000002e00027202 */ /* 0x000fe20000000f00 */
[----:B------:R-:W-:Y:S02]  /*7320*/  IMAD.MOV.U32 R10, RZ, RZ, R21 ;  /* 0x000000ffff0a7224 */ /* 0x000fe400078e0015 */
[----:B------:R-:W0:Y:S04]  /*7330*/  MUFU.RCP64H R11, R3 ;  /* 0x00000003000b7308 */ /* 0x000e280000001800 */
[----:B0-----:R-:W-:-:S08]  /*7340*/  DFMA R22, -R2, R10, 1 ;  /* 0x3ff000000216742b */ /* 0x001fd0000000010a */
[----:B------:R-:W-:-:S08]  /*7350*/  DFMA R22, R22, R22, R22 ;  /* 0x000000161616722b */ /* 0x000fd00000000016 */
[----:B------:R-:W-:-:S08]  /*7360*/  DFMA R22, R10, R22, R10 ;  /* 0x000000160a16722b */ /* 0x000fd0000000000a */
[----:B------:R-:W-:-:S08]  /*7370*/  DFMA R10, -R2, R22, 1 ;  /* 0x3ff00000020a742b */ /* 0x000fd00000000116 */
[----:B------:R-:W-:-:S08]  /*7380*/  DFMA R10, R22, R10, R22 ;  /* 0x0000000a160a722b */ /* 0x000fd00000000016 */
[----:B------:R-:W-:-:S08]  /*7390*/  DMUL R10, R10, 2.2250738585072013831e-308 ;  /* 0x001000000a0a7828 */ /* 0x000fd00000000000 */
[----:B------:R-:W-:-:S08]  /*73a0*/  DFMA R22, -R46, R10, 1 ;  /* 0x3ff000002e16742b */ /* 0x000fd0000000010a */
[----:B------:R-:W-:-:S08]  /*73b0*/  DFMA R22, R22, R22, R22 ;  /* 0x000000161616722b */ /* 0x000fd00000000016 */
[----:B------:R-:W-:Y:S01]  /*73c0*/  DFMA R2, R10, R22, R10 ;  /* 0x000000160a02722b */ /* 0x000fe2000000000a */
[----:B------:R-:W-:Y:S10]  /*73d0*/  BRA `(.L_x_123) ;  /* 0x0000000000307947 */ /* 0x000ff40003800000 */
.L_x_124:
[----:B------:R-:W-:Y:S01]  /*73e0*/  DMUL R10, R46, 8.11296384146066816958e+31 ;  /* 0x469000002e0a7828 */ /* 0x000fe20000000000 */
[----:B------:R-:W-:-:S05]  /*73f0*/  MOV R2, R21 ;  /* 0x0000001500027202 */ /* 0x000fca0000000f00 */
[----:B------:R-:W0:Y:S02]  /*7400*/  MUFU.RCP64H R3, R11 ;  /* 0x0000000b00037308 */ /* 0x000e240000001800 */
[----:B0-----:R-:W-:-:S08]  /*7410*/  DFMA R22, -R10, R2, 1 ;  /* 0x3ff000000a16742b */ /* 0x001fd00000000102 */
[----:B------:R-:W-:-:S08]  /*7420*/  DFMA R22, R22, R22, R22 ;  /* 0x000000161616722b */ /* 0x000fd00000000016 */
[----:B------:R-:W-:-:S08]  /*7430*/  DFMA R22, R2, R22, R2 ;  /* 0x000000160216722b */ /* 0x000fd00000000002 */
[----:B------:R-:W-:-:S08]  /*7440*/  DFMA R2, -R10, R22, 1 ;  /* 0x3ff000000a02742b */ /* 0x000fd00000000116 */
[----:B------:R-:W-:-:S08]  /*7450*/  DFMA R2, R22, R2, R22 ;  /* 0x000000021602722b */ /* 0x000fd00000000016 */
[----:B------:R-:W-:Y:S01]  /*7460*/  DMUL R2, R2, 8.11296384146066816958e+31 ;  /* 0x4690000002027828 */ /* 0x000fe20000000000 */
[----:B------:R-:W-:Y:S10]  /*7470*/  BRA `(.L_x_123) ;  /* 0x0000000000087947 */ /* 0x000ff40003800000 */
.L_x_122:
[----:B------:R-:W-:Y:S01]  /*7480*/  LOP3.LUT R3, R47, 0x80000, RZ, 0xfc, !PT ;  /* 0x000800002f037812 */ /* 0x000fe200078efcff */
[----:B------:R-:W-:-:S07]  /*7490*/  IMAD.MOV.U32 R2, RZ, RZ, R46 ;  /* 0x000000ffff027224 */ /* 0x000fce00078e002e */
.L_x_123:
[----:B------:R-:W-:Y:S05]  /*74a0*/  BSYNC.RECONVERGENT B2 ;  /* 0x0000000000027941 */ /* 0x000fea0003800200 */
.L_x_121:
[----:B------:R-:W-:Y:S01]  /*74b0*/  MOV R46, R2 ;  /* 0x00000002002e7202 */ /* 0x000fe20000000f00 */
[----:B------:R-:W-:Y:S01]  /*74c0*/  IMAD.MOV.U32 R47, RZ, RZ, R3 ;  /* 0x000000ffff2f7224 */ /* 0x000fe200078e0003 */
[----:B------:R-:W-:Y:S01]  /*74d0*/  MOV R2, R0 ;  /* 0x0000000000027202 */ /* 0x000fe20000000f00 */
[----:B------:R-:W-:-:S04]  /*74e0*/  IMAD.MOV.U32 R3, RZ, RZ, 0x0 ;  /* 0x00000000ff037424 */ /* 0x000fc800078e00ff */
[----:B------:R-:W-:Y:S05]  /*74f0*/  RET.REL.NODEC R2 `(_Z37dvc_ScaLBL_D3Q19_AAodd_GreyscaleColorPiPdS0_S0_S0_S0_S0_S0_iiiddddddddddS0_S0_S0_S0_) ;  /* 0xffffff8802c07950 */ /* 0x000fea0003c3ffff */
        .weak           $__internal_2_$__cuda_sm20_div_rn_f64_full
        .type           $__internal_2_$__cuda_sm20_div_rn_f64_full,@function
        .size           $__internal_2_$__cuda_sm20_div_rn_f64_full,($__internal_3_$__cuda_sm20_dsqrt_rn_f64_mediumpath_v1 - $__internal_2_$__cuda_sm20_div_rn_f64_full)
$__internal_2_$__cuda_sm20_div_rn_f64_full:
[C---:B------:R-:W-:Y:S01]  /*7500*/  FSETP.GEU.AND P0, PT, |R153|.reuse, 1.469367938527859385e-39, PT ;  /* 0x001000009900780b */ /* 0x040fe20003f0e200 */
[----:B------:R-:W-:Y:S01]  /*7510*/  IMAD.MOV.U32 R159, RZ, RZ, R21 ;  /* 0x000000ffff9f7224 */ /* 0x000fe200078e0015 */
[----:B------:R-:W-:Y:S01]  /*7520*/  LOP3.LUT R150, R153, 0x800fffff, RZ, 0xc0, !PT ;  /* 0x800fffff99967812 */ /* 0x000fe200078ec0ff */
[----:B------:R-:W-:Y:S01]  /*7530*/  IMAD.MOV.U32 R156, RZ, RZ, 0x1 ;  /* 0x00000001ff9c7424 */ /* 0x000fe200078e00ff */
[----:B------:R-:W-:Y:S01]  /*7540*/  MOV R158, R0 ;  /* 0x00000000009e7202 */ /* 0x000fe20000000f00 */
[----:B------:R-:W-:Y:S01]  /*7550*/  BSSY.RECONVERGENT B1, `(.L_x_125) ;  /* 0x0000059000017945 */ /* 0x000fe20003800200 */
[----:B------:R-:W-:Y:S02]  /*7560*/  LOP3.LUT R151, R150, 0x3ff00000, RZ, 0xfc, !PT ;  /* 0x3ff0000096977812 */ /* 0x000fe400078efcff */
[----:B------:R-:W-:Y:S01]  /*7570*/  MOV R150, R152 ;  /* 0x0000009800967202 */ /* 0x000fe20000000f00 */
[----:B------:R-:W-:Y:S01]  /*7580*/  IMAD.MOV.U32 R160, RZ, RZ, R158 ;  /* 0x000000ffffa07224 */ /* 0x000fe200078e009e */
[----:B------:R-:W-:-:S02]  /*7590*/  FSETP.GEU.AND P4, PT, |R159|, 1.469367938527859385e-39, PT ;  /* 0x001000009f00780b */ /* 0x000fc40003f8e200 */
[----:B------:R-:W-:Y:S01]  /*75a0*/  LOP3.LUT R12, R159, 0x7ff00000, RZ, 0xc0, !PT ;  /* 0x7ff000009f0c7812 */ /* 0x000fe200078ec0ff */
[----:B------:R-:W-:Y:S01]  /*75b0*/  @!P0 DMUL R150, R152, 8.98846567431157953865e+307 ;  /* 0x7fe0000098968828 */ /* 0x000fe20000000000 */
[----:B------:R-:W-:-:S05]  /*75c0*/  MOV R0, 0x1ca00000 ;  /* 0x1ca0000000007802 */ /* 0x000fca0000000f00 */
[----:B------:R-:W0:Y:S04]  /*75d0*/  MUFU.RCP64H R157, R151 ;  /* 0x00000097009d7308 */ /* 0x000e280000001800 */
[----:B------:R-:W-:-:S04]  /*75e0*/  @!P4 LOP3.LUT R21, R153, 0x7ff00000, RZ, 0xc0, !PT ;  /* 0x7ff000009915c812 */ /* 0x000fc800078ec0ff */
[----:B------:R-:W-:Y:S02]  /*75f0*/  @!P4 ISETP.GE.U32.AND P5, PT, R12, R21, PT ;  /* 0x000000150c00c20c */ /* 0x000fe40003fa6070 */
[----:B------:R-:W-:Y:S02]  /*7600*/  LOP3.LUT R21, R153, 0x7ff00000, RZ, 0xc0, !PT ;  /* 0x7ff0000099157812 */ /* 0x000fe400078ec0ff */
[----:B------:R-:W-:Y:S02]  /*7610*/  @!P4 SEL R23, R0, 0x63400000, !P5 ;  /* 0x634000000017c807 */ /* 0x000fe40006800000 */
[----:B------:R-:W-:Y:S02]  /*7620*/  ISETP.GE.U32.AND P3, PT, R12, R21, PT ;  /* 0x000000150c00720c */ /* 0x000fe40003f66070 */
[----:B------:R-:W-:Y:S01]  /*7630*/  @!P4 LOP3.LUT R23, R23, 0x80000000, R159, 0xf8, !PT ;  /* 0x800000001717c812 */ /* 0x000fe200078ef89f */
[----:B0-----:R-:W-:Y:S01]  /*7640*/  DFMA R154, R156, -R150, 1 ;  /* 0x3ff000009c9a742b */ /* 0x001fe20000000896 */
[----:B------:R-:W-:-:S07]  /*7650*/  @!P0 LOP3.LUT R21, R151, 0x7ff00000, RZ, 0xc0, !PT ;  /* 0x7ff0000097158812 */ /* 0x000fce00078ec0ff */
[----:B------:R-:W-:-:S08]  /*7660*/  DFMA R154, R154, R154, R154 ;  /* 0x0000009a9a9a722b */ /* 0x000fd0000000009a */
[----:B------:R-:W-:Y:S01]  /*7670*/  DFMA R156, R156, R154, R156 ;  /* 0x0000009a9c9c722b */ /* 0x000fe2000000009c */
[----:B------:R-:W-:Y:S02]  /*7680*/  SEL R154, R0, 0x63400000, !P3 ;  /* 0x63400000009a7807 */ /* 0x000fe40005800000 */
[----:B------:R-:W-:Y:S01]  /*7690*/  @!P4 LOP3.LUT R155, R23, 0x100000, RZ, 0xfc, !PT ;  /* 0x00100000179bc812 */ /* 0x000fe200078efcff */
[----:B------:R-:W-:Y:S01]  /*76a0*/  IMAD.MOV.U32 R23, RZ, RZ, R12 ;  /* 0x000000ffff177224 */ /* 0x000fe200078e000c */
[----:B------:R-:W-:-:S03]  /*76b0*/  LOP3.LUT R161, R154, 0x800fffff, R159, 0xf8, !PT ;  /* 0x800fffff9aa17812 */ /* 0x000fc600078ef89f */
[----:B------:R-:W-:Y:S01]  /*76c0*/  DFMA R162, R156, -R150, 1 ;  /* 0x3ff000009ca2742b */ /* 0x000fe20000000896 */
[----:B------:R-:W-:-:S06]  /*76d0*/  @!P4 MOV R154, RZ ;  /* 0x000000ff009ac202 */ /* 0x000fcc0000000f00 */
[----:B------:R-:W-:Y:S02]  /*76e0*/  @!P4 DFMA R160, R160, 2, -R154 ;  /* 0x40000000a0a0c82b */ /* 0x000fe4000000089a */
[----:B------:R-:W-:-:S08]  /*76f0*/  DFMA R162, R156, R162, R156 ;  /* 0x000000a29ca2722b */ /* 0x000fd0000000009c */
[----:B------:R-:W-:Y:S01]  /*7700*/  DMUL R154, R162, R160 ;  /* 0x000000a0a29a7228 */ /* 0x000fe20000000000 */
[----:B------:R-:W-:-:S07]  /*7710*/  @!P4 LOP3.LUT R23, R161, 0x7ff00000, RZ, 0xc0, !PT ;  /* 0x7ff00000a117c812 */ /* 0x000fce00078ec0ff */
[----:B------:R-:W-:-:S08]  /*7720*/  DFMA R156, R154, -R150, R160 ;  /* 0x800000969a9c722b */ /* 0x000fd000000000a0 */
[----:B------:R-:W-:Y:S01]  /*7730*/  DFMA R156, R162, R156, R154 ;  /* 0x0000009ca29c722b */ /* 0x000fe2000000009a */
[----:B------:R-:W-:-:S04]  /*7740*/  IADD3 R154, PT, PT, R23, -0x1, RZ ;  /* 0xffffffff179a7810 */ /* 0x000fc80007ffe0ff */
[----:B------:R-:W-:Y:S01]  /*7750*/  ISETP.GT.U32.AND P0, PT, R154, 0x7feffffe, PT ;  /* 0x7feffffe9a00780c */ /* 0x000fe20003f04070 */
[----:B------:R-:W-:-:S05]  /*7760*/  VIADD R154, R21, 0xffffffff ;  /* 0xffffffff159a7836 */ /* 0x000fca0000000000 */
[----:B------:R-:W-:-:S13]  /*7770*/  ISETP.GT.U32.OR P0, PT, R154, 0x7feffffe, P0 ;  /* 0x7feffffe9a00780c */ /* 0x000fda0000704470 */
[----:B------:R-:W-:Y:S05]  /*7780*/  @P0 BRA `(.L_x_126) ;  /* 0x0000000000740947 */ /* 0x000fea0003800000 */
[----:B------:R-:W-:Y:S02]  /*7790*/  LOP3.LUT R21, R153, 0x7ff00000, RZ, 0xc0, !PT ;  /* 0x7ff0000099157812 */ /* 0x000fe400078ec0ff */
[----:B------:R-:W-:Y:S02]  /*77a0*/  MOV R158, RZ ;  /* 0x000000ff009e7202 */ /* 0x000fe40000000f00 */
[CC--:B------:R-:W-:Y:S02]  /*77b0*/  ISETP.GE.U32.AND P0, PT, R12.reuse, R21.reuse, PT ;  /* 0x000000150c00720c */ /* 0x0c0fe40003f06070 */
[----:B------:R-:W-:Y:S02]  /*77c0*/  VIADDMNMX R12, R12, -R21, 0xb9600000, !PT ;  /* 0xb96000000c0c7446 */ /* 0x000fe40007800915 */
[----:B------:R-:W-:Y:S02]  /*77d0*/  SEL R21, R0, 0x63400000, !P0 ;  /* 0x6340000000157807 */ /* 0x000fe40004000000 */
[----:B------:R-:W-:-:S04]  /*77e0*/  VIMNMX R12, PT, PT, R12, 0x46a00000, PT ;  /* 0x46a000000c0c7848 */ /* 0x000fc80003fe0100 */
[----:B------:R-:W-:-:S05]  /*77f0*/  IADD3 R12, PT, PT, -R21, R12, RZ ;  /* 0x0000000c150c7210 */ /* 0x000fca0007ffe1ff */
[----:B------:R-:W-:-:S06]  /*7800*/  VIADD R159, R12, 0x7fe00000 ;  /* 0x7fe000000c9f7836 */ /* 0x000fcc0000000000 */
        /* <DEDUP_REMOVED lines=9> */
[C---:B------:R-:W-:Y:S01]  /*78a0*/  IADD3 R151, PT, PT, -R12.reuse, RZ, RZ ;  /* 0x000000ff0c977210 */ /* 0x040fe20007ffe1ff */
[----:B------:R-:W-:Y:S01]  /*78b0*/  IMAD.MOV.U32 R150, RZ, RZ, RZ ;  /* 0x000000ffff967224 */ /* 0x000fe200078e00ff */
[----:B------:R-:W-:-:S05]  /*78c0*/  IADD3 R12, PT, PT, -R12, -0x43300000, RZ ;  /* 0xbcd000000c0c7810 */ /* 0x000fca0007ffe1ff */
[----:B------:R-:W-:Y:S02]  /*78d0*/  DFMA R150, R154, -R150, R156 ;  /* 0x800000969a96722b */ /* 0x000fe4000000009c */
[----:B------:R-:W-:-:S08]  /*78e0*/  DMUL.RP R156, R156, R158 ;  /* 0x0000009e9c9c7228 */ /* 0x000fd00000008000 */
[----:B------:R-:W-:Y:S02]  /*78f0*/  FSETP.NEU.AND P0, PT, |R151|, R12, PT ;  /* 0x0000000c9700720b */ /* 0x000fe40003f0d200 */
[----:B------:R-:W-:Y:S02]  /*7900*/  LOP3.LUT R152, R157, R152, RZ, 0x3c, !PT ;  /* 0x000000989d987212 */ /* 0x000fe400078e3cff */
[----:B------:R-:W-:Y:S02]  /*7910*/  FSEL R0, R156, R154, !P0 ;  /* 0x0000009a9c007208 */ /* 0x000fe40004000000 */
[----:B------:R-:W-:Y:S02]  /*7920*/  FSEL R21, R152, R155, !P0 ;  /* 0x0000009b98157208 */ /* 0x000fe40004000000 */
[----:B------:R-:W-:-:S03]  /*7930*/  MOV R154, R0 ;  /* 0x00000000009a7202 */ /* 0x000fc60000000f00 */
[----:B------:R-:W-:Y:S01]  /*7940*/  IMAD.MOV.U32 R155, RZ, RZ, R21 ;  /* 0x000000ffff9b7224 */ /* 0x000fe200078e0015 */
[----:B------:R-:W-:Y:S06]  /*7950*/  BRA `(.L_x_127) ;  /* 0x0000000000607947 */ /* 0x000fec0003800000 */
.L_x_126:
        /* <DEDUP_REMOVED lines=12> */
[----:B------:R-:W-:Y:S01]  /*7a20*/  @!P0 IMAD.MOV.U32 R155, RZ, RZ, R153 ;  /* 0x000000ffff9b8224 */ /* 0x000fe200078e0099 */
[----:B------:R-:W-:Y:S02]  /*7a30*/  @!P0 MOV R154, RZ ;  /* 0x000000ff009a8202 */ /* 0x000fe40000000f00 */
[----:B------:R-:W-:Y:S01]  /*7a40*/  @P0 MOV R154, RZ ;  /* 0x000000ff009a0202 */ /* 0x000fe20000000f00 */
[----:B------:R-:W-:Y:S01]  /*7a50*/  @P0 IMAD.MOV.U32 R155, RZ, RZ, R0 ;  /* 0x000000ffff9b0224 */ /* 0x000fe200078e0000 */
[----:B------:R-:W-:Y:S06]  /*7a60*/  BRA `(.L_x_127) ;  /* 0x00000000001c7947 */ /* 0x000fec0003800000 */
.L_x_129:
[----:B------:R-:W-:Y:S02]  /*7a70*/  LOP3.LUT R21, R153, 0x80000, RZ, 0xfc, !PT ;  /* 0x0008000099157812 */ /* 0x000fe400078efcff */
[----:B------:R-:W-:-:S03]  /*7a80*/  MOV R154, R152 ;  /* 0x00000098009a7202 */ /* 0x000fc60000000f00 */
[----:B------:R-:W-:Y:S01]  /*7a90*/  IMAD.MOV.U32 R155, RZ, RZ, R21 ;  /* 0x000000ffff9b7224 */ /* 0x000fe200078e0015 */
[----:B------:R-:W-:Y:S06]  /*7aa0*/  BRA `(.L_x_127) ;  /* 0x00000000000c7947 */ /* 0x000fec0003800000 */
.L_x_128:
[----:B------:R-:W-:Y:S02]  /*7ab0*/  LOP3.LUT R21, R159, 0x80000, RZ, 0xfc, !PT ;  /* 0x000800009f157812 */ /* 0x000fe400078efcff */
[----:B------:R-:W-:-:S03]  /*7ac0*/  MOV R154, R158 ;  /* 0x0000009e009a7202 */ /* 0x000fc60000000f00 */
[----:B------:R-:W-:-:S07]  /*7ad0*/  IMAD.MOV.U32 R155, RZ, RZ, R21 ;  /* 0x000000ffff9b7224 */ /* 0x000fce00078e0015 */
.L_x_127:
[----:B------:R-:W-:Y:S05]  /*7ae0*/  BSYNC.RECONVERGENT B1 ;  /* 0x0000000000017941 */ /* 0x000fea0003800200 */
.L_x_125:
[----:B------:R-:W-:Y:S01]  /*7af0*/  HFMA2 R23, -RZ, RZ, 0, 0 ;  /* 0x00000000ff177431 */ /* 0x000fe200000001ff */
[----:B------:R-:W-:Y:S01]  /*7b00*/  MOV R0, R154 ;  /* 0x0000009a00007202 */ /* 0x000fe20000000f00 */
[----:B------:R-:W-:Y:S02]  /*7b10*/  IMAD.MOV.U32 R21, RZ, RZ, R155 ;  /* 0x000000ffff157224 */ /* 0x000fe400078e009b */
[----:B------:R-:W-:Y:S05]  /*7b20*/  RET.REL.NODEC R22 `(_Z37dvc_ScaLBL_D3Q19_AAodd_GreyscaleColorPiPdS0_S0_S0_S0_S0_S0_iiiddddddddddS0_S0_S0_S0_) ;  /* 0xffffff8416347950 */ /* 0x000fea0003c3ffff */
        .weak           $__internal_3_$__cuda_sm20_dsqrt_rn_f64_mediumpath_v1
        .type           $__internal_3_$__cuda_sm20_dsqrt_rn_f64_mediumpath_v1,@function
        .size           $__internal_3_$__cuda_sm20_dsqrt_rn_f64_mediumpath_v1,(.L_x_237 - $__internal_3_$__cuda_sm20_dsqrt_rn_f64_mediumpath_v1)
$__internal_3_$__cuda_sm20_dsqrt_rn_f64_mediumpath_v1:
[----:B------:R-:W-:Y:S01]  /*7b30*/  ISETP.GE.U32.AND P0, PT, R12, -0x3400000, PT ;  /* 0xfcc000000c00780c */ /* 0x000fe20003f06070 */
[----:B------:R-:W-:-:S12]  /*7b40*/  BSSY.RECONVERGENT B2, `(.L_x_130) ;  /* 0x0000023000027945 */ /* 0x000fd80003800200 */
[----:B------:R-:W-:Y:S05]  /*7b50*/  @!P0 BRA `(.L_x_131) ;  /* 0x0000000000208947 */ /* 0x000fea0003800000 */
[----:B------:R-:W-:-:S10]  /*7b60*/  DFMA.RM R148, R150, R22, R148 ;  /* 0x000000169694722b */ /* 0x000fd40000004094 */
[----:B------:R-:W-:-:S05]  /*7b70*/  IADD3 R22, P0, PT, R148, 0x1, RZ ;  /* 0x0000000194167810 */ /* 0x000fca0007f1e0ff */
[----:B------:R-:W-:-:S06]  /*7b80*/  IMAD.X R23, RZ, RZ, R149, P0 ;  /* 0x000000ffff177224 */ /* 0x000fcc00000e0695 */
[----:B------:R-:W-:-:S08]  /*7b90*/  DFMA.RP R152, -R148, R22, R152 ;  /* 0x000000169498722b */ /* 0x000fd00000008198 */
[----:B------:R-:W-:-:S06]  /*7ba0*/  DSETP.GT.AND P0, PT, R152, RZ, PT ;  /* 0x000000ff9800722a */ /* 0x000fcc0003f04000 */
[----:B------:R-:W-:Y:S02]  /*7bb0*/  FSEL R22, R22, R148, P0 ;  /* 0x0000009416167208 */ /* 0x000fe40000000000 */
[----:B------:R-:W-:Y:S01]  /*7bc0*/  FSEL R23, R23, R149, P0 ;  /* 0x0000009517177208 */ /* 0x000fe20000000000 */
[----:B------:R-:W-:Y:S06]  /*7bd0*/  BRA `(.L_x_132) ;  /* 0x0000000000647947 */ /* 0x000fec0003800000 */
.L_x_131:
[----:B------:R-:W-:-:S14]  /*7be0*/  DSETP.NE.AND P0, PT, R152, RZ, PT ;  /* 0x000000ff9800722a */ /* 0x000fdc0003f05000 */
[----:B------:R-:W-:Y:S05]  /*7bf0*/  @!P0 BRA `(.L_x_133) ;  /* 0x0000000000588947 */ /* 0x000fea0003800000 */
[----:B------:R-:W-:-:S13]  /*7c00*/  ISETP.GE.AND P0, PT, R153, RZ, PT ;  /* 0x000000ff9900720c */ /* 0x000fda0003f06270 */
[----:B------:R-:W-:Y:S01]  /*7c10*/  @!P0 MOV R22, 0x0 ;  /* 0x0000000000168802 */ /* 0x000fe20000000f00 */
[----:B------:R-:W-:Y:S01]  /*7c20*/  @!P0 IMAD.MOV.U32 R23, RZ, RZ, -0x80000 ;  /* 0xfff80000ff178424 */ /* 0x000fe200078e00ff */
[----:B------:R-:W-:Y:S06]  /*7c30*/  @!P0 BRA `(.L_x_132) ;  /* 0x00000000004c8947 */ /* 0x000fec0003800000 */
[----:B------:R-:W-:-:S13]  /*7c40*/  ISETP.GT.AND P0, PT, R153, 0x7fefffff, PT ;  /* 0x7fefffff9900780c */ /* 0x000fda0003f04270 */
[----:B------:R-:W-:Y:S05]  /*7c50*/  @P0 BRA `(.L_x_133) ;  /* 0x0000000000400947 */ /* 0x000fea0003800000 */
[----:B------:R-:W-:Y:S01]  /*7c60*/  DMUL R152, R152, 8.11296384146066816958e+31 ;  /* 0x4690000098987828 */ /* 0x000fe20000000000 */
[----:B------:R-:W-:Y:S01]  /*7c70*/  MOV R150, RZ ;  /* 0x000000ff00967202 */ /* 0x000fe20000000f00 */
[----:B------:R-:W-:Y:S01]  /*7c80*/  IMAD.MOV.U32 R22, RZ, RZ, 0x0 ;  /* 0x00000000ff167424 */ /* 0x000fe200078e00ff */
[----:B------:R-:W-:-:S03]  /*7c90*/  MOV R23, 0x3fd80000 ;  /* 0x3fd8000000177802 */ /* 0x000fc60000000f00 */
[----:B------:R-:W0:Y:S02]  /*7ca0*/  MUFU.RSQ64H R151, R153 ;  /* 0x0000009900977308 */ /* 0x000e240000001c00 */
[----:B0-----:R-:W-:-:S08]  /*7cb0*/  DMUL R148, R150, R150 ;  /* 0x0000009696947228 */ /* 0x001fd00000000000 */
[----:B------:R-:W-:-:S08]  /*7cc0*/  DFMA R148, R152, -R148, 1 ;  /* 0x3ff000009894742b */ /* 0x000fd00000000894 */
[----:B------:R-:W-:Y:S02]  /*7cd0*/  DFMA R22, R148, R22, 0.5 ;  /* 0x3fe000009416742b */ /* 0x000fe40000000016 */
[----:B------:R-:W-:-:S08]  /*7ce0*/  DMUL R148, R150, R148 ;  /* 0x0000009496947228 */ /* 0x000fd00000000000 */
[----:B------:R-:W-:-:S08]  /*7cf0*/  DFMA R148, R22, R148, R150 ;  /* 0x000000941694722b */ /* 0x000fd00000000096 */
[----:B------:R-:W-:Y:S02]  /*7d00*/  DMUL R22, R152, R148 ;  /* 0x0000009498167228 */ /* 0x000fe40000000000 */
[----:B------:R-:W-:-:S06]  /*7d10*/  VIADD R149, R149, 0xfff00000 ;  /* 0xfff0000095957836 */ /* 0x000fcc0000000000 */
[----:B------:R-:W-:-:S08]  /*7d20*/  DFMA R150, R22, -R22, R152 ;  /* 0x800000161696722b */ /* 0x000fd00000000098 */
[----:B------:R-:W-:-:S10]  /*7d30*/  DFMA R22, R148, R150, R22 ;  /* 0x000000969416722b */ /* 0x000fd40000000016 */
[----:B------:R-:W-:Y:S01]  /*7d40*/  IADD3 R23, PT, PT, R23, -0x3500000, RZ ;  /* 0xfcb0000017177810 */ /* 0x000fe20007ffe0ff */
[----:B------:R-:W-:Y:S06]  /*7d50*/  BRA `(.L_x_132) ;  /* 0x0000000000047947 */ /* 0x000fec0003800000 */
.L_x_133:
[----:B------:R-:W-:-:S11]  /*7d60*/  DADD R22, R152, R152 ;  /* 0x0000000098167229 */ /* 0x000fd60000000098 */
.L_x_132:
[----:B------:R-:W-:Y:S05]  /*7d70*/  BSYNC.RECONVERGENT B2 ;  /* 0x0000000000027941 */ /* 0x000fea0003800200 */
.L_x_130:
[----:B------:R-:W-:Y:S01]  /*7d80*/  IMAD.MOV.U32 R148, RZ, RZ, R0 ;  /* 0x000000ffff947224 */ /* 0x000fe200078e0000 */
[----:B------:R-:W-:-:S04]  /*7d90*/  MOV R149, 0x0 ;  /* 0x0000000000957802 */ /* 0x000fc80000000f00 */
[----:B------:R-:W-:Y:S05]  /*7da0*/  RET.REL.NODEC R148 `(_Z37dvc_ScaLBL_D3Q19_AAodd_GreyscaleColorPiPdS0_S0_S0_S0_S0_S0_iiiddddddddddS0_S0_S0_S0_) ;  /* 0xffffff8094947950 */ /* 0x000fea0003c3ffff */
.L_x_134:
        /* <DEDUP_REMOVED lines=13> */
.L_x_237:


//--------------------- .text._Z38dvc_ScaLBL_D3Q19_AAeven_GreyscaleColorPdS_S_S_S_S_S_iiiddddddddddS_S_S_S_ --------------------------
	.section	.text._Z38dvc_ScaLBL_D3Q19_AAeven_GreyscaleColorPdS_S_S_S_S_S_iiiddddddddddS_S_S_S_,"ax",@progbits
	.align	128
        .global         _Z38dvc_ScaLBL_D3Q19_AAeven_GreyscaleColorPdS_S_S_S_S_S_iiiddddddddddS_S_S_S_
        .type           _Z38dvc_ScaLBL_D3Q19_AAeven_GreyscaleColorPdS_S_S_S_S_S_iiiddddddddddS_S_S_S_,@function
        .size           _Z38dvc_ScaLBL_D3Q19_AAeven_GreyscaleColorPdS_S_S_S_S_S_iiiddddddddddS_S_S_S_,(.L_x_240 - _Z38dvc_ScaLBL_D3Q19_AAeven_GreyscaleColorPdS_S_S_S_S_S_iiiddddddddddS_S_S_S_)
        .other          _Z38dvc_ScaLBL_D3Q19_AAeven_GreyscaleColorPdS_S_S_S_S_S_iiiddddddddddS_S_S_S_,@"STO_CUDA_ENTRY STV_DEFAULT"
_Z38dvc_ScaLBL_D3Q19_AAeven_GreyscaleColorPdS_S_S_S_S_S_iiiddddddddddS_S_S_S_:
.text._Z38dvc_ScaLBL_D3Q19_AAeven_GreyscaleColorPdS_S_S_S_S_S_iiiddddddddddS_S_S_S_:
        /* <DEDUP_REMOVED lines=18> */
[----:B------:R-:W0:Y:S02]  /*0120*/  LDCU.64 UR22, c[0x0][0x3f8] ;  /* 0x00007f00ff1677ac */ /* 0x000e240008000a00 */
[----:B0-----:R-:W-:Y:S01]  /*0130*/  IMAD R3, R3, UR4, RZ ;  /* 0x0000000403037c24 */ /* 0x001fe2000f8e02ff */
[----:B------:R-:W0:Y:S03]  /*0140*/  LDCU.64 UR24, c[0x0][0x400] ;  /* 0x00008000ff1877ac */ /* 0x000e260008000a00 */
[----:B------:R-:W-:Y:S01]  /*0150*/  IMAD R3, R0, R3, R3 ;  /* 0x0000000300037224 */ /* 0x000fe200078e0203 */
[----:B------:R-:W0:Y:S04]  /*0160*/  LDCU.64 UR26, c[0x0][0x408] ;  /* 0x00008100ff1a77ac */ /* 0x000e280008000a00 */
[----:B-1----:R-:W-:Y:S01]  /*0170*/  IADD3 R23, PT, PT, R3, UR8, R2 ;  /* 0x0000000803177c10 */ /* 0x002fe2000fffe002 */
[----:B------:R-:W1:Y:S03]  /*0180*/  LDCU.128 UR4, c[0x0][0x400] ;  /* 0x00008000ff0477ac */ /* 0x000e660008000c00 */
[C---:B------:R-:W-:Y:S01]  /*0190*/  LEA R19, R4.reuse, R23, 0x4 ;  /* 0x0000001704137211 */ /* 0x040fe200078e20ff */
[C-C-:B------:R-:W-:Y:S01]  /*01a0*/  IMAD R21, R4.reuse, 0x8, R23.reuse ;  /* 0x0000000804157824 */ /* 0x140fe200078e0217 */
[----:B------:R-:W0:Y:S01]  /*01b0*/  LDCU.64 UR28, c[0x0][0x410] ;  /* 0x00008200ff1c77ac */ /* 0x000e220008000a00 */
[----:B------:R-:W-:-:S02]  /*01c0*/  IMAD R20, R4, 0xc, R23 ;  /* 0x0000000c04147824 */ /* 0x000fc400078e0217 */
[C-C-:B------:R-:W-:Y:S01]  /*01d0*/  IMAD R18, R4.reuse, 0x4, R23.reuse ;  /* 0x0000000404127824 */ /* 0x140fe200078e0217 */
[----:B------:R-:W0:Y:S01]  /*01e0*/  LDCU.128 UR8, c[0x0][0x400] ;  /* 0x00008000ff0877ac */ /* 0x000e220008000c00 */
[C-C-:B------:R-:W-:Y:S02]  /*01f0*/  IMAD R17, R4.reuse, 0x6, R23.reuse ;  /* 0x0000000604117824 */ /* 0x140fe400078e0217 */
[C-C-:B------:R-:W-:Y:S02]  /*0200*/  IMAD R16, R4.reuse, 0xa, R23.reuse ;  /* 0x0000000a04107824 */ /* 0x140fe400078e0217 */
[C-C-:B------:R-:W-:Y:S02]  /*0210*/  IMAD R15, R4.reuse, 0xe, R23.reuse ;  /* 0x0000000e040f7824 */ /* 0x140fe400078e0217 */
[C-C-:B------:R-:W-:Y:S02]  /*0220*/  IMAD R14, R4.reuse, 0x12, R23.reuse ;  /* 0x00000012040e7824 */ /* 0x140fe400078e0217 */
[----:B-1234-:R-:W-:-:S07]  /*0230*/  IMAD R13, R4, 0x2, R23 ;  /* 0x00000002040d7824 */ /* 0x01efce00078e0217 */
.L_x_219:
[----:B------:R-:W-:Y:S01]  /*0240*/  ISETP.GE.AND P0, PT, R23, UR30, PT ;  /* 0x0000001e17007c0c */ /* 0x000fe2000bf06270 */
[----:B------:R-:W-:-:S12]  /*0250*/  BSSY.RECONVERGENT B0, `(.L_x_135) ;  /* 0x0000694000007945 */ /* 0x000fd80003800200 */
[----:B-1----:R-:W-:Y:S05]  /*0260*/  @P0 BRA `(.L_x_136) ;  /* 0x0000006800480947 */ /* 0x002fea0003800000 */
        /* <DEDUP_REMOVED lines=42> */
[----:B0----5:R-:W-:Y:S05]  /*0510*/  CALL.REL.NOINC `($__internal_5_$__cuda_sm20_div_rn_f64_full) ;  /* 0x0000006800887944 */ /* 0x021fea0003c00000 */
[----:B------:R-:W-:Y:S01]  /*0520*/  IMAD.MOV.U32 R6, RZ, RZ, R0 ;  /* 0x000000ffff067224 */ /* 0x000fe200078e0000 */
[----:B------:R-:W-:-:S07]  /*0530*/  MOV R7, R151 ;  /* 0x0000009700077202 */ /* 0x000fce0000000f00 */
.L_x_138:
[----:B0-----:R-:W-:Y:S05]  /*0540*/  BSYNC.RECONVERGENT B2 ;  /* 0x0000000000027941 */ /* 0x001fea0003800200 */
.L_x_137:
[----:B------:R-:W0:Y:S01]  /*0550*/  LDC.64 R8, c[0x0][0x3c8] ;  /* 0x0000f200ff087b82 */ /* 0x000e220000000a00 */
[----:B------:R-:W-:Y:S01]  /*0560*/  DADD R4, -R6, 1 ;  /* 0x3ff0000006047429 */ /* 0x000fe20000000100 */
[----:B------:R-:W-:Y:S06]  /*0570*/  BSSY.RECONVERGENT B1, `(.L_x_139) ;  /* 0x0000014000017945 */ /* 0x000fec0003800200 */
[----:B------:R-:W1:Y:S01]  /*0580*/  LDC.64 R10, c[0x0][0x3e8] ;  /* 0x0000fa00ff0a7b82 */ /* 0x000e620000000a00 */
[----:B------:R-:W-:Y:S02]  /*0590*/  DMUL R4, R4, 0.5 ;  /* 0x3fe0000004047828 */ /* 0x000fe40000000000 */
[----:B0-----:R-:W-:-:S08]  /*05a0*/  DADD R2, -R8, UR18 ;  /* 0x0000001208027e29 */ /* 0x001fd00008000100 */
[----:B------:R-:W-:Y:S02]  /*05b0*/  DFMA R48, R4, R2, R8 ;  /* 0x000000020430722b */ /* 0x000fe40000000008 */
[----:B-1----:R-:W-:-:S04]  /*05c0*/  DADD R44, -R10, UR16 ;  /* 0x000000100a2c7e29 */ /* 0x002fc80008000100 */
[----:B------:R-:W0:Y:S04]  /*05d0*/  MUFU.RCP64H R3, R49 ;  /* 0x0000003100037308 */ /* 0x000e280000001800 */
[----:B------:R-:W-:Y:S01]  /*05e0*/  VIADD R2, R49, 0x300402 ;  /* 0x0030040231027836 */ /* 0x000fe20000000000 */
[----:B------:R-:W-:-:S04]  /*05f0*/  DFMA R44, R4, R44, R10 ;  /* 0x0000002c042c722b */ /* 0x000fc8000000000a */
[----:B------:R-:W-:Y:S01]  /*0600*/  FSETP.GEU.AND P0, PT, |R2|, 5.8789094863358348022e-39, PT ;  /* 0x004004020200780b */ /* 0x000fe20003f0e200 */
[----:B0-----:R-:W-:-:S08]  /*0610*/  DFMA R8, -R48, R2, 1 ;  /* 0x3ff000003008742b */ /* 0x001fd00000000102 */
[----:B------:R-:W-:-:S08]  /*0620*/  DFMA R8, R8, R8, R8 ;  /* 0x000000080808722b */ /* 0x000fd00000000008 */
[----:B------:R-:W-:-:S08]  /*0630*/  DFMA R8, R2, R8, R2 ;  /* 0x000000080208722b */ /* 0x000fd00000000002 */
[----:B------:R-:W-:-:S08]  /*0640*/  DFMA R46, -R48, R8, 1 ;  /* 0x3ff00000302e742b */ /* 0x000fd00000000108 */
[----:B------:R-:W-:Y:S01]  /*0650*/  DFMA R46, R8, R46, R8 ;  /* 0x0000002e082e722b */ /* 0x000fe20000000008 */
[----:B------:R-:W-:Y:S10]  /*0660*/  @P0 BRA `(.L_x_140) ;  /* 0x0000000000100947 */ /* 0x000ff40003800000 */
[----:B------:R-:W-:-:S05]  /*0670*/  LOP3.LUT R0, R49, 0x7fffffff, RZ, 0xc0, !PT ;  /* 0x7fffffff31007812 */ /* 0x000fca00078ec0ff */
[----:B------:R-:W-:Y:S01]  /*0680*/  VIADD R47, R0, 0xfff00000 ;  /* 0xfff00000002f7836 */ /* 0x000fe20000000000 */
[----:B------:R-:W-:-:S07]  /*0690*/  MOV R0, 0x6b0 ;  /* 0x000006b000007802 */ /* 0x000fce0000000f00 */
[----:B-----5:R-:W-:Y:S05]  /*06a0*/  CALL.REL.NOINC `($__internal_4_$__cuda_sm20_dblrcp_rn_slowpath_v3) ;  /* 0x0000006400787944 */ /* 0x020fea0003c00000 */
.L_x_140:
[----:B------:R-:W-:Y:S05]  /*06b0*/  BSYNC.RECONVERGENT B1 ;  /* 0x0000000000017941 */ /* 0x000fea0003800200 */
.L_x_139:
[----:B------:R-:W-:Y:S01]  /*06c0*/  DADD R150, -R46, 8 ;  /* 0x402000002e967429 */ /* 0x000fe20000000100 */
[----:B------:R-:W-:Y:S01]  /*06d0*/  MOV R2, 0x1 ;  /* 0x0000000100027802 */ /* 0x000fe20000000f00 */
        /* <DEDUP_REMOVED lines=17> */
[----:B------:R-:W-:-:S07]  /*07f0*/  MOV R150, 0x810 ;  /* 0x0000081000967802 */ /* 0x000fce0000000f00 */
[----:B-----5:R-:W-:Y:S05]  /*0800*/  CALL.REL.NOINC `($__internal_5_$__cuda_sm20_div_rn_f64_full) ;  /* 0x0000006400cc7944 */ /* 0x020fea0003c00000 */
[----:B------:R-:W-:Y:S01]  /*0810*/  IMAD.MOV.U32 R2, RZ, RZ, R0 ;  /* 0x000000ffff027224 */ /* 0x000fe200078e0000 */
[----:B------:R-:W-:-:S07]  /*0820*/  MOV R3, R151 ;  /* 0x0000009700037202 */ /* 0x000fce0000000f00 */
.L_x_142:
[----:B------:R-:W-:Y:S05]  /*0830*/  BSYNC.RECONVERGENT B2 ;  /* 0x0000000000027941 */ /* 0x000fea0003800200 */
.L_x_141:
[----:B------:R-:W0:Y:S01]  /*0840*/  MUFU.RCP64H R11, 3 ;  /* 0x40080000000b7908 */ /* 0x000e220000001800 */
[----:B------:R-:W1:Y:S01]  /*0850*/  LDC.64 R50, c[0x0][0x3d8] ;  /* 0x0000f600ff327b82 */ /* 0x000e620000000a00 */
[----:B------:R-:W-:Y:S02]  /*0860*/  HFMA2 R10, -RZ, RZ, 0, 5.9604644775390625e-08 ;  /* 0x00000001ff0a7431 */ /* 0x000fe400000001ff */
[----:B------:R-:W-:Y:S01]  /*0870*/  IMAD.MOV.U32 R52, RZ, RZ, 0x0 ;  /* 0x00000000ff347424 */ /* 0x000fe200078e00ff */
[----:B------:R-:W-:Y:S01]  /*0880*/  BSSY.RECONVERGENT B2, `(.L_x_143) ;  /* 0x0000017000027945 */ /* 0x000fe20003800200 */
[----:B------:R-:W-:-:S06]  /*0890*/  IMAD.MOV.U32 R53, RZ, RZ, 0x40080000 ;  /* 0x40080000ff357424 */ /* 0x000fcc00078e00ff */
[----:B0-----:R-:W-:-:S08]  /*08a0*/  DFMA R8, R10, -R52, 1 ;  /* 0x3ff000000a08742b */ /* 0x001fd00000000834 */
[----:B------:R-:W-:Y:S02]  /*08b0*/  DFMA R48, R8, R8, R8 ;  /* 0x000000080830722b */ /* 0x000fe40000000008 */
[----:B-1----:R-:W-:-:S06]  /*08c0*/  DADD R8, -R50, UR20 ;  /* 0x0000001432087e29 */ /* 0x002fcc0008000100 */
[----:B------:R-:W-:Y:S02]  /*08d0*/  DFMA R48, R10, R48, R10 ;  /* 0x000000300a30722b */ /* 0x000fe4000000000a */
[----:B------:R-:W-:-:S06]  /*08e0*/  DFMA R8, R4, R8, R50 ;  /* 0x000000080408722b */ /* 0x000fcc0000000032 */
[----:B------:R-:W-:Y:S02]  /*08f0*/  DFMA R4, R48, -R52, 1 ;  /* 0x3ff000003004742b */ /* 0x000fe40000000834 */
[----:B------:R-:W-:-:S06]  /*0900*/  DADD R152, R8, -0.5 ;  /* 0xbfe0000008987429 */ /* 0x000fcc0000000000 */
[----:B------:R-:W-:-:S04]  /*0910*/  DFMA R4, R48, R4, R48 ;  /* 0x000000043004722b */ /* 0x000fc80000000030 */
[----:B------:R-:W-:-:S04]  /*0920*/  FSETP.GEU.AND P1, PT, |R153|, 6.5827683646048100446e-37, PT ;  /* 0x036000009900780b */ /* 0x000fc80003f2e200 */
[----:B------:R-:W-:-:S08]  /*0930*/  DMUL R10, R152, R4 ;  /* 0x00000004980a7228 */ /* 0x000fd00000000000 */
[----:B------:R-:W-:-:S08]  /*0940*/  DFMA R8, R10, -3, R152 ;  /* 0xc00800000a08782b */ /* 0x000fd00000000098 */
[----:B------:R-:W-:-:S10]  /*0950*/  DFMA R10, R4, R8, R10 ;  /* 0x00000008040a722b */ /* 0x000fd4000000000a */
[----:B------:R-:W-:-:S05]  /*0960*/  FFMA R0, RZ, 2.125, R11 ;  /* 0x40080000ff007823 */ /* 0x000fca000000000b */
[----:B------:R-:W-:-:S13]  /*0970*/  FSETP.GT.AND P0, PT, |R0|, 1.469367938527859385e-39, PT ;  /* 0x001000000000780b */ /* 0x000fda0003f04200 */
[----:B------:R-:W-:Y:S05]  /*0980*/  @P0 BRA P1, `(.L_x_144) ;  /* 0x0000000000180947 */ /* 0x000fea0000800000 */
[----:B------:R-:W-:Y:S01]  /*0990*/  IMAD.MOV.U32 R0, RZ, RZ, RZ ;  /* 0x000000ffff007224 */ /* 0x000fe200078e00ff */
[----:B------:R-:W-:Y:S01]  /*09a0*/  MOV R150, 0x9d0 ;  /* 0x000009d000967802 */ /* 0x000fe20000000f00 */
[----:B------:R-:W-:-:S07]  /*09b0*/  IMAD.MOV.U32 R151, RZ, RZ, 0x40080000 ;  /* 0x40080000ff977424 */ /* 0x000fce00078e00ff */
[----:B-----5:R-:W-:Y:S05]  /*09c0*/  CALL.REL.NOINC `($__internal_5_$__cuda_sm20_div_rn_f64_full) ;  /* 0x00000064005c7944 */ /* 0x020fea0003c00000 */
[----:B------:R-:W-:Y:S01]  /*09d0*/  MOV R10, R0 ;  /* 0x00000000000a7202 */ /* 0x000fe20000000f00 */
[----:B------:R-:W-:-:S07]  /*09e0*/  IMAD.MOV.U32 R11, RZ, RZ, R151 ;  /* 0x000000ffff0b7224 */ /* 0x000fce00078e0097 */
.L_x_144:
[----:B------:R-:W-:Y:S05]  /*09f0*/  BSYNC.RECONVERGENT B2 ;  /* 0x0000000000027941 */ /* 0x000fea0003800200 */
.L_x_143:
[----:B------:R-:W0:Y:S08]  /*0a00*/  LDC.64 R82, c[0x0][0x380] ;  /* 0x0000e000ff527b82 */ /* 0x000e300000000a00 */
[----:B------:R-:W1:Y:S08]  /*0a10*/  LDC R93, c[0x0][0x3c0] ;  /* 0x0000f000ff5d7b82 */ /* 0x000e700000000800 */
[----:B------:R-:W2:Y:S01]  /*0a20*/  LDC.64 R4, c[0x0][0x420] ;  /* 0x00010800ff047b82 */ /* 0x000ea20000000a00 */
[----:B0-----:R-:W-:-:S07]  /*0a30*/  IMAD.WIDE R48, R13, 0x8, R82 ;  /* 0x000000080d307825 */ /* 0x001fce00078e0252 */
[----:B------:R-:W0:Y:S01]  /*0a40*/  LDC.64 R86, c[0x0][0x3b0] ;  /* 0x0000ec00ff567b82 */ /* 0x000e220000000a00 */
[----:B------:R-:W-:Y:S01]  /*0a50*/  IMAD.WIDE R50, R23, 0x8, R82 ;  /* 0x0000000817327825 */ /* 0x000fe200078e0252 */
[----:B------:R-:W3:Y:S04]  /*0a60*/  LDG.E.64 R104, desc[UR12][R48.64] ;  /* 0x0000000c30687981 */ /* 0x000ee8000c1e1b00 */
[----:B------:R-:W4:Y:S01]  /*0a70*/  LDG.E.64 R108, desc[UR12][R50.64] ;  /* 0x0000000c326c7981 */ /* 0x000f22000c1e1b00 */
[----:B-1----:R-:W-:Y:S01]  /*0a80*/  IMAD.WIDE R52, R93, 0x8, R50 ;  /* 0x000000085d347825 */ /* 0x002fe200078e0232 */
[----:B------:R-:W1:Y:S04]  /*0a90*/  LDC.64 R88, c[0x0][0x418] ;  /* 0x00010600ff587b82 */ /* 0x000e680000000a00 */
[----:B------:R-:W4:Y:S01]  /*0aa0*/  LDG.E.64 R106, desc[UR12][R52.64] ;  /* 0x0000000c346a7981 */ /* 0x000f22000c1e1b00 */
[----:B------:R-:W-:-:S04]  /*0ab0*/  IMAD.WIDE R54, R18, 0x8, R82 ;  /* 0x0000000812367825 */ /* 0x000fc800078e0252 */
[----:B------:R-:W-:Y:S01]  /*0ac0*/  IMAD.WIDE R56, R93, 0x8, R48 ;  /* 0x000000085d387825 */ /* 0x000fe200078e0230 */
[----:B------:R-:W4:Y:S04]  /*0ad0*/  LDG.E.64 R124, desc[UR12][R54.64] ;  /* 0x0000000c367c7981 */ /* 0x000f28000c1e1b00 */
[----:B------:R-:W4:Y:S01]  /*0ae0*/  LDG.E.64 R100, desc[UR12][R56.64] ;  /* 0x0000000c38647981 */ /* 0x000f22000c1e1b00 */
[----:B------:R-:W-:-:S05]  /*0af0*/  IMAD.WIDE R58, R17, 0x8, R82 ;  /* 0x00000008113a7825 */ /* 0x000fca00078e0252 */
        /* <DEDUP_REMOVED lines=17> */
[----:B------:R-:W-:-:S04]  /*0c10*/  IMAD.WIDE R74, R19, 0x8, R82 ;  /* 0x00000008134a7825 */ /* 0x000fc800078e0252 */
[C---:B------:R-:W-:Y:S01]  /*0c20*/  IMAD.WIDE R78, R93.reuse, 0x8, R70 ;  /* 0x000000085d4e7825 */ /* 0x040fe200078e0246 */
[----:B------:R-:W4:Y:S04]  /*0c30*/  LDG.E.64 R118, desc[UR12][R74.64] ;  /* 0x0000000c4a767981 */ /* 0x000f28000c1e1b00 */
[----:B------:R-:W4:Y:S01]  /*0c40*/  LDG.E.64 R150, desc[UR12][R78.64] ;  /* 0x0000000c4e967981 */ /* 0x000f22000c1e1b00 */
[----:B------:R-:W-:-:S04]  /*0c50*/  IMAD.WIDE R80, R93, 0x8, R76 ;  /* 0x000000085d507825 */ /* 0x000fc800078e024c */
[----:B--2---:R-:W-:Y:S01]  /*0c60*/  IMAD.WIDE R4, R23, 0x8, R4 ;  /* 0x0000000817047825 */ /* 0x004fe200078e0204 */
[----:B------:R-:W2:Y:S05]  /*0c70*/  LDG.E.64 R144, desc[UR12][R80.64] ;  /* 0x0000000c50907981 */ /* 0x000eaa000c1e1b00 */
[----:B------:R-:W2:Y:S01]  /*0c80*/  LDG.E.64 R4, desc[UR12][R4.64] ;  /* 0x0000000c04047981 */ /* 0x000ea2000c1e1b00 */
[----:B------:R-:W-:-:S05]  /*0c90*/  IMAD.WIDE R82, R14, 0x8, R82 ;  /* 0x000000080e527825 */ /* 0x000fca00078e0252 */
[----:B------:R-:W2:Y:S01]  /*0ca0*/  LDG.E.64 R140, desc[UR12][R82.64] ;  /* 0x0000000c528c7981 */ /* 0x000ea2000c1e1b00 */
[----:B------:R-:W-:-:S04]  /*0cb0*/  IMAD.WIDE R84, R93, 0x8, R74 ;  /* 0x000000085d547825 */ /* 0x000fc800078e024a */
[----:B0-----:R-:W-:Y:S01]  /*0cc0*/  IMAD.WIDE R86, R23, 0x8, R86 ;  /* 0x0000000817567825 */ /* 0x001fe200078e0256 */
[----:B------:R-:W2:Y:S03]  /*0cd0*/  LDG.E.64 R136, desc[UR12][R84.64] ;  /* 0x0000000c54887981 */ /* 0x000ea6000c1e1b00 */
[----:B------:R-:W-:Y:S02]  /*0ce0*/  IMAD.WIDE R90, R93, 0x8, R86 ;  /* 0x000000085d5a7825 */ /* 0x000fe400078e0256 */
[----:B------:R-:W5:Y:S02]  /*0cf0*/  LDG.E.64 R86, desc[UR12][R86.64] ;  /* 0x0000000c56567981 */ /* 0x000f64000c1e1b00 */
[----:B-1----:R-:W-:-:S04]  /*0d00*/  IMAD.WIDE R88, R23, 0x8, R88 ;  /* 0x0000000817587825 */ /* 0x002fc800078e0258 */
[----:B------:R-:W-:Y:S02]  /*0d10*/  IMAD.WIDE R92, R93, 0x8, R90 ;  /* 0x000000085d5c7825 */ /* 0x000fe400078e025a */
[----:B------:R-:W5:Y:S04]  /*0d20*/  LDG.E.64 R88, desc[UR12][R88.64] ;  /* 0x0000000c58587981 */ /* 0x000f68000c1e1b00 */
[----:B------:R-:W5:Y:S04]  /*0d30*/  LDG.E.64 R90, desc[UR12][R90.64] ;  /* 0x0000000c5a5a7981 */ /* 0x000f68000c1e1b00 */
[----:B------:R-:W5:Y:S01]  /*0d40*/  LDG.E.64 R92, desc[UR12][R92.64] ;  /* 0x0000000c5c5c7981 */ /* 0x000f62000c1e1b00 */
[----:B------:R-:W-:-:S02]  /*0d50*/  DMUL R94, R26, UR22 ;  /* 0x000000161a5e7c28 */ /* 0x000fc40008000000 */
[----:B------:R-:W-:Y:S02]  /*0d60*/  DSETP.GEU.AND P1, PT, R6, RZ, PT ;  /* 0x000000ff0600722a */ /* 0x000fe40003f2e000 */
[----:B------:R-:W-:Y:S02]  /*0d70*/  DMUL R98, R24, -UR22 ;  /* 0x8000001618627c28 */ /* 0x000fe40008000000 */
[----:B------:R-:W-:Y:S02]  /*0d80*/  DSETP.GT.AND P0, PT, R6, RZ, PT ;  /* 0x000000ff0600722a */ /* 0x000fe40003f04000 */
[-C--:B-----5:R-:W-:Y:S01]  /*0d90*/  DMUL R116, R28, R94.reuse ;  /* 0x0000005e1c747228 */ /* 0x0a0fe20000000000 */
[----:B------:R-:W-:Y:S02]  /*0da0*/  FSEL R7, RZ, 1.875, P1 ;  /* 0x3ff00000ff077808 */ /* 0x000fe40000800000 */
[----:B------:R-:W-:Y:S01]  /*0db0*/  MOV R6, RZ ;  /* 0x000000ff00067202 */ /* 0x000fe20000000f00 */
[----:B------:R-:W0:Y:S01]  /*0dc0*/  MUFU.RCP64H R9, R41 ;  /* 0x0000002900097308 */ /* 0x000e220000001800 */
[----:B------:R-:W-:-:S02]  /*0dd0*/  DMUL R126, R32, R94 ;  /* 0x0000005e207e7228 */ /* 0x000fc40000000000 */
[----:B------:R-:W-:Y:S02]  /*0de0*/  DMUL R130, R36, R94 ;  /* 0x0000005e24827228 */ /* 0x000fe40000000000 */
[----:B------:R-:W-:Y:S02]  /*0df0*/  DMUL R94, R30, R98 ;  /* 0x000000621e5e7228 */ /* 0x000fe40000000000 */
[----:B------:R-:W-:Y:S01]  /*0e00*/  DMUL R116, R116, R6 ;  /* 0x0000000674747228 */ /* 0x000fe20000000000 */
[----:B------:R-:W-:Y:S01]  /*0e10*/  FSEL R139, RZ, 1.875, !P0 ;  /* 0x3ff00000ff8b7808 */ /* 0x000fe20004000000 */
[----:B------:R-:W-:Y:S02]  /*0e20*/  IMAD.MOV.U32 R138, RZ, RZ, RZ ;  /* 0x000000ffff8a7224 */ /* 0x000fe400078e00ff */
[----:B------:R-:W-:-:S04]  /*0e30*/  IMAD.MOV.U32 R8, RZ, RZ, 0x1 ;  /* 0x00000001ff087424 */ /* 0x000fc800078e00ff */
[----:B------:R-:W-:Y:S02]  /*0e40*/  DFMA R94, R94, R138, -R116 ;  /* 0x0000008a5e5e722b */ /* 0x000fe40000000874 */
[----:B0-----:R-:W-:Y:S02]  /*0e50*/  DFMA R114, -R40, R8, 1 ;  /* 0x3ff000002872742b */ /* 0x001fe40000000108 */
[----:B------:R-:W-:Y:S02]  /*0e60*/  DMUL R96, R34, R98 ;  /* 0x0000006222607228 */ /* 0x000fe40000000000 */
[----:B------:R-:W-:-:S04]  /*0e70*/  DMUL R126, R6, R126 ;  /* 0x0000007e067e7228 */ /* 0x000fc80000000000 */
[----:B------:R-:W-:-:S04]  /*0e80*/  DFMA R114, R114, R114, R114 ;  /* 0x000000727272722b */ /* 0x000fc80000000072 */
[----:B------:R-:W-:Y:S02]  /*0e90*/  DFMA R96, R138, R96, -R126 ;  /* 0x000000608a60722b */ /* 0x000fe4000000087e */
[----:B------:R-:W-:Y:S02]  /*0ea0*/  DMUL R98, R38, R98 ;  /* 0x0000006226627228 */ /* 0x000fe40000000000 */
[----:B------:R-:W-:Y:S02]  /*0eb0*/  DFMA R8, R8, R114, R8 ;  /* 0x000000720808722b */ /* 0x000fe40000000008 */
[----:B------:R-:W-:-:S08]  /*0ec0*/  DMUL R130, R6, R130 ;  /* 0x0000008206827228 */ /* 0x000fd00000000000 */
[----:B------:R-:W-:Y:S02]  /*0ed0*/  DFMA R98, R138, R98, -R130 ;  /* 0x000000628a62722b */ /* 0x000fe40000000882 */
[C---:B---3--:R-:W-:Y:S02]  /*0ee0*/  DMUL R112, R104.reuse, 11 ;  /* 0x4026000068707828 */ /* 0x048fe40000000000 */
[----:B------:R-:W-:-:S06]  /*0ef0*/  DMUL R110, R104, -4 ;  /* 0xc0100000686e7828 */ /* 0x000fcc0000000000 */
[C---:B----4-:R-:W-:Y:S02]  /*0f00*/  DFMA R134, R108.reuse, -30, -R112 ;  /* 0xc03e00006c86782b */ /* 0x050fe40000000870 */
[----:B------:R-:W-:Y:S02]  /*0f10*/  DFMA R116, R108, 12, R110 ;  /* 0x402800006c74782b */ /* 0x000fe4000000006e */
[C---:B------:R-:W-:Y:S02]  /*0f20*/  DADD R112, R106.reuse, R106 ;  /* 0x000000006a707229 */ /* 0x040fe4000000006a */
[C-C-:B------:R-:W-:Y:S02]  /*0f30*/  DFMA R108, R106.reuse, 4, R110.reuse ;  /* 0x401000006a6c782b */ /* 0x140fe4000000006e */
[----:B------:R-:W-:Y:S02]  /*0f40*/  DFMA R110, R106, -4, R110 ;  /* 0xc01000006a6e782b */ /* 0x000fe4000000006e */
[----:B------:R-:W-:-:S02]  /*0f50*/  DADD R132, R104, R106 ;  /* 0x0000000068847229 */ /* 0x000fc4000000006a */
[C---:B------:R-:W-:Y:S02]  /*0f60*/  DFMA R134, R106.reuse, -11, R134 ;  /* 0xc02600006a86782b */ /* 0x040fe40000000086 */
[----:B------:R-:W-:Y:S02]  /*0f70*/  DFMA R116, R106, -4, R116 ;  /* 0xc01000006a74782b */ /* 0x000fe40000000074 */
[C---:B------:R-:W-:Y:S02]  /*0f80*/  DADD R106, R104.reuse, -R106 ;  /* 0x00000000686a7229 */ /* 0x040fe4000000086a */
[----:B------:R-:W-:Y:S02]  /*0f90*/  DFMA R104, R104, 2, R112 ;  /* 0x400000006868782b */ /* 0x000fe40000000070 */
[----:B------:R-:W-:Y:S02]  /*0fa0*/  DADD R112, R100, R100 ;  /* 0x0000000064707229 */ /* 0x000fe40000000064 */
[----:B------:R-:W-:-:S02]  /*0fb0*/  DFMA R110, R124, 2, R110 ;  /* 0x400000007c6e782b */ /* 0x000fc4000000006e */
[----:B------:R-:W-:Y:S02]  /*0fc0*/  DMUL R126, R124, 4 ;  /* 0x401000007c7e7828 */ /* 0x000fe40000000000 */
[----:B------:R-:W-:Y:S02]  /*0fd0*/  DADD R132, R132, R124 ;  /* 0x0000000084847229 */ /* 0x000fe4000000007c */
[C---:B------:R-:W-:Y:S02]  /*0fe0*/  DFMA R134, R124.reuse, -11, R134 ;  /* 0xc02600007c86782b */ /* 0x040fe40000000086 */
[----:B------:R-:W-:Y:S02]  /*0ff0*/  DFMA R116, R124, -4, R116 ;  /* 0xc01000007c74782b */ /* 0x000fe40000000074 */
[----:B------:R-:W-:Y:S02]  /*1000*/  DADD R104, R104, -R124 ;  /* 0x0000000068687229 */ /* 0x000fe4000000087c */
[----:B------:R-:W-:-:S02]  /*1010*/  DADD R114, R110, R112 ;  /* 0x000000006e727229 */ /* 0x000fc40000000070 */
[C---:B------:R-:W-:Y:S02]  /*1020*/  DFMA R112, R124.reuse, -2, -R112 ;  /* 0xc00000007c70782b */ /* 0x040fe40000000870 */
[----:B------:R-:W-:Y:S02]  /*1030*/  DADD R110, R124, R100 ;  /* 0x000000007c6e7229 */ /* 0x000fe40000000064 */
[----:B------:R-:W-:Y:S02]  /*1040*/  DFMA R126, R100, 4, -R126 ;  /* 0x40100000647e782b */ /* 0x000fe4000000087e */
[--C-:B------:R-:W-:Y:S02]  /*1050*/  DADD R132, R132, R100.reuse ;  /* 0x0000000084847229 */ /* 0x100fe40000000064 */
[----:B------:R-:W-:Y:S02]  /*1060*/  DADD R124, R124, -R100 ;  /* 0x000000007c7c7229 */ /* 0x000fe40000000864 */
[----:B------:R-:W-:-:S02]  /*1070*/  DFMA R134, R100, -11, R134 ;  /* 0xc02600006486782b */ /* 0x000fc40000000086 */
[----:B------:R-:W-:Y:S02]  /*1080*/  DFMA R116, R100, -4, R116 ;  /* 0xc01000006474782b */ /* 0x000fe40000000074 */
[----:B------:R-:W-:Y:S02]  /*1090*/  DADD R100, R104, -R100 ;  /* 0x0000000068647229 */ /* 0x000fe40000000864 */
[----:B------:R-:W-:Y:S02]  /*10a0*/  DADD R110, R110, -R128 ;  /* 0x000000006e6e7229 */ /* 0x000fe40000000880 */
[----:B------:R-:W-:Y:S02]  /*10b0*/  DFMA R112, R128, 2, R112 ;  /* 0x400000008070782b */ /* 0x000fe40000000070 */
[----:B------:R-:W-:Y:S02]  /*10c0*/  DADD R132, R132, R128 ;  /* 0x0000000084847229 */ /* 0x000fe40000000080 */
[----:B------:R-:W-:-:S02]  /*10d0*/  DFMA R114, R128, 2, R114 ;  /* 0x400000008072782b */ /* 0x000fc40000000072 */
[C---:B------:R-:W-:Y:S02]  /*10e0*/  DMUL R130, R128.reuse, 4 ;  /* 0x4010000080827828 */ /* 0x040fe40000000000 */
[C---:B------:R-:W-:Y:S02]  /*10f0*/  DFMA R134, R128.reuse, -11, R134 ;  /* 0xc02600008086782b */ /* 0x040fe40000000086 */
[----:B------:R-:W-:Y:S02]  /*1100*/  DFMA R116, R128, -4, R116 ;  /* 0xc01000008074782b */ /* 0x000fe40000000074 */
[----:B------:R-:W-:Y:S02]  /*1110*/  DADD R100, R100, -R128 ;  /* 0x0000000064647229 */ /* 0x000fe40000000880 */
[----:B------:R-:W-:Y:S02]  /*1120*/  DADD R128, R128, -R154 ;  /* 0x0000000080807229 */ /* 0x000fe4000000089a */
[----:B------:R-:W-:-:S02]  /*1130*/  DFMA R130, R154, 4, -R130 ;  /* 0x401000009a82782b */ /* 0x000fc40000000882 */
[----:B------:R-:W-:Y:S02]  /*1140*/  DADD R110, R110, -R154 ;  /* 0x000000006e6e7229 */ /* 0x000fe4000000089a */
[----:B------:R-:W-:Y:S02]  /*1150*/  DFMA R112, R154, 2, R112 ;  /* 0x400000009a70782b */ /* 0x000fe40000000070 */
[----:B------:R-:W-:Y:S02]  /*1160*/  DADD R132, R132, R154 ;  /* 0x0000000084847229 */ /* 0x000fe4000000009a */
[C---:B------:R-:W-:Y:S02]  /*1170*/  DFMA R114, R154.reuse, 2, R114 ;  /* 0x400000009a72782b */ /* 0x040fe40000000072 */
[C---:B------:R-:W-:Y:S02]  /*1180*/  DFMA R134, R154.reuse, -11, R134 ;  /* 0xc02600009a86782b */ /* 0x040fe40000000086 */
[----:B------:R-:W-:-:S02]  /*1190*/  DFMA R116, R154, -4, R116 ;  /* 0xc01000009a74782b */ /* 0x000fc40000000074 */
[----:B------:R-:W-:Y:S02]  /*11a0*/  DADD R154, R100, -R154 ;  /* 0x00000000649a7229 */ /* 0x000fe4000000089a */
        /* <DEDUP_REMOVED lines=11> */
[C-C-:B------:R-:W-:Y:S02]  /*1260*/  DADD R100, R120.reuse, R152.reuse ;  /* 0x0000000078647229 */ /* 0x140fe40000000098 */
[C-C-:B------:R-:W-:Y:S02]  /*1270*/  DADD R104, R120.reuse, -R152.reuse ;  /* 0x0000000078687229 */ /* 0x140fe40000000898 */
[--C-:B------:R-:W-:Y:S02]  /*1280*/  DADD R120, -R120, R152.reuse ;  /* 0x0000000078787229 */ /* 0x100fe40000000198 */
[--C-:B------:R-:W-:Y:S02]  /*1290*/  DADD R106, R106, -R152.reuse ;  /* 0x000000006a6a7229 */ /* 0x100fe40000000898 */
[--C-:B------:R-:W-:Y:S02]  /*12a0*/  DADD R108, R108, -R152.reuse ;  /* 0x000000006c6c7229 */ /* 0x100fe40000000898 */
[----:B------:R-:W-:-:S02]  /*12b0*/  DADD R124, R124, -R152 ;  /* 0x000000007c7c7229 */ /* 0x000fc40000000898 */
[--C-:B------:R-:W-:Y:S02]  /*12c0*/  DADD R126, R126, -R152.reuse ;  /* 0x000000007e7e7229 */ /* 0x100fe40000000898 */
[--C-:B------:R-:W-:Y:S02]  /*12d0*/  DADD R110, R110, R152.reuse ;  /* 0x000000006e6e7229 */ /* 0x100fe40000000098 */
[--C-:B------:R-:W-:Y:S02]  /*12e0*/  DADD R112, R112, R152.reuse ;  /* 0x0000000070707229 */ /* 0x100fe40000000098 */
[--C-:B------:R-:W-:Y:S02]  /*12f0*/  DADD R132, R132, R152.reuse ;  /* 0x0000000084847229 */ /* 0x100fe40000000098 */
[----:B------:R-:W-:Y:S02]  /*1300*/  DADD R114, R114, R152 ;  /* 0x0000000072727229 */ /* 0x000fe40000000098 */
[----:B------:R-:W-:-:S02]  /*1310*/  DFMA R134, R152, 8, R134 ;  /* 0x402000009886782b */ /* 0x000fc40000000086 */
[--C-:B------:R-:W-:Y:S02]  /*1320*/  DADD R116, R116, R152.reuse ;  /* 0x0000000074747229 */ /* 0x100fe40000000098 */
[----:B------:R-:W-:Y:S02]  /*1330*/  DADD R152, R154, R152 ;  /* 0x000000009a987229 */ /* 0x000fe40000000098 */
[--C-:B------:R-:W-:Y:S02]  /*1340*/  DADD R100, R100, -R102.reuse ;  /* 0x0000000064647229 */ /* 0x100fe40000000866 */
[--C-:B------:R-:W-:Y:S02]  /*1350*/  DADD R104, R104, R102.reuse ;  /* 0x0000000068687229 */ /* 0x100fe40000000066 */
        /* <DEDUP_REMOVED lines=8> */
[----:B------:R-:W-:Y:S02]  /*13e0*/  DADD R114, R114, R102 ;  /* 0x0000000072727229 */ /* 0x000fe40000000066 */
[----:B------:R-:W-:Y:S02]  /*13f0*/  DFMA R134, R102, 8, R134 ;  /* 0x402000006686782b */ /* 0x000fe40000000086 */
[--C-:B------:R-:W-:Y:S02]  /*1400*/  DADD R116, R116, R102.reuse ;  /* 0x0000000074747229 */ /* 0x100fe40000000066 */
[----:B------:R-:W-:Y:S02]  /*1410*/  DADD R102, R152, R102 ;  /* 0x0000000098667229 */ /* 0x000fe40000000066 */
[--C-:B------:R-:W-:Y:S02]  /*1420*/  DADD R100, R100, -R142.reuse ;  /* 0x0000000064647229 */ /* 0x100fe4000000088e */
[----:B------:R-:W-:-:S02]  /*1430*/  DADD R104, R104, -R142 ;  /* 0x0000000068687229 */ /* 0x000fc4000000088e */
[--C-:B------:R-:W-:Y:S02]  /*1440*/  DADD R120, R120, -R142.reuse ;  /* 0x0000000078787229 */ /* 0x100fe4000000088e */
[--C-:B------:R-:W-:Y:S02]  /*1450*/  DADD R106, R106, -R142.reuse ;  /* 0x000000006a6a7229 */ /* 0x100fe4000000088e */
[--C-:B------:R-:W-:Y:S02]  /*1460*/  DADD R108, R108, -R142.reuse ;  /* 0x000000006c6c7229 */ /* 0x100fe4000000088e */
        /* <DEDUP_REMOVED lines=9> */
[----:B------:R-:W-:-:S06]  /*1500*/  DADD R114, R114, R122 ;  /* 0x0000000072727229 */ /* 0x000fcc000000007a */
[----:B------:R-:W-:Y:S02]  /*1510*/  DADD R142, R142, R122 ;  /* 0x000000008e8e7229 */ /* 0x000fe4000000007a */
[----:B------:R-:W-:-:S06]  /*1520*/  DADD R114, R114, R148 ;  /* 0x0000000072727229 */ /* 0x000fcc0000000094 */
[----:B------:R-:W-:Y:S02]  /*1530*/  DADD R142, R142, R148 ;  /* 0x000000008e8e7229 */ /* 0x000fe40000000094 */
[--C-:B------:R-:W-:Y:S02]  /*1540*/  DADD R128, R128, R122.reuse ;  /* 0x0000000080807229 */ /* 0x100fe4000000007a */
[--C-:B------:R-:W-:Y:S02]  /*1550*/  DADD R130, R130, R122.reuse ;  /* 0x0000000082827229 */ /* 0x100fe4000000007a */
[--C-:B------:R-:W-:Y:S02]  /*1560*/  DADD R104, R104, -R122.reuse ;  /* 0x0000000068687229 */ /* 0x100fe4000000087a */
[--C-:B------:R-:W-:Y:S02]  /*1570*/  DADD R106, R106, R122.reuse ;  /* 0x000000006a6a7229 */ /* 0x100fe4000000007a */
[----:B------:R-:W-:-:S02]  /*1580*/  DADD R108, R108, R122 ;  /* 0x000000006c6c7229 */ /* 0x000fc4000000007a */
[--C-:B------:R-:W-:Y:S02]  /*1590*/  DADD R110, R110, -R122.reuse ;  /* 0x000000006e6e7229 */ /* 0x100fe4000000087a */
[--C-:B------:R-:W-:Y:S02]  /*15a0*/  DADD R112, R112, -R122.reuse ;  /* 0x0000000070707229 */ /* 0x100fe4000000087a */
[----:B------:R-:W-:Y:S02]  /*15b0*/  DADD R132, R132, R122 ;  /* 0x0000000084847229 */ /* 0x000fe4000000007a */
[----:B------:R-:W-:Y:S02]  /*15c0*/  DFMA R134, R122, 8, R134 ;  /* 0x402000007a86782b */ /* 0x000fe40000000086 */
[----:B------:R-:W-:Y:S02]  /*15d0*/  DADD R116, R116, R122 ;  /* 0x0000000074747229 */ /* 0x000fe4000000007a */
[----:B------:R-:W-:-:S02]  /*15e0*/  DADD R114, R114, R146 ;  /* 0x0000000072727229 */ /* 0x000fc40000000092 */
[----:B------:R-:W-:Y:S02]  /*15f0*/  DADD R142, R142, R146 ;  /* 0x000000008e8e7229 */ /* 0x000fe40000000092 */
[C-C-:B------:R-:W-:Y:S02]  /*1600*/  DADD R102, R122.reuse, R148.reuse ;  /* 0x000000007a667229 */ /* 0x140fe40000000094 */
[--C-:B------:R-:W-:Y:S02]  /*1610*/  DADD R122, R122, -R148.reuse ;  /* 0x000000007a7a7229 */ /* 0x100fe40000000894 */
[--C-:B------:R-:W-:Y:S02]  /*1620*/  DADD R128, R128, -R148.reuse ;  /* 0x0000000080807229 */ /* 0x100fe40000000894 */
[--C-:B------:R-:W-:Y:S02]  /*1630*/  DADD R130, R130, -R148.reuse ;  /* 0x0000000082827229 */ /* 0x100fe40000000894 */
[----:B------:R-:W-:-:S02]  /*1640*/  DADD R104, R104, R148 ;  /* 0x0000000068687229 */ /* 0x000fc40000000094 */
[--C-:B------:R-:W-:Y:S02]  /*1650*/  DADD R106, R106, -R148.reuse ;  /* 0x000000006a6a7229 */ /* 0x100fe40000000894 */
[--C-:B------:R-:W-:Y:S02]  /*1660*/  DADD R108, R108, -R148.reuse ;  /* 0x000000006c6c7229 */ /* 0x100fe40000000894 */
[--C-:B------:R-:W-:Y:S02]  /*1670*/  DADD R110, R110, -R148.reuse ;  /* 0x000000006e6e7229 */ /* 0x100fe40000000894 */
[--C-:B------:R-:W-:Y:S02]  /*1680*/  DADD R112, R112, -R148.reuse ;  /* 0x0000000070707229 */ /* 0x100fe40000000894 */
[----:B------:R-:W-:Y:S02]  /*1690*/  DADD R132, R132, R148 ;  /* 0x0000000084847229 */ /* 0x000fe40000000094 */
[----:B------:R-:W-:-:S02]  /*16a0*/  DFMA R134, R148, 8, R134 ;  /* 0x402000009486782b */ /* 0x000fc40000000086 */
[----:B------:R-:W-:Y:S02]  /*16b0*/  DADD R148, R116, R148 ;  /* 0x0000000074947229 */ /* 0x000fe40000000094 */
[----:B------:R-:W-:Y:S02]  /*16c0*/  DADD R116, R118, R118 ;  /* 0x0000000076747229 */ /* 0x000fe40000000076 */
[--C-:B------:R-:W-:Y:S02]  /*16d0*/  DADD R114, R114, R150.reuse ;  /* 0x0000000072727229 */ /* 0x100fe40000000096 */
[----:B------:R-:W-:Y:S02]  /*16e0*/  DADD R142, R142, R150 ;  /* 0x000000008e8e7229 */ /* 0x000fe40000000096 */
[----:B------:R-:W-:-:S04]  /*16f0*/  DFMA R152, -R40, R8, 1 ;  /* 0x3ff000002898742b */ /* 0x000fc80000000108 */
[--C-:B------:R-:W-:Y:S02]  /*1700*/  DADD R114, R114, -R116.reuse ;  /* 0x0000000072727229 */ /* 0x100fe40000000874 */
[----:B------:R-:W-:Y:S02]  /*1710*/  DADD R116, R142, -R116 ;  /* 0x000000008e747229 */ /* 0x000fe40000000874 */
[----:B------:R-:W-:Y:S02]  /*1720*/  DFMA R8, R8, R152, R8 ;  /* 0x000000980808722b */ /* 0x000fe40000000008 */
[----:B--2---:R-:W-:Y:S02]  /*1730*/  DADD R142, R144, R144 ;  /* 0x00000000908e7229 */ /* 0x004fe40000000090 */
[----:B------:R-:W-:Y:S02]  /*1740*/  DMUL R152, R24, R4 ;  /* 0x0000000418987228 */ /* 0x000fe40000000000 */
[----:B------:R-:W-:-:S02]  /*1750*/  DADD R102, R102, -R146 ;  /* 0x0000000066667229 */ /* 0x000fc40000000892 */
[--C-:B------:R-:W-:Y:S02]  /*1760*/  DADD R122, R122, -R146.reuse ;  /* 0x000000007a7a7229 */ /* 0x100fe40000000892 */
[--C-:B------:R-:W-:Y:S02]  /*1770*/  DADD R128, R128, -R146.reuse ;  /* 0x0000000080807229 */ /* 0x100fe40000000892 */
[--C-:B------:R-:W-:Y:S02]  /*1780*/  DADD R130, R130, -R146.reuse ;  /* 0x0000000082827229 */ /* 0x100fe40000000892 */
        /* <DEDUP_REMOVED lines=8> */
[----:B------:R-:W-:-:S02]  /*1810*/  DADD R114, R114, -R142 ;  /* 0x0000000072727229 */ /* 0x000fc4000000088e */
[----:B------:R-:W-:Y:S02]  /*1820*/  DADD R116, R116, -R142 ;  /* 0x0000000074747229 */ /* 0x000fe4000000088e */
[----:B------:R-:W-:Y:S02]  /*1830*/  DMUL R142, R8, R152 ;  /* 0x00000098088e7228 */ /* 0x000fe40000000000 */
[--C-:B------:R-:W-:Y:S02]  /*1840*/  DADD R102, R102, -R150.reuse ;  /* 0x0000000066667229 */ /* 0x100fe40000000896 */
[--C-:B------:R-:W-:Y:S02]  /*1850*/  DADD R122, R122, R150.reuse ;  /* 0x000000007a7a7229 */ /* 0x100fe40000000096 */
[--C-:B------:R-:W-:Y:S02]  /*1860*/  DADD R128, R128, R150.reuse ;  /* 0x0000000080807229 */ /* 0x100fe40000000096 */
[----:B------:R-:W-:-:S02]  /*1870*/  DADD R130, R130, R150 ;  /* 0x0000000082827229 */ /* 0x000fc40000000096 */
[--C-:B------:R-:W-:Y:S02]  /*1880*/  DADD R104, R104, R150.reuse ;  /* 0x0000000068687229 */ /* 0x100fe40000000096 */
[--C-:B------:R-:W-:Y:S02]  /*1890*/  DADD R106, R106, -R150.reuse ;  /* 0x000000006a6a7229 */ /* 0x100fe40000000896 */
[--C-:B------:R-:W-:Y:S02]  /*18a0*/  DADD R108, R108, -R150.reuse ;  /* 0x000000006c6c7229 */ /* 0x100fe40000000896 */
[--C-:B------:R-:W-:Y:S02]  /*18b0*/  DADD R110, R110, -R150.reuse ;  /* 0x000000006e6e7229 */ /* 0x100fe40000000896 */
[--C-:B------:R-:W-:Y:S02]  /*18c0*/  DADD R112, R112, -R150.reuse ;  /* 0x0000000070707229 */ /* 0x100fe40000000896 */
[----:B------:R-:W-:-:S02]  /*18d0*/  DADD R132, R132, R150 ;  /* 0x0000000084847229 */ /* 0x000fc40000000096 */
[----:B------:R-:W-:Y:S02]  /*18e0*/  DFMA R134, R150, 8, R134 ;  /* 0x402000009686782b */ /* 0x000fe40000000086 */
[----:B------:R-:W-:Y:S02]  /*18f0*/  DADD R150, R146, R150 ;  /* 0x0000000092967229 */ /* 0x000fe40000000096 */
[----:B------:R-:W-:Y:S02]  /*1900*/  DFMA R146, -R40, R142, R152 ;  /* 0x0000008e2892722b */ /* 0x000fe40000000198 */
[--C-:B------:R-:W-:Y:S02]  /*1910*/  DADD R120, R120, R118.reuse ;  /* 0x0000000078787229 */ /* 0x100fe40000000076 */
[----:B------:R-:W-:-:S04]  /*1920*/  DADD R122, R122, -R118 ;  /* 0x000000007a7a7229 */ /* 0x000fc80000000876 */
[----:B------:R-:W-:Y:S02]  /*1930*/  DFMA R8, R8, R146, R142 ;  /* 0x000000920808722b */ /* 0x000fe4000000008e */
[--C-:B------:R-:W-:Y:S02]  /*1940*/  DADD R124, R124, R118.reuse ;  /* 0x000000007c7c7229 */ /* 0x100fe40000000076 */
[--C-:B------:R-:W-:Y:S02]  /*1950*/  DADD R126, R126, R118.reuse ;  /* 0x000000007e7e7229 */ /* 0x100fe40000000076 */
[--C-:B------:R-:W-:Y:S02]  /*1960*/  DADD R128, R128, R118.reuse ;  /* 0x0000000080807229 */ /* 0x100fe40000000076 */
[--C-:B------:R-:W-:Y:S02]  /*1970*/  DADD R130, R130, R118.reuse ;  /* 0x0000000082827229 */ /* 0x100fe40000000076 */
[----:B------:R-:W-:-:S02]  /*1980*/  DADD R132, R132, R118 ;  /* 0x0000000084847229 */ /* 0x000fc40000000076 */
[----:B------:R-:W-:Y:S02]  /*1990*/  DFMA R134, R118, 8, R134 ;  /* 0x402000007686782b */ /* 0x000fe40000000086 */
[----:B------:R-:W-:Y:S01]  /*19a0*/  DADD R150, R150, R118 ;  /* 0x0000000096967229 */ /* 0x000fe20000000076 */
[----:B------:R-:W-:Y:S01]  /*19b0*/  FFMA R0, RZ, R41, R9 ;  /* 0x00000029ff007223 */ /* 0x000fe20000000009 */
[--C-:B------:R-:W-:Y:S02]  /*19c0*/  DADD R118, R118, R144.reuse ;  /* 0x0000000076767229 */ /* 0x100fe40000000090 */
[--C-:B------:R-:W-:Y:S02]  /*19d0*/  DADD R120, R120, -R144.reuse ;  /* 0x0000000078787229 */ /* 0x100fe40000000890 */
[--C-:B------:R-:W-:Y:S02]  /*19e0*/  DADD R122, R122, R144.reuse ;  /* 0x000000007a7a7229 */ /* 0x100fe40000000090 */
[----:B------:R-:W-:-:S02]  /*19f0*/  DADD R124, R124, -R144 ;  /* 0x000000007c7c7229 */ /* 0x000fc40000000890 */
[--C-:B------:R-:W-:Y:S02]  /*1a00*/  DADD R126, R126, -R144.reuse ;  /* 0x000000007e7e7229 */ /* 0x100fe40000000890 */
[--C-:B------:R-:W-:Y:S02]  /*1a10*/  DADD R128, R128, -R144.reuse ;  /* 0x0000000080807229 */ /* 0x100fe40000000890 */
[--C-:B------:R-:W-:Y:S02]  /*1a20*/  DADD R130, R130, -R144.reuse ;  /* 0x0000000082827229 */ /* 0x100fe40000000890 */
[----:B------:R-:W-:Y:S02]  /*1a30*/  DADD R132, R132, R144 ;  /* 0x0000000084847229 */ /* 0x000fe40000000090 */
[----:B------:R-:W-:Y:S02]  /*1a40*/  DFMA R134, R144, 8, R134 ;  /* 0x402000009086782b */ /* 0x000fe40000000086 */
[----:B------:R-:W-:-:S02]  /*1a50*/  DADD R148, R140, R140 ;  /* 0x000000008c947229 */ /* 0x000fc4000000008c */
[----:B------:R-:W-:Y:S01]  /*1a60*/  DADD R144, R150, R144 ;  /* 0x0000000096907229 */ /* 0x000fe20000000090 */
[----:B------:R-:W-:Y:S02]  /*1a70*/  FSETP.GT.AND P0, PT, |R0|, 1.469367938527859385e-39, PT ;  /* 0x001000000000780b */ /* 0x000fe40003f04200 */
[----:B------:R-:W-:Y:S01]  /*1a80*/  FSETP.GEU.AND P1, PT, |R153|, 6.5827683646048100446e-37, PT ;  /* 0x036000009900780b */ /* 0x000fe20003f2e200 */
[--C-:B------:R-:W-:Y:S02]  /*1a90*/  DADD R118, R118, -R140.reuse ;  /* 0x0000000076767229 */ /* 0x100fe4000000088c */
[--C-:B------:R-:W-:Y:S02]  /*1aa0*/  DADD R120, R120, R140.reuse ;  /* 0x0000000078787229 */ /* 0x100fe4000000008c */
[--C-:B------:R-:W-:Y:S02]  /*1ab0*/  DADD R122, R122, R140.reuse ;  /* 0x000000007a7a7229 */ /* 0x100fe4000000008c */
[----:B------:R-:W-:-:S02]  /*1ac0*/  DADD R124, R124, R140 ;  /* 0x000000007c7c7229 */ /* 0x000fc4000000008c */
[--C-:B------:R-:W-:Y:S02]  /*1ad0*/  DADD R126, R126, R140.reuse ;  /* 0x000000007e7e7229 */ /* 0x100fe4000000008c */
[--C-:B------:R-:W-:Y:S02]  /*1ae0*/  DADD R128, R128, -R140.reuse ;  /* 0x0000000080807229 */ /* 0x100fe4000000088c */
[--C-:B------:R-:W-:Y:S02]  /*1af0*/  DADD R130, R130, -R140.reuse ;  /* 0x0000000082827229 */ /* 0x100fe4000000088c */
[----:B------:R-:W-:Y:S02]  /*1b00*/  DADD R132, R132, R140 ;  /* 0x0000000084847229 */ /* 0x000fe4000000008c */
[----:B------:R-:W-:Y:S02]  /*1b10*/  DFMA R134, R140, 8, R134 ;  /* 0x402000008c86782b */ /* 0x000fe40000000086 */
[----:B------:R-:W-:-:S02]  /*1b20*/  DADD R114, R114, -R148 ;  /* 0x0000000072727229 */ /* 0x000fc40000000894 */
[----:B------:R-:W-:Y:S02]  /*1b30*/  DADD R116, R116, -R148 ;  /* 0x0000000074747229 */ /* 0x000fe40000000894 */
[----:B------:R-:W-:Y:S02]  /*1b40*/  DADD R142, R136, R136 ;  /* 0x00000000888e7229 */ /* 0x000fe40000000088 */
[----:B------:R-:W-:Y:S01]  /*1b50*/  DADD R140, R144, R140 ;  /* 0x00000000908c7229 */ /* 0x000fe2000000008c */
[----:B------:R-:W-:Y:S01]  /*1b60*/  BSSY.RECONVERGENT B2, `(.L_x_145) ;  /* 0x0000014000027945 */ /* 0x000fe20003800200 */
[--C-:B------:R-:W-:Y:S02]  /*1b70*/  DADD R118, R118, -R136.reuse ;  /* 0x0000000076767229 */ /* 0x100fe40000000888 */
[--C-:B------:R-:W-:Y:S02]  /*1b80*/  DADD R120, R120, -R136.reuse ;  /* 0x0000000078787229 */ /* 0x100fe40000000888 */
[----:B------:R-:W-:-:S02]  /*1b90*/  DADD R122, R122, -R136 ;  /* 0x000000007a7a7229 */ /* 0x000fc40000000888 */
[--C-:B------:R-:W-:Y:S02]  /*1ba0*/  DADD R124, R124, -R136.reuse ;  /* 0x000000007c7c7229 */ /* 0x100fe40000000888 */
[--C-:B------:R-:W-:Y:S02]  /*1bb0*/  DADD R126, R126, -R136.reuse ;  /* 0x000000007e7e7229 */ /* 0x100fe40000000888 */
[--C-:B------:R-:W-:Y:S02]  /*1bc0*/  DADD R128, R128, R136.reuse ;  /* 0x0000000080807229 */ /* 0x100fe40000000088 */
[--C-:B------:R-:W-:Y:S02]  /*1bd0*/  DADD R130, R130, R136.reuse ;  /* 0x0000000082827229 */ /* 0x100fe40000000088 */
[----:B------:R-:W-:Y:S02]  /*1be0*/  DADD R132, R132, R136 ;  /* 0x0000000084847229 */ /* 0x000fe40000000088 */
[----:B------:R-:W-:-:S02]  /*1bf0*/  DFMA R134, R136, 8, R134 ;  /* 0x402000008886782b */ /* 0x000fc40000000086 */
[--C-:B------:R-:W-:Y:S02]  /*1c00*/  DADD R114, R114, -R142.reuse ;  /* 0x0000000072727229 */ /* 0x100fe4000000088e */
[----:B------:R-:W-:Y:S02]  /*1c10*/  DADD R116, R116, -R142 ;  /* 0x0000000074747229 */ /* 0x000fe4000000088e */
[----:B------:R-:W-:Y:S01]  /*1c20*/  DADD R136, R140, R136 ;  /* 0x000000008c887229 */ /* 0x000fe20000000088 */
[----:B------:R-:W-:Y:S10]  /*1c30*/  @P0 BRA P1, `(.L_x_146) ;  /* 0x0000000000180947 */ /* 0x000ff40000800000 */
[----:B------:R-:W-:Y:S01]  /*1c40*/  IMAD.MOV.U32 R0, RZ, RZ, R40 ;  /* 0x000000ffff007224 */ /* 0x000fe200078e0028 */
[----:B------:R-:W-:Y:S02]  /*1c50*/  MOV R151, R41 ;  /* 0x0000002900977202 */ /* 0x000fe40000000f00 */
[----:B------:R-:W-:-:S07]  /*1c60*/  MOV R150, 0x1c80 ;  /* 0x00001c8000967802 */ /* 0x000fce0000000f00 */
[----:B------:R-:W-:Y:S05]  /*1c70*/  CALL.REL.NOINC `($__internal_5_$__cuda_sm20_div_rn_f64_full) ;  /* 0x0000005000b07944 */ /* 0x000fea0003c00000 */
[----:B------:R-:W-:Y:S02]  /*1c80*/  IMAD.MOV.U32 R8, RZ, RZ, R0 ;  /* 0x000000ffff087224 */ /* 0x000fe400078e0000 */
[----:B------:R-:W-:-:S07]  /*1c90*/  IMAD.MOV.U32 R9, RZ, RZ, R151 ;  /* 0x000000ffff097224 */ /* 0x000fce00078e0097 */
.L_x_146:
[----:B------:R-:W-:Y:S05]  /*1ca0*/  BSYNC.RECONVERGENT B2 ;  /* 0x0000000000027941 */ /* 0x000fea0003800200 */
.L_x_145:
[----:B------:R-:W0:Y:S01]  /*1cb0*/  MUFU.RCP64H R141, R41 ;  /* 0x00000029008d7308 */ /* 0x000e220000001800 */
[----:B------:R-:W-:Y:S01]  /*1cc0*/  MOV R140, 0x1 ;  /* 0x00000001008c7802 */ /* 0x000fe20000000f00 */
[----:B------:R-:W-:Y:S01]  /*1cd0*/  DMUL R152, R26, R4 ;  /* 0x000000041a987228 */ /* 0x000fe20000000000 */
[----:B------:R-:W-:Y:S09]  /*1ce0*/  BSSY.RECONVERGENT B2, `(.L_x_147) ;  /* 0x0000012000027945 */ /* 0x000ff20003800200 */
[----:B------:R-:W-:Y:S01]  /*1cf0*/  FSETP.GEU.AND P1, PT, |R153|, 6.5827683646048100446e-37, PT ;  /* 0x036000009900780b */ /* 0x000fe20003f2e200 */
        /* <DEDUP_REMOVED lines=12> */
[----:B------:R-:W-:Y:S01]  /*1dc0*/  MOV R150, 0x1df0 ;  /* 0x00001df000967802 */ /* 0x000fe20000000f00 */
[----:B------:R-:W-:-:S07]  /*1dd0*/  IMAD.MOV.U32 R151, RZ, RZ, R41 ;  /* 0x000000ffff977224 */ /* 0x000fce00078e0029 */
[----:B------:R-:W-:Y:S05]  /*1de0*/  CALL.REL.NOINC `($__internal_5_$__cuda_sm20_div_rn_f64_full) ;  /* 0x0000005000547944 */ /* 0x000fea0003c00000 */
[----:B------:R-:W-:-:S07]  /*1df0*/  MOV R150, R0 ;  /* 0x0000000000967202 */ /* 0x000fce0000000f00 */
.L_x_148:
[----:B------:R-:W-:Y:S05]  /*1e00*/  BSYNC.RECONVERGENT B2 ;  /* 0x0000000000027941 */ /* 0x000fea0003800200 */
.L_x_147:
[----:B------:R-:W-:Y:S01]  /*1e10*/  DMUL R6, R6, R150 ;  /* 0x0000009606067228 */ /* 0x000fe20000000000 */
[----:B------:R-:W-:Y:S01]  /*1e20*/  IMAD.MOV.U32 R4, RZ, RZ, 0x1 ;  /* 0x00000001ff047424 */ /* 0x000fe200078e00ff */
[----:B------:R-:W-:Y:S06]  /*1e30*/  BSSY.RECONVERGENT B2, `(.L_x_149) ;  /* 0x0000016000027945 */ /* 0x000fec0003800200 */
[----:B------:R-:W-:-:S06]  /*1e40*/  DFMA R138, R138, R8, R6 ;  /* 0x000000088a8a722b */ /* 0x000fcc0000000006 */
        /* <DEDUP_REMOVED lines=18> */
[----:B------:R-:W-:Y:S05]  /*1f70*/  CALL.REL.NOINC `($__internal_5_$__cuda_sm20_div_rn_f64_full) ;  /* 0x0000004c00f07944 */ /* 0x000fea0003c00000 */
[----:B------:R-:W-:-:S07]  /*1f80*/  IMAD.MOV.U32 R150, RZ, RZ, R0 ;  /* 0x000000ffff967224 */ /* 0x000fce00078e0000 */
.L_x_150:
[----:B------:R-:W-:Y:S05]  /*1f90*/  BSYNC.RECONVERGENT B2 ;  /* 0x0000000000027941 */ /* 0x000fea0003800200 */
.L_x_149:
        /* <DEDUP_REMOVED lines=28> */
[----:B------:R-:W-:Y:S05]  /*2160*/  CALL.REL.NOINC `($__internal_6_$__cuda_sm20_dsqrt_rn_f64_mediumpath_v1) ;  /* 0x00000054000c7944 */ /* 0x000fea0003c00000 */
[----:B------:R-:W-:Y:S01]  /*2170*/  IMAD.MOV.U32 R140, RZ, RZ, R148 ;  /* 0x000000ffff8c7224 */ /* 0x000fe200078e0094 */
[----:B------:R-:W-:-:S07]  /*2180*/  MOV R141, R149 ;  /* 0x00000095008d7202 */ /* 0x000fce0000000f00 */
.L_x_152:
[----:B------:R-:W-:Y:S05]  /*2190*/  BSYNC.RECONVERGENT B1 ;  /* 0x0000000000017941 */ /* 0x000fea0003800200 */
.L_x_151:
        /* <DEDUP_REMOVED lines=20> */
[----:B------:R-:W-:Y:S05]  /*22e0*/  CALL.REL.NOINC `($__internal_5_$__cuda_sm20_div_rn_f64_full) ;  /* 0x0000004c00147944 */ /* 0x000fea0003c00000 */
[----:B------:R-:W-:-:S07]  /*22f0*/  MOV R150, R0 ;  /* 0x0000000000967202 */ /* 0x000fce0000000f00 */
.L_x_154:
[----:B------:R-:W-:Y:S05]  /*2300*/  BSYNC.RECONVERGENT B2 ;  /* 0x0000000000027941 */ /* 0x000fea0003800200 */
.L_x_153:
        /* <DEDUP_REMOVED lines=23> */
[----:B------:R-:W-:Y:S01]  /*2480*/  MOV R6, R0 ;  /* 0x0000000000067202 */ /* 0x000fe20000000f00 */
[----:B------:R-:W-:-:S07]  /*2490*/  IMAD.MOV.U32 R7, RZ, RZ, R151 ;  /* 0x000000ffff077224 */ /* 0x000fce00078e0097 */
.L_x_156:
[----:B------:R-:W-:Y:S05]  /*24a0*/  BSYNC.RECONVERGENT B2 ;  /* 0x0000000000027941 */ /* 0x000fea0003800200 */
.L_x_155:
        /* <DEDUP_REMOVED lines=18> */
[----:B------:R-:W-:Y:S01]  /*25d0*/  MOV R152, R124 ;  /* 0x0000007c00987202 */ /* 0x000fe20000000f00 */
[----:B------:R-:W-:Y:S01]  /*25e0*/  IMAD.MOV.U32 R153, RZ, RZ, R125 ;  /* 0x000000ffff997224 */ /* 0x000fe200078e007d */
[----:B------:R-:W-:Y:S01]  /*25f0*/  MOV R151, R45 ;  /* 0x0000002d00977202 */ /* 0x000fe20000000f00 */
[----:B------:R-:W-:Y:S01]  /*2600*/  IMAD.MOV.U32 R0, RZ, RZ, R44 ;  /* 0x000000ffff007224 */ /* 0x000fe200078e002c */
[----:B------:R-:W-:-:S07]  /*2610*/  MOV R150, 0x2630 ;  /* 0x0000263000967802 */ /* 0x000fce0000000f00 */
[----:B------:R-:W-:Y:S05]  /*2620*/  CALL.REL.NOINC `($__internal_5_$__cuda_sm20_div_rn_f64_full) ;  /* 0x0000004800447944 */ /* 0x000fea0003c00000 */
[----:B------:R-:W-:-:S07]  /*2630*/  IMAD.MOV.U32 R150, RZ, RZ, R0 ;  /* 0x000000ffff967224 */ /* 0x000fce00078e0000 */
.L_x_158:
[----:B------:R-:W-:Y:S05]  /*2640*/  BSYNC.RECONVERGENT B2 ;  /* 0x0000000000027941 */ /* 0x000fea0003800200 */
.L_x_157:
        /* <DEDUP_REMOVED lines=24> */
[----:B------:R-:W-:Y:S02]  /*27d0*/  IMAD.MOV.U32 R142, RZ, RZ, R0 ;  /* 0x000000ffff8e7224 */ /* 0x000fe400078e0000 */
[----:B------:R-:W-:-:S07]  /*27e0*/  IMAD.MOV.U32 R143, RZ, RZ, R151 ;  /* 0x000000ffff8f7224 */ /* 0x000fce00078e0097 */
.L_x_160:
[----:B------:R-:W-:Y:S05]  /*27f0*/  BSYNC.RECONVERGENT B2 ;  /* 0x0000000000027941 */ /* 0x000fea0003800200 */
.L_x_159:
[----:B------:R-:W-:Y:S01]  /*2800*/  DFMA R146, R88, UR14, R98 ;  /* 0x0000000e58927c2b */ /* 0x000fe20008000062 */
[----:B------:R-:W-:Y:S01]  /*2810*/  IMAD.MOV.U32 R156, RZ, RZ, 0x0 ;  /* 0x00000000ff9c7424 */ /* 0x000fe200078e00ff */
        /* <DEDUP_REMOVED lines=8> */
[----:B------:R-:W-:-:S04]  /*28a0*/  IADD3 R146, PT, PT, R149, -0x3500000, RZ ;  /* 0xfcb0000095927810 */ /* 0x000fc80007ffe0ff */
[----:B------:R-:W-:Y:S02]  /*28b0*/  ISETP.GE.U32.AND P0, PT, R146, 0x7ca00000, PT ;  /* 0x7ca000009200780c */ /* 0x000fe40003f06070 */
        /* <DEDUP_REMOVED lines=11> */
[----:B------:R-:W-:Y:S01]  /*2970*/  IMAD.MOV.U32 R150, RZ, RZ, R156 ;  /* 0x000000ffff967224 */ /* 0x000fe200078e009c */
[----:B------:R-:W-:Y:S02]  /*2980*/  MOV R12, R146 ;  /* 0x00000092000c7202 */ /* 0x000fe40000000f00 */
[----:B------:R-:W-:-:S07]  /*2990*/  MOV R0, 0x29b0 ;  /* 0x000029b000007802 */ /* 0x000fce0000000f00 */
[----:B------:R-:W-:Y:S05]  /*29a0*/  CALL.REL.NOINC `($__internal_6_$__cuda_sm20_dsqrt_rn_f64_mediumpath_v1) ;  /* 0x0000004800fc7944 */ /* 0x000fea0003c00000 */
[----:B------:R-:W-:Y:S02]  /*29b0*/  IMAD.MOV.U32 R158, RZ, RZ, R148 ;  /* 0x000000ffff9e7224 */ /* 0x000fe400078e0094 */
[----:B------:R-:W-:-:S07]  /*29c0*/  IMAD.MOV.U32 R159, RZ, RZ, R149 ;  /* 0x000000ffff9f7224 */ /* 0x000fce00078e0095 */
.L_x_162:
[----:B------:R-:W-:Y:S05]  /*29d0*/  BSYNC.RECONVERGENT B1 ;  /* 0x0000000000017941 */ /* 0x000fea0003800200 */
.L_x_161:
[----:B------:R-:W-:Y:S01]  /*29e0*/  DMUL R4, R158, R4 ;  /* 0x000000049e047228 */ /* 0x000fe20000000000 */
[----:B------:R-:W-:Y:S01]  /*29f0*/  IMAD.MOV.U32 R150, RZ, RZ, 0x0 ;  /* 0x00000000ff967424 */ /* 0x000fe200078e00ff */
[----:B------:R-:W-:Y:S01]  /*2a00*/  BSSY.RECONVERGENT B1, `(.L_x_163) ;  /* 0x0000017000017945 */ /* 0x000fe20003800200 */
[----:B------:R-:W-:-:S05]  /*2a10*/  IMAD.MOV.U32 R151, RZ, RZ, 0x3fd80000 ;  /* 0x3fd80000ff977424 */ /* 0x000fca00078e00ff */
        /* <DEDUP_REMOVED lines=21> */
.L_x_164:
[----:B------:R-:W-:Y:S05]  /*2b70*/  BSYNC.RECONVERGENT B1 ;  /* 0x0000000000017941 */ /* 0x000fea0003800200 */
.L_x_163:
[----:B------:R-:W-:Y:S01]  /*2b80*/  DADD R144, R144, R156 ;  /* 0x0000000090907229 */ /* 0x000fe2000000009c */
[----:B------:R-:W-:Y:S01]  /*2b90*/  MOV R4, 0x1 ;  /* 0x0000000100047802 */ /* 0x000fe20000000f00 */
[----:B------:R-:W-:Y:S01]  /*2ba0*/  BSSY.RECONVERGENT B2, `(.L_x_165) ;  /* 0x0000016000027945 */ /* 0x000fe20003800200 */
[----:B------:R-:W-:-:S03]  /*2bb0*/  FSETP.GEU.AND P2, PT, |R7|, 6.5827683646048100446e-37, PT ;  /* 0x036000000700780b */ /* 0x000fc60003f4e200 */
        /* <DEDUP_REMOVED lines=18> */
[----:B------:R-:W-:Y:S01]  /*2ce0*/  IMAD.MOV.U32 R4, RZ, RZ, R0 ;  /* 0x000000ffff047224 */ /* 0x000fe200078e0000 */
[----:B------:R-:W-:-:S07]  /*2cf0*/  MOV R5, R151 ;  /* 0x0000009700057202 */ /* 0x000fce0000000f00 */
.L_x_166:
[----:B------:R-:W-:Y:S05]  /*2d00*/  BSYNC.RECONVERGENT B2 ;  /* 0x0000000000027941 */ /* 0x000fea0003800200 */
.L_x_165:
        /* <DEDUP_REMOVED lines=23> */
.L_x_168:
[----:B------:R-:W-:Y:S05]  /*2e80*/  BSYNC.RECONVERGENT B2 ;  /* 0x0000000000027941 */ /* 0x000fea0003800200 */
.L_x_167:
        /* <DEDUP_REMOVED lines=23> */
.L_x_170:
[----:B------:R-:W-:Y:S05]  /*3000*/  BSYNC.RECONVERGENT B2 ;  /* 0x0000000000027941 */ /* 0x000fea0003800200 */
.L_x_169:
[----:B------:R-:W-:Y:S01]  /*3010*/  DMUL R142, R6, R6 ;  /* 0x00000006068e7228 */ /* 0x000fe20000000000 */
[----:B------:R-:W-:Y:S01]  /*3020*/  IMAD.MOV.U32 R158, RZ, RZ, 0x0 ;  /* 0x00000000ff9e7424 */ /* 0x000fe200078e00ff */
[----:B------:R-:W-:Y:S01]  /*3030*/  DMUL R144, R8, R8 ;  /* 0x0000000808907228 */ /* 0x000fe20000000000 */
[----:B------:R-:W-:Y:S01]  /*3040*/  IMAD.MOV.U32 R159, RZ, RZ, 0x3fd80000 ;  /* 0x3fd80000ff9f7424 */ /* 0x000fe200078e00ff */
[----:B------:R-:W-:Y:S04]  /*3050*/  BSSY.RECONVERGENT B1, `(.L_x_171) ;  /* 0x0000017000017945 */ /* 0x000fe80003800200 */
[----:B------:R-:W-:-:S08]  /*3060*/  DFMA R146, R4, R4, R142 ;  /* 0x000000040492722b */ /* 0x000fd0000000008e */
[----:B------:R-:W-:-:S06]  /*3070*/  DADD R146, R146, R144 ;  /* 0x0000000092927229 */ /* 0x000fcc0000000090 */
        /* <DEDUP_REMOVED lines=20> */
.L_x_172:
[----:B------:R-:W-:Y:S05]  /*31c0*/  BSYNC.RECONVERGENT B1 ;  /* 0x0000000000017941 */ /* 0x000fea0003800200 */
.L_x_171:
[----:B------:R-:W0:Y:S01]  /*31d0*/  MUFU.RCP64H R151, R139 ;  /* 0x0000008b00977308 */ /* 0x000e220000001800 */
[----:B------:R-:W-:Y:S01]  /*31e0*/  MOV R150, 0x1 ;  /* 0x0000000100967802 */ /* 0x000fe20000000f00 */
[----:B------:R-:W-:Y:S05]  /*31f0*/  BSSY.RECONVERGENT B2, `(.L_x_173) ;  /* 0x0000014000027945 */ /* 0x000fea0003800200 */
[----:B0-----:R-:W-:-:S08]  /*3200*/  DFMA R152, -R138, R150, 1 ;  /* 0x3ff000008a98742b */ /* 0x001fd00000000196 */
[----:B------:R-:W-:-:S08]  /*3210*/  DFMA R152, R152, R152, R152 ;  /* 0x000000989898722b */ /* 0x000fd00000000098 */
[----:B------:R-:W-:-:S08]  /*3220*/  DFMA R150, R150, R152, R150 ;  /* 0x000000989696722b */ /* 0x000fd00000000096 */
[----:B------:R-:W-:-:S08]  /*3230*/  DFMA R152, -R138, R150, 1 ;  /* 0x3ff000008a98742b */ /* 0x000fd00000000196 */
[----:B------:R-:W-:Y:S02]  /*3240*/  DFMA R150, R150, R152, R150 ;  /* 0x000000989696722b */ /* 0x000fe40000000096 */
[----:B------:R-:W-:-:S08]  /*3250*/  DMUL R152, R88, -R10 ;  /* 0x8000000a58987228 */ /* 0x000fd00000000000 */
[----:B------:R-:W-:Y:S02]  /*3260*/  DMUL R10, R150, R152 ;  /* 0x00000098960a7228 */ /* 0x000fe40000000000 */
[----:B------:R-:W-:-:S06]  /*3270*/  FSETP.GEU.AND P2, PT, |R153|, 6.5827683646048100446e-37, PT ;  /* 0x036000009900780b */ /* 0x000fcc0003f4e200 */
        /* <DEDUP_REMOVED lines=9> */
[----:B------:R-:W-:Y:S01]  /*3310*/  MOV R10, R0 ;  /* 0x00000000000a7202 */ /* 0x000fe20000000f00 */
[----:B------:R-:W-:-:S07]  /*3320*/  IMAD.MOV.U32 R11, RZ, RZ, R151 ;  /* 0x000000ffff0b7224 */ /* 0x000fce00078e0097 */
.L_x_174:
[----:B------:R-:W-:Y:S05]  /*3330*/  BSYNC.RECONVERGENT B2 ;  /* 0x0000000000027941 */ /* 0x000fea0003800200 */
.L_x_173:
        /* <DEDUP_REMOVED lines=17> */
[----:B------:R-:W-:Y:S01]  /*3450*/  MOV R0, R140 ;  /* 0x0000008c00007202 */ /* 0x000fe20000000f00 */
[----:B------:R-:W-:Y:S01]  /*3460*/  IMAD.MOV.U32 R151, RZ, RZ, R141 ;  /* 0x000000ffff977224 */ /* 0x000fe200078e008d */
[----:B------:R-:W-:-:S07]  /*3470*/  MOV R150, 0x3490 ;  /* 0x0000349000967802 */ /* 0x000fce0000000f00 */
[----:B------:R-:W-:Y:S05]  /*3480*/  CALL.REL.NOINC `($__internal_5_$__cuda_sm20_div_rn_f64_full) ;  /* 0x0000003800ac7944 */ /* 0x000fea0003c00000 */
[----:B------:R-:W-:-:S07]  /*3490*/  IMAD.MOV.U32 R150, RZ, RZ, R0 ;  /* 0x000000ffff967224 */ /* 0x000fce00078e0000 */
.L_x_176:
[----:B------:R-:W-:Y:S05]  /*34a0*/  BSYNC.RECONVERGENT B2 ;  /* 0x0000000000027941 */ /* 0x000fea0003800200 */
.L_x_175:
[----:B------:R-:W0:Y:S01]  /*34b0*/  MUFU.RCP64H R141, R89 ;  /* 0x00000059008d7308 */ /* 0x000e220000001800 */
[----:B------:R-:W-:Y:S01]  /*34c0*/  MOV R140, 0x1 ;  /* 0x00000001008c7802 */ /* 0x000fe20000000f00 */
[----:B------:R-:W-:Y:S01]  /*34d0*/  DMUL R150, R150, R148 ;  /* 0x0000009496967228 */ /* 0x000fe20000000000 */
[----:B------:R-:W-:Y:S07]  /*34e0*/  BSSY.RECONVERGENT B2, `(.L_x_177) ;  /* 0x000002b000027945 */ /* 0x000fee0003800200 */
[----:B------:R-:W-:-:S02]  /*34f0*/  DMUL R154, R150, R8 ;  /* 0x00000008969a7228 */ /* 0x000fc40000000000 */
[----:B0-----:R-:W-:-:S08]  /*3500*/  DFMA R152, -R88, R140, 1 ;  /* 0x3ff000005898742b */ /* 0x001fd0000000018c */
[----:B------:R-:W-:-:S08]  /*3510*/  DFMA R152, R152, R152, R152 ;  /* 0x000000989898722b */ /* 0x000fd00000000098 */
[----:B------:R-:W-:Y:S02]  /*3520*/  DFMA R140, R140, R152, R140 ;  /* 0x000000988c8c722b */ /* 0x000fe4000000008c */
[C---:B------:R-:W-:Y:S02]  /*3530*/  DFMA R152, R150.reuse, -R4, R138 ;  /* 0x800000049698722b */ /* 0x040fe4000000008a */
[----:B------:R-:W-:-:S06]  /*3540*/  DMUL R138, R150, R6 ;  /* 0x00000006968a7228 */ /* 0x000fcc0000000000 */
[----:B------:R-:W-:Y:S02]  /*3550*/  DFMA R152, R88, UR4, R152 ;  /* 0x0000000458987c2b */ /* 0x000fe40008000098 */
[C---:B------:R-:W-:Y:S02]  /*3560*/  DFMA R150, R10.reuse, R6, -R138 ;  /* 0x000000060a96722b */ /* 0x040fe4000000088a */
[----:B------:R-:W-:Y:S02]  /*3570*/  DFMA R138, R10, R8, -R154 ;  /* 0x000000080a8a722b */ /* 0x000fe4000000089a */
[----:B------:R-:W-:-:S04]  /*3580*/  DFMA R10, -R88, R140, 1 ;  /* 0x3ff00000580a742b */ /* 0x000fc8000000018c */
[----:B------:R-:W-:-:S04]  /*3590*/  DFMA R150, R88, UR6, R150 ;  /* 0x0000000658967c2b */ /* 0x000fc80008000096 */
[----:B------:R-:W-:Y:S01]  /*35a0*/  DFMA R10, R140, R10, R140 ;  /* 0x0000000a8c0a722b */ /* 0x000fe2000000008c */
[----:B------:R-:W-:Y:S02]  /*35b0*/  FSEL R140, R152, UR8, P1 ;  /* 0x00000008988c7c08 */ /* 0x000fe40008800000 */
[----:B------:R-:W-:Y:S01]  /*35c0*/  FSEL R141, R153, UR9, P1 ;  /* 0x00000009998d7c08 */ /* 0x000fe20008800000 */
[----:B------:R-:W-:Y:S02]  /*35d0*/  DFMA R152, R88, UR14, R138 ;  /* 0x0000000e58987c2b */ /* 0x000fe4000800008a */
[----:B------:R-:W-:Y:S02]  /*35e0*/  FSEL R138, R150, UR10, P1 ;  /* 0x0000000a968a7c08 */ /* 0x000fe40008800000 */
[----:B------:R-:W-:Y:S01]  /*35f0*/  FSEL R139, R151, UR11, P1 ;  /* 0x0000000b978b7c08 */ /* 0x000fe20008800000 */
[----:B------:R-:W-:Y:S02]  /*3600*/  DADD R94, R94, R140 ;  /* 0x000000005e5e7229 */ /* 0x000fe4000000008c */
[----:B------:R-:W-:-:S03]  /*3610*/  DMUL R140, R10, 0.5 ;  /* 0x3fe000000a8c7828 */ /* 0x000fc60000000000 */
[----:B------:R-:W-:Y:S01]  /*3620*/  FSEL R152, R152, UR28, P1 ;  /* 0x0000001c98987c08 */ /* 0x000fe20008800000 */
[----:B------:R-:W-:Y:S01]  /*3630*/  DADD R138, R96, R138 ;  /* 0x00000000608a7229 */ /* 0x000fe2000000008a */
[----:B------:R-:W-:Y:S01]  /*3640*/  FSEL R153, R153, UR29, P1 ;  /* 0x0000001d99997c08 */ /* 0x000fe20008800000 */
[----:B------:R-:W-:Y:S02]  /*3650*/  DFMA R86, R42, R86, R94 ;  /* 0x000000562a56722b */ /* 0x000fe4000000005e */
[----:B------:R-:W-:-:S03]  /*3660*/  DFMA R150, -R88, R140, 0.5 ;  /* 0x3fe000005896742b */ /* 0x000fc6000000018c */
[----:B------:R-:W-:Y:S02]  /*3670*/  DADD R98, R98, R152 ;  /* 0x0000000062627229 */ /* 0x000fe40000000098 */
[----:B------:R-:W-:Y:S02]  /*3680*/  DFMA R90, R42, R90, R138 ;  /* 0x0000005a2a5a722b */ /* 0x000fe4000000008a */
[----:B------:R-:W-:Y:S02]  /*3690*/  DMUL R86, R44, R86 ;  /* 0x000000562c567228 */ /* 0x000fe40000000000 */
[----:B------:R-:W-:Y:S02]  /*36a0*/  DFMA R10, R10, R150, R140 ;  /* 0x000000960a0a722b */ /* 0x000fe4000000008c */
[----:B------:R-:W-:Y:S02]  /*36b0*/  DFMA R92, R42, R92, R98 ;  /* 0x0000005c2a5c722b */ /* 0x000fe40000000062 */
[----:B------:R-:W-:-:S06]  /*36c0*/  DMUL R90, R44, R90 ;  /* 0x0000005a2c5a7228 */ /* 0x000fcc0000000000 */
[----:B------:R-:W-:Y:S01]  /*36d0*/  FFMA R0, RZ, R89, R11 ;  /* 0x00000059ff007223 */ /* 0x000fe2000000000b */
[----:B------:R-:W-:-:S04]  /*36e0*/  DMUL R92, R44, R92 ;  /* 0x0000005c2c5c7228 */ /* 0x000fc80000000000 */
[----:B------:R-:W-:-:S13]  /*36f0*/  FSETP.GT.AND P0, PT, |R0|, 1.469367938527859385e-39, PT ;  /* 0x001000000000780b */ /* 0x000fda0003f04200 */
[----:B------:R-:W-:Y:S05]  /*3700*/  @P0 BRA `(.L_x_178) ;  /* 0x0000000000200947 */ /* 0x000fea0003800000 */
[----:B------:R-:W-:Y:S01]  /*3710*/  IMAD.MOV.U32 R152, RZ, RZ, RZ ;  /* 0x000000ffff987224 */ /* 0x000fe200078e00ff */
[----:B------:R-:W-:Y:S01]  /*3720*/  MOV R0, R88 ;  /* 0x0000005800007202 */ /* 0x000fe20000000f00 */
[----:B------:R-:W-:Y:S01]  /*3730*/  IMAD.MOV.U32 R153, RZ, RZ, 0x3fe00000 ;  /* 0x3fe00000ff997424 */ /* 0x000fe200078e00ff */
[----:B------:R-:W-:Y:S01]  /*3740*/  MOV R150, 0x3770 ;  /* 0x0000377000967802 */ /* 0x000fe20000000f00 */
[----:B------:R-:W-:-:S07]  /*3750*/  IMAD.MOV.U32 R151, RZ, RZ, R89 ;  /* 0x000000ffff977224 */ /* 0x000fce00078e0059 */
[----:B------:R-:W-:Y:S05]  /*3760*/  CALL.REL.NOINC `($__internal_5_$__cuda_sm20_div_rn_f64_full) ;  /* 0x0000003400f47944 */ /* 0x000fea0003c00000 */
[----:B------:R-:W-:Y:S01]  /*3770*/  IMAD.MOV.U32 R10, RZ, RZ, R0 ;  /* 0x000000ffff0a7224 */ /* 0x000fe200078e0000 */
[----:B------:R-:W-:-:S07]  /*3780*/  MOV R11, R151 ;  /* 0x00000097000b7202 */ /* 0x000fce0000000f00 */
.L_x_178:
[----:B------:R-:W-:Y:S05]  /*3790*/  BSYNC.RECONVERGENT B2 ;  /* 0x0000000000027941 */ /* 0x000fea0003800200 */
.L_x_177:
[----:B------:R-:W0:Y:S01]  /*37a0*/  MUFU.RCP64H R95, R89 ;  /* 0x00000059005f7308 */ /* 0x000e220000001800 */
[----:B------:R-:W-:Y:S01]  /*37b0*/  IMAD.MOV.U32 R94, RZ, RZ, 0x1 ;  /* 0x00000001ff5e7424 */ /* 0x000fe200078e00ff */
        /* <DEDUP_REMOVED lines=21> */
.L_x_180:
[----:B------:R-:W-:Y:S05]  /*3910*/  BSYNC.RECONVERGENT B2 ;  /* 0x0000000000027941 */ /* 0x000fea0003800200 */
.L_x_179:
        /* <DEDUP_REMOVED lines=20> */
[----:B------:R-:W-:-:S07]  /*3a60*/  MOV R150, 0x3a80 ;  /* 0x00003a8000967802 */ /* 0x000fce0000000f00 */
[----:B------:R-:W-:Y:S05]  /*3a70*/  CALL.REL.NOINC `($__internal_5_$__cuda_sm20_div_rn_f64_full) ;  /* 0x0000003400307944 */ /* 0x000fea0003c00000 */
[----:B------:R-:W-:Y:S01]  /*3a80*/  IMAD.MOV.U32 R94, RZ, RZ, R0 ;  /* 0x000000ffff5e7224 */ /* 0x000fe200078e0000 */
[----:B------:R-:W-:-:S07]  /*3a90*/  MOV R95, R151 ;  /* 0x00000097005f7202 */ /* 0x000fce0000000f00 */
.L_x_182:
[----:B------:R-:W-:Y:S05]  /*3aa0*/  BSYNC.RECONVERGENT B2 ;  /* 0x0000000000027941 */ /* 0x000fea0003800200 */
.L_x_181:
[----:B------:R-:W0:Y:S01]  /*3ab0*/  MUFU.RCP64H R97, R89 ;  /* 0x0000005900617308 */ /* 0x000e220000001800 */
[----:B------:R-:W-:Y:S01]  /*3ac0*/  IMAD.MOV.U32 R96, RZ, RZ, 0x1 ;  /* 0x00000001ff607424 */ /* 0x000fe200078e00ff */
[----:B------:R-:W-:Y:S01]  /*3ad0*/  DMUL R152, R146, -5.5 ;  /* 0xc016000092987828 */ /* 0x000fe20000000000 */
[----:B------:R-:W-:Y:S01]  /*3ae0*/  BSSY.RECONVERGENT B2, `(.L_x_183) ;  /* 0x0000017000027945 */ /* 0x000fe20003800200 */
[----:B------:R-:W-:-:S08]  /*3af0*/  DFMA R94, R44, -30, R94 ;  /* 0xc03e00002c5e782b */ /* 0x000fd0000000005e */
[----:B------:R-:W-:Y:S01]  /*3b00*/  FSETP.GEU.AND P1, PT, |R153|, 6.5827683646048100446e-37, PT ;  /* 0x036000009900780b */ /* 0x000fe20003f2e200 */
[----:B0-----:R-:W-:-:S08]  /*3b10*/  DFMA R98, -R88, R96, 1 ;  /* 0x3ff000005862742b */ /* 0x001fd00000000160 */
[----:B------:R-:W-:-:S08]  /*3b20*/  DFMA R98, R98, R98, R98 ;  /* 0x000000626262722b */ /* 0x000fd00000000062 */
[----:B------:R-:W-:-:S08]  /*3b30*/  DFMA R98, R96, R98, R96 ;  /* 0x000000626062722b */ /* 0x000fd00000000060 */
[----:B------:R-:W-:-:S08]  /*3b40*/  DFMA R96, -R88, R98, 1 ;  /* 0x3ff000005860742b */ /* 0x000fd00000000162 */
[----:B------:R-:W-:Y:S02]  /*3b50*/  DFMA R132, R98, R96, R98 ;  /* 0x000000606284722b */ /* 0x000fe40000000062 */
[----:B------:R-:W-:-:S06]  /*3b60*/  DMUL R96, R10, 57 ;  /* 0x404c80000a607828 */ /* 0x000fcc0000000000 */
[----:B------:R-:W-:Y:S02]  /*3b70*/  DMUL R150, R132, R152 ;  /* 0x0000009884967228 */ /* 0x000fe40000000000 */
[----:B------:R-:W-:-:S06]  /*3b80*/  DFMA R94, R88, R96, R94 ;  /* 0x00000060585e722b */ /* 0x000fcc000000005e */
[----:B------:R-:W-:Y:S02]  /*3b90*/  DFMA R98, -R88, R150, R152 ;  /* 0x000000965862722b */ /* 0x000fe40000000198 */
[----:B------:R-:W-:-:S06]  /*3ba0*/  DADD R94, -R134, R94 ;  /* 0x00000000865e7229 */ /* 0x000fcc000000015e */
[----:B------:R-:W-:Y:S02]  /*3bb0*/  DFMA R150, R132, R98, R150 ;  /* 0x000000628496722b */ /* 0x000fe40000000096 */
[----:B------:R-:W-:-:S08]  /*3bc0*/  DFMA R134, R94, R46, R134 ;  /* 0x0000002e5e86722b */ /* 0x000fd00000000086 */
        /* <DEDUP_REMOVED lines=8> */
.L_x_184:
[----:B------:R-:W-:Y:S05]  /*3c50*/  BSYNC.RECONVERGENT B2 ;  /* 0x0000000000027941 */ /* 0x000fea0003800200 */
.L_x_183:
[----:B------:R-:W0:Y:S01]  /*3c60*/  MUFU.RCP64H R97, R89 ;  /* 0x0000005900617308 */ /* 0x000e220000001800 */
[----:B------:R-:W-:Y:S01]  /*3c70*/  IMAD.MOV.U32 R96, RZ, RZ, 0x1 ;  /* 0x00000001ff607424 */ /* 0x000fe200078e00ff */
[----:B------:R-:W-:Y:S01]  /*3c80*/  DADD R94, R4, R4 ;  /* 0x00000000045e7229 */ /* 0x000fe20000000004 */
[----:B------:R-:W-:Y:S01]  /*3c90*/  UMOV UR32, 0x55555555 ;  /* 0x5555555500207882 */ /* 0x000fe20000000000 */
[----:B------:R-:W-:Y:S01]  /*3ca0*/  UMOV UR33, 0x3fe55555 ;  /* 0x3fe5555500217882 */ /* 0x000fe20000000000 */
[----:B------:R-:W-:Y:S01]  /*3cb0*/  DADD R106, R106, R86 ;  /* 0x000000006a6a7229 */ /* 0x000fe20000000056 */
        /* <DEDUP_REMOVED lines=11> */
[----:B------:R-:W-:Y:S02]  /*3d70*/  DMUL R152, R44, R94 ;  /* 0x0000005e2c987228 */ /* 0x000fe40000000000 */
[----:B------:R-:W-:Y:S01]  /*3d80*/  DFMA R130, R138, R2, R130 ;  /* 0x000000028a82722b */ /* 0x000fe20000000082 */
[----:B------:R-:W-:Y:S01]  /*3d90*/  MOV R138, 0x0 ;  /* 0x00000000008a7802 */ /* 0x000fe20000000f00 */
[----:B------:R-:W-:Y:S02]  /*3da0*/  IMAD.MOV.U32 R139, RZ, RZ, 0x3fe00000 ;  /* 0x3fe00000ff8b7424 */ /* 0x000fe400078e00ff */
[----:B------:R-:W-:Y:S02]  /*3db0*/  DFMA R98, R96, R98, R96 ;  /* 0x000000626062722b */ /* 0x000fe40000000060 */
[----:B------:R-:W-:-:S02]  /*3dc0*/  DFMA R96, R44, 12, R150 ;  /* 0x402800002c60782b */ /* 0x000fc40000000096 */
[----:B------:R-:W-:Y:S01]  /*3dd0*/  FSETP.GEU.AND P1, PT, |R153|, 6.5827683646048100446e-37, PT ;  /* 0x036000009900780b */ /* 0x000fe20003f2e200 */
[----:B------:R-:W-:Y:S02]  /*3de0*/  DADD R124, R124, R90 ;  /* 0x000000007c7c7229 */ /* 0x000fe4000000005a */
[----:B------:R-:W-:Y:S02]  /*3df0*/  DFMA R108, R146, R2, R108 ;  /* 0x00000002926c722b */ /* 0x000fe4000000006c */
[----:B------:R-:W-:Y:S02]  /*3e00*/  DFMA R132, -R88, R98, 1 ;  /* 0x3ff000005884742b */ /* 0x000fe40000000162 */
[----:B------:R-:W-:Y:S02]  /*3e10*/  DFMA R126, R140, R2, R126 ;  /* 0x000000028c7e722b */ /* 0x000fe4000000007e */
[----:B------:R-:W-:Y:S02]  /*3e20*/  DMUL R90, R90, -UR32 ;  /* 0x800000205a5a7c28 */ /* 0x000fe40008000000 */
[----:B------:R-:W-:-:S02]  /*3e30*/  DADD R128, R128, R92 ;  /* 0x0000000080807229 */ /* 0x000fc4000000005c */
[----:B------:R-:W-:Y:S02]  /*3e40*/  DFMA R98, R98, R132, R98 ;  /* 0x000000846262722b */ /* 0x000fe40000000062 */
[----:B------:R-:W-:-:S06]  /*3e50*/  DMUL R132, R10, -27 ;  /* 0xc03b00000a847828 */ /* 0x000fcc0000000000 */
[----:B------:R-:W-:Y:S02]  /*3e60*/  DMUL R150, R98, R152 ;  /* 0x0000009862967228 */ /* 0x000fe40000000000 */
[----:B------:R-:W-:-:S06]  /*3e70*/  DFMA R96, R88, R132, R96 ;  /* 0x000000845860722b */ /* 0x000fcc0000000060 */
        /* <DEDUP_REMOVED lines=13> */
[----:B------:R-:W-:Y:S01]  /*3f50*/  IMAD.MOV.U32 R0, RZ, RZ, R88 ;  /* 0x000000ffff007224 */ /* 0x000fe200078e0058 */
[----:B------:R-:W-:Y:S02]  /*3f60*/  MOV R151, R89 ;  /* 0x0000005900977202 */ /* 0x000fe40000000f00 */
[----:B------:R-:W-:-:S07]  /*3f70*/  MOV R150, 0x3f90 ;  /* 0x00003f9000967802 */ /* 0x000fce0000000f00 */
[----:B------:R-:W-:Y:S05]  /*3f80*/  CALL.REL.NOINC `($__internal_5_$__cuda_sm20_div_rn_f64_full) ;  /* 0x0000002c00ec7944 */ /* 0x000fea0003c00000 */
[----:B------:R-:W-:-:S07]  /*3f90*/  IMAD.MOV.U32 R150, RZ, RZ, R0 ;  /* 0x000000ffff967224 */ /* 0x000fce00078e0000 */
.L_x_186:
[----:B------:R-:W-:Y:S05]  /*3fa0*/  BSYNC.RECONVERGENT B2 ;  /* 0x0000000000027941 */ /* 0x000fea0003800200 */
.L_x_185:
[----:B------:R-:W0:Y:S01]  /*3fb0*/  MUFU.RCP64H R97, R89 ;  /* 0x0000005900617308 */ /* 0x000e220000001800 */
[----:B------:R-:W-:Y:S01]  /*3fc0*/  IMAD.MOV.U32 R96, RZ, RZ, 0x1 ;  /* 0x00000001ff607424 */ /* 0x000fe200078e00ff */
[----:B------:R-:W-:Y:S01]  /*3fd0*/  FSETP.GEU.AND P1, PT, |R95|, 6.5827683646048100446e-37, PT ;  /* 0x036000005f00780b */ /* 0x000fe20003f2e200 */
[----:B------:R-:W-:Y:S01]  /*3fe0*/  DADD R150, -R116, R150 ;  /* 0x0000000074967229 */ /* 0x000fe20000000196 */
[----:B------:R-:W-:Y:S07]  /*3ff0*/  BSSY.RECONVERGENT B2, `(.L_x_187) ;  /* 0x0000015000027945 */ /* 0x000fee0003800200 */
        /* <DEDUP_REMOVED lines=20> */
.L_x_188:
[----:B------:R-:W-:Y:S05]  /*4140*/  BSYNC.RECONVERGENT B2 ;  /* 0x0000000000027941 */ /* 0x000fea0003800200 */
.L_x_187:
[----:B------:R-:W0:Y:S01]  /*4150*/  MUFU.RCP64H R95, R89 ;  /* 0x00000059005f7308 */ /* 0x000e220000001800 */
[----:B------:R-:W-:Y:S01]  /*4160*/  MOV R94, 0x1 ;  /* 0x00000001005e7802 */ /* 0x000fe20000000f00 */
        /* <DEDUP_REMOVED lines=22> */
.L_x_190:
[----:B------:R-:W-:Y:S05]  /*42d0*/  BSYNC.RECONVERGENT B2 ;  /* 0x0000000000027941 */ /* 0x000fea0003800200 */
.L_x_189:
        /* <DEDUP_REMOVED lines=21> */
[----:B------:R-:W-:Y:S01]  /*4430*/  IMAD.MOV.U32 R0, RZ, RZ, R88 ;  /* 0x000000ffff007224 */ /* 0x000fe200078e0058 */
[----:B------:R-:W-:Y:S02]  /*4440*/  MOV R151, R89 ;  /* 0x0000005900977202 */ /* 0x000fe40000000f00 */
[----:B------:R-:W-:-:S07]  /*4450*/  MOV R150, 0x4470 ;  /* 0x0000447000967802 */ /* 0x000fce0000000f00 */
[----:B------:R-:W-:Y:S05]  /*4460*/  CALL.REL.NOINC `($__internal_5_$__cuda_sm20_div_rn_f64_full) ;  /* 0x0000002800b47944 */ /* 0x000fea0003c00000 */
[----:B------:R-:W-:Y:S02]  /*4470*/  IMAD.MOV.U32 R94, RZ, RZ, R0 ;  /* 0x000000ffff5e7224 */ /* 0x000fe400078e0000 */
[----:B------:R-:W-:-:S07]  /*4480*/  IMAD.MOV.U32 R95, RZ, RZ, R151 ;  /* 0x000000ffff5f7224 */ /* 0x000fce00078e0097 */
.L_x_192:
[----:B------:R-:W-:Y:S05]  /*4490*/  BSYNC.RECONVERGENT B2 ;  /* 0x0000000000027941 */ /* 0x000fea0003800200 */
.L_x_191:
        /* <DEDUP_REMOVED lines=24> */
.L_x_194:
[----:B------:R-:W-:Y:S05]  /*4620*/  BSYNC.RECONVERGENT B2 ;  /* 0x0000000000027941 */ /* 0x000fea0003800200 */
.L_x_193:
[----:B------:R-:W0:Y:S01]  /*4630*/  MUFU.RCP64H R95, R89 ;  /* 0x00000059005f7308 */ /* 0x000e220000001800 */
[----:B------:R-:W-:Y:S01]  /*4640*/  IMAD.MOV.U32 R94, RZ, RZ, 0x1 ;  /* 0x00000001ff5e7424 */ /* 0x000fe200078e00ff */
[----:B------:R-:W-:Y:S01]  /*4650*/  DMUL R152, R42, R8 ;  /* 0x000000082a987228 */ /* 0x000fe20000000000 */
[----:B------:R-:W-:Y:S01]  /*4660*/  BSSY.RECONVERGENT B2, `(.L_x_195) ;  /* 0x0000015000027945 */ /* 0x000fe20003800200 */
[----:B------:R-:W-:-:S08]  /*4670*/  DADD R150, -R118, R150 ;  /* 0x0000000076967229 */ /* 0x000fd00000000196 */
[----:B------:R-:W-:Y:S01]  /*4680*/  FSETP.GEU.AND P1, PT, |R153|, 6.5827683646048100446e-37, PT ;  /* 0x036000009900780b */ /* 0x000fe20003f2e200 */
[----:B------:R-:W-:Y:S02]  /*4690*/  DFMA R118, R150, R46, R118 ;  /* 0x0000002e9676722b */ /* 0x000fe40000000076 */
        /* <DEDUP_REMOVED lines=17> */
.L_x_196:
[----:B------:R-:W-:Y:S05]  /*47b0*/  BSYNC.RECONVERGENT B2 ;  /* 0x0000000000027941 */ /* 0x000fea0003800200 */
.L_x_195:
[----:B------:R-:W-:Y:S01]  /*47c0*/  UMOV UR32, 0xbca1af28 ;  /* 0xbca1af2800207882 */ /* 0x000fe20000000000 */
[----:B------:R-:W-:Y:S01]  /*47d0*/  UMOV UR33, 0x3faaf286 ;  /* 0x3faaf28600217882 */ /* 0x000fe20000000000 */
[----:B------:R-:W-:Y:S01]  /*47e0*/  UMOV UR34, 0xb4812d20 ;  /* 0xb4812d2000227882 */ /* 0x000fe20000000000 */
[----:B------:R-:W-:Y:S01]  /*47f0*/  DMUL R44, R44, UR32 ;  /* 0x000000202c2c7c28 */ /* 0x000fe20008000000 */
[----:B------:R-:W-:Y:S01]  /*4800*/  UMOV UR32, 0x6a819a9e ;  /* 0x6a819a9e00207882 */ /* 0x000fe20000000000 */
[----:B------:R-:W-:Y:S01]  /*4810*/  UMOV UR33, 0x3f89aa06 ;  /* 0x3f89aa0600217882 */ /* 0x000fe20000000000 */
[----:B------:R-:W-:Y:S01]  /*4820*/  UMOV UR35, 0x3f72d204 ;  /* 0x3f72d20400237882 */ /* 0x000fe20000000000 */
[----:B------:R-:W-:Y:S01]  /*4830*/  DADD R42, -R102, R42 ;  /* 0x00000000662a7229 */ /* 0x000fe2000000012a */
[----:B------:R-:W-:Y:S01]  /*4840*/  UMOV UR38, 0x9999999a ;  /* 0x9999999a00267882 */ /* 0x000fe20000000000 */
[-C--:B------:R-:W-:Y:S01]  /*4850*/  DFMA R88, R104, -R2.reuse, R104 ;  /* 0x800000026858722b */ /* 0x080fe20000000068 */
[----:B------:R-:W-:Y:S01]  /*4860*/  UMOV UR39, 0x3fb99999 ;  /* 0x3fb9999900277882 */ /* 0x000fe20000000000 */
[----:B------:R-:W-:Y:S01]  /*4870*/  DFMA R94, R134, -UR32, R44 ;  /* 0x80000020865e7c2b */ /* 0x000fe2000800002c */
[----:B------:R-:W-:Y:S01]  /*4880*/  UMOV UR32, 0xd801b600 ;  /* 0xd801b60000207882 */ /* 0x000fe20000000000 */
[----:B------:R-:W-:Y:S01]  /*4890*/  UMOV UR33, 0x3f6b6006 ;  /* 0x3f6b600600217882 */ /* 0x000fe20000000000 */
[-C--:B------:R-:W-:Y:S01]  /*48a0*/  DFMA R108, R120, -R2.reuse, R120 ;  /* 0x80000002786c722b */ /* 0x080fe20000000078 */
[----:B------:R-:W-:Y:S01]  /*48b0*/  UMOV UR36, 0x9999999a ;  /* 0x9999999a00247882 */ /* 0x000fe20000000000 */
[----:B------:R-:W-:Y:S01]  /*48c0*/  DFMA R148, R134, -UR34, R44 ;  /* 0x8000002286947c2b */ /* 0x000fe2000800002c */
[----:B------:R-:W-:Y:S01]  /*48d0*/  UMOV UR34, 0x1041040f ;  /* 0x1041040f00227882 */ /* 0x000fe20000000000 */
[----:B------:R-:W-:Y:S01]  /*48e0*/  DFMA R2, R122, -R2, R122 ;  /* 0x800000027a02722b */ /* 0x000fe2000000007a */
[----:B------:R-:W-:Y:S01]  /*48f0*/  UMOV UR35, 0x3f904104 ;  /* 0x3f90410400237882 */ /* 0x000fe20000000000 */
[----:B------:R-:W-:Y:S01]  /*4900*/  DFMA R134, R134, UR32, R44 ;  /* 0x0000002086867c2b */ /* 0x000fe2000800002c */
[----:B------:R-:W-:Y:S01]  /*4910*/  UMOV UR32, 0x18618619 ;  /* 0x1861861900207882 */ /* 0x000fe20000000000 */
[----:B------:R-:W-:Y:S01]  /*4920*/  UMOV UR33, 0x3fa86186 ;  /* 0x3fa8618600217882 */ /* 0x000fe20000000000 */
[----:B------:R-:W-:Y:S01]  /*4930*/  DFMA R46, R42, R46, R102 ;  /* 0x0000002e2a2e722b */ /* 0x000fe20000000066 */
[----:B------:R-:W-:Y:S01]  /*4940*/  UMOV UR37, 0x3f999999 ;  /* 0x3f99999900257882 */ /* 0x000fe20000000000 */
[C---:B------:R-:W-:Y:S01]  /*4950*/  DFMA R94, R136.reuse, UR32, R94 ;  /* 0x00000020885e7c2b */ /* 0x040fe2000800005e */
[----:B------:R-:W-:Y:S01]  /*4960*/  UMOV UR32, 0x10410410 ;  /* 0x1041041000207882 */ /* 0x000fe20000000000 */
[----:B------:R-:W-:Y:S01]  /*4970*/  UMOV UR33, 0x3f704104 ;  /* 0x3f70410400217882 */ /* 0x000fe20000000000 */
[----:B------:R-:W-:Y:S01]  /*4980*/  DFMA R148, R136, -UR34, R148 ;  /* 0x8000002288947c2b */ /* 0x000fe20008000094 */
[----:B------:R-:W-:Y:S01]  /*4990*/  UMOV UR34, 0x1c71c71c ;  /* 0x1c71c71c00227882 */ /* 0x000fe20000000000 */
[C-C-:B------:R-:W-:Y:S01]  /*49a0*/  DADD R104, R88.reuse, -R108.reuse ;  /* 0x0000000058687229 */ /* 0x140fe2000000086c */
[----:B------:R-:W-:Y:S01]  /*49b0*/  UMOV UR35, 0x3fac71c7 ;  /* 0x3fac71c700237882 */ /* 0x000fe20000000000 */
[C-C-:B------:R-:W-:Y:S01]  /*49c0*/  DADD R102, -R88.reuse, R108.reuse ;  /* 0x0000000058667229 */ /* 0x140fe2000000016c */
[----:B------:R-:W-:Y:S01]  /*49d0*/  UMOV UR40, 0x9999999a ;  /* 0x9999999a00287882 */ /* 0x000fe20000000000 */
[C---:B------:R-:W-:Y:S01]  /*49e0*/  DADD R44, R88.reuse, R108 ;  /* 0x00000000582c7229 */ /* 0x040fe2000000006c */
[----:B------:R-:W-:Y:S01]  /*49f0*/  UMOV UR41, 0x3f999999 ;  /* 0x3f99999900297882 */ /* 0x000fe20000000000 */
[C-C-:B------:R-:W-:Y:S01]  /*4a00*/  DADD R98, -R88.reuse, R2.reuse ;  /* 0x0000000058627229 */ /* 0x140fe20000000102 */
[----:B------:R-:W-:Y:S01]  /*4a10*/  STG.E.64 desc[UR12][R50.64], R94 ;  /* 0x0000005e32007986 */ /* 0x000fe2000c101b0c */
[--C-:B------:R-:W-:Y:S01]  /*4a20*/  DADD R96, R88, -R2.reuse ;  /* 0x0000000058607229 */ /* 0x100fe20000000802 */
[----:B------:R-:W-:Y:S01]  /*4a30*/  BSSY.RECONVERGENT B2, `(.L_x_197) ;  /* 0x00000d2000027945 */ /* 0x000fe20003800200 */
[----:B------:R-:W-:-:S02]  /*4a40*/  DADD R122, R108, -R2 ;  /* 0x000000006c7a7229 */ /* 0x000fc40000000802 */
[----:B------:R-:W-:Y:S02]  /*4a50*/  DADD R120, -R108, R2 ;  /* 0x000000006c787229 */ /* 0x000fe40000000102 */
[----:B------:R-:W-:Y:S01]  /*4a60*/  DFMA R136, R136, UR32, R134 ;  /* 0x0000002088887c2b */ /* 0x000fe20008000086 */
[----:B------:R-:W-:Y:S01]  /*4a70*/  UMOV UR32, 0x9999999a ;  /* 0x9999999a00207882 */ /* 0x000fe20000000000 */
[----:B------:R-:W-:Y:S01]  /*4a80*/  DADD R142, -R106, R92 ;  /* 0x000000006a8e7229 */ /* 0x000fe2000000015c */
[----:B------:R-:W-:Y:S01]  /*4a90*/  UMOV UR33, 0x3fb99999 ;  /* 0x3fb9999900217882 */ /* 0x000fe20000000000 */
[--C-:B------:R-:W-:Y:S02]  /*4aa0*/  DADD R88, R88, R2.reuse ;  /* 0x0000000058587229 */ /* 0x100fe40000000002 */
[----:B------:R-:W-:Y:S02]  /*4ab0*/  DADD R108, R108, R2 ;  /* 0x000000006c6c7229 */ /* 0x000fe40000000002 */
[----:B------:R-:W-:-:S02]  /*4ac0*/  DADD R126, R106, -R92 ;  /* 0x000000006a7e7229 */ /* 0x000fc4000000085c */
[C-C-:B------:R-:W-:Y:S02]  /*4ad0*/  DADD R140, R106.reuse, R124.reuse ;  /* 0x000000006a8c7229 */ /* 0x140fe4000000007c */
[C-C-:B------:R-:W-:Y:S02]  /*4ae0*/  DADD R134, R106.reuse, -R124.reuse ;  /* 0x000000006a867229 */ /* 0x140fe4000000087c */
[C---:B------:R-:W-:Y:S02]  /*4af0*/  DADD R130, -R106.reuse, R124 ;  /* 0x000000006a827229 */ /* 0x040fe4000000017c */
[C-C-:B------:R-:W-:Y:S02]  /*4b00*/  DADD R132, R106.reuse, R128.reuse ;  /* 0x000000006a847229 */ /* 0x140fe40000000080 */
[C-C-:B------:R-:W-:Y:S02]  /*4b10*/  DADD R152, R106.reuse, -R128.reuse ;  /* 0x000000006a987229 */ /* 0x140fe40000000880 */
[----:B------:R-:W-:-:S02]  /*4b20*/  DADD R106, -R106, R128 ;  /* 0x000000006a6a7229 */ /* 0x000fc40000000180 */
[C-C-:B------:R-:W-:Y:S02]  /*4b30*/  DADD R156, R124.reuse, -R90.reuse ;  /* 0x000000007c9c7229 */ /* 0x140fe4000000085a */
[C---:B------:R-:W-:Y:S02]  /*4b40*/  DADD R144, -R124.reuse, R90 ;  /* 0x000000007c907229 */ /* 0x040fe4000000015a */
[C-C-:B------:R-:W-:Y:S02]  /*4b50*/  DADD R2, R124.reuse, R128.reuse ;  /* 0x000000007c027229 */ /* 0x140fe40000000080 */
[C-C-:B------:R-:W-:Y:S02]  /*4b60*/  DADD R42, R124.reuse, -R128.reuse ;  /* 0x000000007c2a7229 */ /* 0x140fe40000000880 */
[----:B------:R-:W-:Y:S02]  /*4b70*/  DADD R138, -R124, R128 ;  /* 0x000000007c8a7229 */ /* 0x000fe40000000180 */
[----:B------:R-:W-:-:S02]  /*4b80*/  DADD R146, R128, -R86 ;  /* 0x0000000080927229 */ /* 0x000fc40000000856 */
[----:B------:R-:W-:Y:S02]  /*4b90*/  DADD R128, -R128, R86 ;  /* 0x0000000080807229 */ /* 0x000fe40000000156 */
[--C-:B------:R-:W-:Y:S02]  /*4ba0*/  DFMA R124, R142, UR32, R148.reuse ;  /* 0x000000208e7c7c2b */ /* 0x100fe40008000094 */
[----:B------:R-:W-:Y:S02]  /*4bb0*/  DFMA R126, R126, UR32, R148 ;  /* 0x000000207e7e7c2b */ /* 0x000fe40008000094 */
[----:B------:R-:W-:Y:S02]  /*4bc0*/  DADD R142, R116, -R114 ;  /* 0x00000000748e7229 */ /* 0x000fe40000000872 */
[--C-:B------:R-:W-:Y:S02]  /*4bd0*/  DFMA R156, R156, UR32, R148.reuse ;  /* 0x000000209c9c7c2b */ /* 0x100fe40008000094 */
[----:B------:R-:W-:-:S02]  /*4be0*/  DFMA R144, R144, UR32, R148 ;  /* 0x0000002090907c2b */ /* 0x000fc40008000094 */
[--C-:B------:R-:W-:Y:S02]  /*4bf0*/  DFMA R146, R146, UR32, R148.reuse ;  /* 0x0000002092927c2b */ /* 0x100fe40008000094 */
[----:B------:R-:W-:Y:S02]  /*4c00*/  DFMA R148, R128, UR32, R148 ;  /* 0x0000002080947c2b */ /* 0x000fe40008000094 */
[----:B------:R-:W-:Y:S02]  /*4c10*/  DADD R128, -R116, R114 ;  /* 0x0000000074807229 */ /* 0x000fe40000000172 */
[C---:B------:R-:W-:Y:S02]  /*4c20*/  DFMA R126, R142.reuse, UR34, R126 ;  /* 0x000000228e7e7c2b */ /* 0x040fe4000800007e */
[----:B------:R-:W-:Y:S01]  /*4c30*/  DFMA R124, R142, UR34, R124 ;  /* 0x000000228e7c7c2b */ /* 0x000fe2000800007c */
[----:B------:R-:W-:Y:S01]  /*4c40*/  UMOV UR34, 0x1c71c71d ;  /* 0x1c71c71d00227882 */ /* 0x000fe20000000000 */
[----:B------:R-:W-:Y:S01]  /*4c50*/  UMOV UR35, 0x3f9c71c7 ;  /* 0x3f9c71c700237882 */ /* 0x000fe20000000000 */
[----:B------:R-:W-:-:S02]  /*4c60*/  DADD R142, R92, R90 ;  /* 0x000000005c8e7229 */ /* 0x000fc4000000005a */
[C---:B------:R-:W-:Y:S01]  /*4c70*/  DFMA R156, R128.reuse, UR34, R156 ;  /* 0x00000022809c7c2b */ /* 0x040fe2000800009c */
[----:B------:R-:W-:Y:S01]  /*4c80*/  STG.E.64 desc[UR12][R52.64], R126 ;  /* 0x0000007e34007986 */ /* 0x000fe2000c101b0c */
[C---:B------:R-:W-:Y:S02]  /*4c90*/  DFMA R144, R128.reuse, UR34, R144 ;  /* 0x0000002280907c2b */ /* 0x040fe40008000090 */
[C---:B------:R-:W-:Y:S01]  /*4ca0*/  DFMA R146, R128.reuse, UR34, R146 ;  /* 0x0000002280927c2b */ /* 0x040fe20008000092 */
[----:B------:R0:W-:Y:S01]  /*4cb0*/  STG.E.64 desc[UR12][R48.64], R124 ;  /* 0x0000007c30007986 */ /* 0x0001e2000c101b0c */
[----:B------:R-:W-:Y:S02]  /*4cc0*/  DFMA R148, R128, UR34, R148 ;  /* 0x0000002280947c2b */ /* 0x000fe40008000094 */
[C-C-:B------:R-:W-:Y:S02]  /*4cd0*/  DFMA R128, R140.reuse, UR32, R136.reuse ;  /* 0x000000208c807c2b */ /* 0x140fe40008000088 */
[----:B------:R-:W-:-:S02]  /*4ce0*/  DFMA R140, R140, -UR38, R136 ;  /* 0x800000268c8c7c2b */ /* 0x000fc40008000088 */
[----:B------:R-:W-:Y:S02]  /*4cf0*/  DFMA R154, R132, UR32, R136 ;  /* 0x00000020849a7c2b */ /* 0x000fe40008000088 */
[----:B------:R-:W-:Y:S02]  /*4d00*/  DADD R150, R92, R86 ;  /* 0x000000005c967229 */ /* 0x000fe40000000056 */
[C---:B------:R-:W-:Y:S02]  /*4d10*/  DFMA R128, R142.reuse, UR36, R128 ;  /* 0x000000248e807c2b */ /* 0x040fe40008000080 */
[----:B------:R-:W-:Y:S02]  /*4d20*/  DFMA R142, R142, -UR40, R140 ;  /* 0x800000288e8e7c2b */ /* 0x000fe4000800008c */
[----:B------:R-:W-:Y:S02]  /*4d30*/  DFMA R140, R132, -UR38, R136 ;  /* 0x80000026848c7c2b */ /* 0x000fe40008000088 */
[----:B------:R-:W-:-:S02]  /*4d40*/  DFMA R132, R150, UR36, R154 ;  /* 0x0000002496847c2b */ /* 0x000fc4000800009a */
[--C-:B------:R-:W-:Y:S02]  /*4d50*/  DFMA R134, R134, UR32, R136.reuse ;  /* 0x0000002086867c2b */ /* 0x100fe40008000088 */
[----:B------:R-:W-:Y:S02]  /*4d60*/  DFMA R130, R130, UR32, R136 ;  /* 0x0000002082827c2b */ /* 0x000fe40008000088 */
[----:B------:R-:W-:Y:S02]  /*4d70*/  DFMA R140, R150, -UR40, R140 ;  /* 0x80000028968c7c2b */ /* 0x000fe4000800008c */
[----:B------:R-:W-:Y:S02]  /*4d80*/  DADD R150, R92, -R90 ;  /* 0x000000005c967229 */ /* 0x000fe4000000085a */
[----:B------:R-:W-:Y:S02]  /*4d90*/  DFMA R152, R152, UR32, R136 ;  /* 0x0000002098987c2b */ /* 0x000fe40008000088 */
[----:B------:R-:W-:-:S02]  /*4da0*/  DADD R154, R92, -R86 ;  /* 0x000000005c9a7229 */ /* 0x000fc40000000856 */
[----:B------:R-:W-:Y:S02]  /*4db0*/  DADD R160, -R92, R86 ;  /* 0x000000005ca07229 */ /* 0x000fe40000000156 */
[----:B------:R-:W-:Y:S02]  /*4dc0*/  DFMA R134, R150, UR36, R134 ;  /* 0x0000002496867c2b */ /* 0x000fe40008000086 */
[----:B------:R-:W-:Y:S02]  /*4dd0*/  DADD R150, -R92, R90 ;  /* 0x000000005c967229 */ /* 0x000fe4000000015a */
[----:B------:R-:W-:Y:S02]  /*4de0*/  DFMA R152, R154, UR36, R152 ;  /* 0x000000249a987c2b */ /* 0x000fe40008000098 */
[----:B------:R-:W-:Y:S02]  /*4df0*/  DFMA R154, R106, UR32, R136 ;  /* 0x000000206a9a7c2b */ /* 0x000fe40008000088 */
[----:B------:R-:W-:-:S02]  /*4e00*/  DADD R158, R90, R86 ;  /* 0x000000005a9e7229 */ /* 0x000fc40000000056 */
[----:B------:R-:W-:Y:S02]  /*4e10*/  DFMA R130, R150, UR36, R130 ;  /* 0x0000002496827c2b */ /* 0x000fe40008000082 */
[----:B------:R-:W1:Y:S01]  /*4e20*/  MUFU.RCP64H R151, R41 ;  /* 0x0000002900977308 */ /* 0x000e620000001800 */
[----:B------:R-:W-:Y:S01]  /*4e30*/  MOV R150, 0x1 ;  /* 0x0000000100967802 */ /* 0x000fe20000000f00 */
[----:B------:R-:W-:Y:S02]  /*4e40*/  DFMA R106, R2, UR32, R136 ;  /* 0x00000020026a7c2b */ /* 0x000fe40008000088 */
[----:B------:R-:W-:Y:S02]  /*4e50*/  DADD R92, R90, -R86 ;  /* 0x000000005a5c7229 */ /* 0x000fe40000000856 */
[----:B------:R-:W-:Y:S02]  /*4e60*/  DFMA R2, R2, -UR38, R136 ;  /* 0x8000002602027c2b */ /* 0x000fe40008000088 */
[----:B------:R-:W-:-:S02]  /*4e70*/  DADD R86, -R90, R86 ;  /* 0x000000005a567229 */ /* 0x000fc40000000156 */
[----:B------:R-:W-:Y:S02]  /*4e80*/  DFMA R42, R42, UR32, R136 ;  /* 0x000000202a2a7c2b */ /* 0x000fe40008000088 */
[C---:B------:R-:W-:Y:S02]  /*4e90*/  DFMA R106, R158.reuse, UR36, R106 ;  /* 0x000000249e6a7c2b */ /* 0x040fe4000800006a */
[----:B------:R-:W-:Y:S02]  /*4ea0*/  DFMA R158, R158, -UR40, R2 ;  /* 0x800000289e9e7c2b */ /* 0x000fe40008000002 */
[----:B------:R-:W-:Y:S01]  /*4eb0*/  DFMA R138, R138, UR32, R136 ;  /* 0x000000208a8a7c2b */ /* 0x000fe20008000088 */
[----:B------:R-:W-:Y:S01]  /*4ec0*/  UMOV UR32, 0x55555555 ;  /* 0x5555555500207882 */ /* 0x000fe20000000000 */
[----:B-1----:R-:W-:Y:S01]  /*4ed0*/  DFMA R90, -R40, R150, 1 ;  /* 0x3ff00000285a742b */ /* 0x002fe20000000196 */
[----:B------:R-:W-:Y:S01]  /*4ee0*/  UMOV UR33, 0x3fb55555 ;  /* 0x3fb5555500217882 */ /* 0x000fe20000000000 */
[----:B------:R-:W-:-:S02]  /*4ef0*/  DADD R2, -R110, R112 ;  /* 0x000000006e027229 */ /* 0x000fc40000000170 */
[----:B------:R-:W-:Y:S02]  /*4f00*/  DFMA R42, R92, UR36, R42 ;  /* 0x000000245c2a7c2b */ /* 0x000fe4000800002a */
[----:B------:R-:W-:Y:S02]  /*4f10*/  DADD R92, R110, -R112 ;  /* 0x000000006e5c7229 */ /* 0x000fe40000000870 */
[----:B------:R-:W-:Y:S02]  /*4f20*/  DFMA R90, R90, R90, R90 ;  /* 0x0000005a5a5a722b */ /* 0x000fe4000000005a */
[----:B------:R-:W-:Y:S02]  /*4f30*/  DFMA R154, R160, UR36, R154 ;  /* 0x00000024a09a7c2b */ /* 0x000fe4000800009a */
[----:B------:R-:W-:Y:S01]  /*4f40*/  DFMA R86, R86, UR36, R138 ;  /* 0x0000002456567c2b */ /* 0x000fe2000800008a */
[----:B------:R-:W-:Y:S01]  /*4f50*/  UMOV UR36, 0x1c71c71c ;  /* 0x1c71c71c00247882 */ /* 0x000fe20000000000 */
[C---:B------:R-:W-:Y:S01]  /*4f60*/  DFMA R146, R2.reuse, UR32, R146 ;  /* 0x0000002002927c2b */ /* 0x040fe20008000092 */
[----:B------:R-:W-:Y:S01]  /*4f70*/  UMOV UR37, 0x3fac71c7 ;  /* 0x3fac71c700257882 */ /* 0x000fe20000000000 */
[----:B------:R-:W-:-:S02]  /*4f80*/  DFMA R148, R2, UR32, R148 ;  /* 0x0000002002947c2b */ /* 0x000fc40008000094 */
[----:B------:R-:W-:Y:S02]  /*4f90*/  DFMA R90, R150, R90, R150 ;  /* 0x0000005a965a722b */ /* 0x000fe40000000096 */
[----:B------:R-:W-:Y:S02]  /*4fa0*/  DADD R2, R24, R24 ;  /* 0x0000000018027229 */ /* 0x000fe40000000018 */
[C---:B------:R-:W-:Y:S02]  /*4fb0*/  DFMA R156, R92.reuse, UR32, R156 ;  /* 0x000000205c9c7c2b */ /* 0x040fe4000800009c */
[----:B------:R-:W-:Y:S02]  /*4fc0*/  DFMA R144, R92, UR32, R144 ;  /* 0x000000205c907c2b */ /* 0x000fe40008000090 */
[C---:B------:R-:W-:Y:S02]  /*4fd0*/  DFMA R128, R116.reuse, UR34, R128 ;  /* 0x0000002274807c2b */ /* 0x040fe40008000080 */
[C---:B------:R-:W-:Y:S01]  /*4fe0*/  DFMA R142, R116.reuse, UR34, R142 ;  /* 0x00000022748e7c2b */ /* 0x040fe2000800008e */
[----:B------:R1:W-:Y:S01]  /*4ff0*/  STG.E.64 desc[UR12][R56.64], R156 ;  /* 0x0000009c38007986 */ /* 0x0003e2000c101b0c */
[----:B------:R-:W-:-:S02]  /*5000*/  DFMA R134, R116, UR34, R134 ;  /* 0x0000002274867c2b */ /* 0x000fc40008000086 */
[C---:B------:R-:W-:Y:S01]  /*5010*/  DFMA R130, R116.reuse, UR34, R130 ;  /* 0x0000002274827c2b */ /* 0x040fe20008000082 */
[----:B------:R1:W-:Y:S01]  /*5020*/  STG.E.64 desc[UR12][R54.64], R144 ;  /* 0x0000009036007986 */ /* 0x0003e2000c101b0c */
[C---:B------:R-:W-:Y:S02]  /*5030*/  DFMA R132, R116.reuse, UR34, R132 ;  /* 0x0000002274847c2b */ /* 0x040fe40008000084 */
[C---:B------:R-:W-:Y:S01]  /*5040*/  DFMA R140, R116.reuse, UR34, R140 ;  /* 0x00000022748c7c2b */ /* 0x040fe2000800008c */
[----:B------:R1:W-:Y:S01]  /*5050*/  STG.E.64 desc[UR12][R60.64], R146 ;  /* 0x000000923c007986 */ /* 0x0003e2000c101b0c */
[C---:B------:R-:W-:Y:S02]  /*5060*/  DFMA R152, R116.reuse, UR34, R152 ;  /* 0x0000002274987c2b */ /* 0x040fe40008000098 */
[C---:B------:R-:W-:Y:S01]  /*5070*/  DFMA R154, R116.reuse, UR34, R154 ;  /* 0x00000022749a7c2b */ /* 0x040fe2000800009a */
[----:B------:R-:W-:Y:S01]  /*5080*/  UMOV UR35, 0x3f8c71c7 ;  /* 0x3f8c71c700237882 */ /* 0x000fe20000000000 */
[C---:B------:R-:W-:Y:S01]  /*5090*/  DFMA R106, R116.reuse, -UR36, R106 ;  /* 0x80000024746a7c2b */ /* 0x040fe2000800006a */
[----:B------:R1:W-:Y:S01]  /*50a0*/  STG.E.64 desc[UR12][R58.64], R148 ;  /* 0x000000943a007986 */ /* 0x0003e2000c101b0c */
[----:B------:R-:W-:-:S02]  /*50b0*/  DFMA R158, R116, -UR36, R158 ;  /* 0x80000024749e7c2b */ /* 0x000fc4000800009e */
[C---:B------:R-:W-:Y:S02]  /*50c0*/  DFMA R92, R116.reuse, -UR36, R42 ;  /* 0x80000024745c7c2b */ /* 0x040fe4000800002a */
[----:B------:R-:W-:Y:S01]  /*50d0*/  DFMA R86, R116, -UR36, R86 ;  /* 0x8000002474567c2b */ /* 0x000fe20008000056 */
[----:B------:R-:W-:Y:S01]  /*50e0*/  UMOV UR36, 0x1c71c71d ;  /* 0x1c71c71d00247882 */ /* 0x000fe20000000000 */
[----:B------:R-:W-:Y:S01]  /*50f0*/  DADD R42, R26, R26 ;  /* 0x000000001a2a7229 */ /* 0x000fe2000000001a */
[----:B------:R-:W-:Y:S01]  /*5100*/  UMOV UR37, 0x3f9c71c7 ;  /* 0x3f9c71c700257882 */ /* 0x000fe20000000000 */
[----:B------:R-:W-:Y:S02]  /*5110*/  DMUL R30, R30, R2 ;  /* 0x000000021e1e7228 */ /* 0x000fe40000000000 */
[----:B------:R-:W-:Y:S02]  /*5120*/  DFMA R116, -R40, R90, 1 ;  /* 0x3ff000002874742b */ /* 0x000fe4000000015a */
[----:B------:R-:W-:-:S02]  /*5130*/  DFMA R132, R114, UR34, R132 ;  /* 0x0000002272847c2b */ /* 0x000fc40008000084 */
[----:B------:R-:W-:Y:S02]  /*5140*/  DFMA R140, R114, UR34, R140 ;  /* 0x00000022728c7c2b */ /* 0x000fe4000800008c */
[----:B------:R-:W-:Y:S02]  /*5150*/  DFMA R28, R28, R42, -R30 ;  /* 0x0000002a1c1c722b */ /* 0x000fe4000000081e */
[----:B------:R-:W-:Y:S02]  /*5160*/  DFMA R90, R90, R116, R90 ;  /* 0x000000745a5a722b */ /* 0x000fe4000000005a */
[C---:B------:R-:W-:Y:S02]  /*5170*/  DFMA R152, R114.reuse, UR34, R152 ;  /* 0x0000002272987c2b */ /* 0x040fe40008000098 */
[C---:B------:R-:W-:Y:S02]  /*5180*/  DFMA R154, R114.reuse, UR34, R154 ;  /* 0x00000022729a7c2b */ /* 0x040fe4000800009a */
[----:B------:R-:W-:-:S02]  /*5190*/  DFMA R128, R114, UR34, R128 ;  /* 0x0000002272807c2b */ /* 0x000fc40008000080 */
[----:B------:R-:W-:Y:S01]  /*51a0*/  DMUL R30, R90, R28 ;  /* 0x0000001c5a1e7228 */ /* 0x000fe20000000000 */
[----:B------:R-:W-:Y:S01]  /*51b0*/  FSETP.GEU.AND P1, PT, |R29|, 6.5827683646048100446e-37, PT ;  /* 0x036000001d00780b */ /* 0x000fe20003f2e200 */
[C---:B------:R-:W-:Y:S02]  /*51c0*/  DFMA R142, R114.reuse, UR34, R142 ;  /* 0x00000022728e7c2b */ /* 0x040fe4000800008e */
[C---:B------:R-:W-:Y:S02]  /*51d0*/  DFMA R134, R114.reuse, UR34, R134 ;  /* 0x0000002272867c2b */ /* 0x040fe40008000086 */
[C---:B------:R-:W-:Y:S01]  /*51e0*/  DFMA R130, R114.reuse, UR34, R130 ;  /* 0x0000002272827c2b */ /* 0x040fe20008000082 */
[----:B------:R-:W-:Y:S01]  /*51f0*/  UMOV UR34, 0x55555555 ;  /* 0x5555555500227882 */ /* 0x000fe20000000000 */
[----:B------:R-:W-:Y:S01]  /*5200*/  UMOV UR35, 0x3fb55555 ;  /* 0x3fb5555500237882 */ /* 0x000fe20000000000 */
[C---:B------:R-:W-:Y:S02]  /*5210*/  DFMA R106, R114.reuse, -UR36, R106 ;  /* 0x80000024726a7c2b */ /* 0x040fe4000800006a */
[----:B------:R-:W-:-:S02]  /*5220*/  DFMA R158, R114, -UR36, R158 ;  /* 0x80000024729e7c2b */ /* 0x000fc4000800009e */
[C---:B------:R-:W-:Y:S02]  /*5230*/  DFMA R92, R114.reuse, -UR36, R92 ;  /* 0x80000024725c7c2b */ /* 0x040fe4000800005c */
[----:B------:R-:W-:Y:S02]  /*5240*/  DFMA R86, R114, -UR36, R86 ;  /* 0x8000002472567c2b */ /* 0x000fe40008000056 */
[C---:B------:R-:W-:Y:S02]  /*5250*/  DFMA R132, R110.reuse, -UR34, R132 ;  /* 0x800000226e847c2b */ /* 0x040fe40008000084 */
[C---:B------:R-:W-:Y:S02]  /*5260*/  DFMA R140, R110.reuse, -UR34, R140 ;  /* 0x800000226e8c7c2b */ /* 0x040fe4000800008c */
[C---:B------:R-:W-:Y:S02]  /*5270*/  DFMA R114, R110.reuse, -UR34, R152 ;  /* 0x800000226e727c2b */ /* 0x040fe40008000098 */
[----:B------:R-:W-:Y:S01]  /*5280*/  DFMA R154, R110, -UR34, R154 ;  /* 0x800000226e9a7c2b */ /* 0x000fe2000800009a */
[----:B------:R-:W-:Y:S01]  /*5290*/  UMOV UR34, 0x55555554 ;  /* 0x5555555400227882 */ /* 0x000fe20000000000 */
[----:B------:R-:W-:Y:S01]  /*52a0*/  DFMA R116, -R40, R30, R28 ;  /* 0x0000001e2874722b */ /* 0x000fe2000000011c */
[----:B------:R-:W-:Y:S01]  /*52b0*/  UMOV UR35, 0x3fa55555 ;  /* 0x3fa5555500237882 */ /* 0x000fe20000000000 */
[----:B------:R-:W-:-:S02]  /*52c0*/  DFMA R128, R110, UR32, R128 ;  /* 0x000000206e807c2b */ /* 0x000fc40008000080 */
[----:B------:R-:W-:Y:S02]  /*52d0*/  DFMA R142, R110, UR32, R142 ;  /* 0x000000206e8e7c2b */ /* 0x000fe4000800008e */
[C---:B------:R-:W-:Y:S02]  /*52e0*/  DFMA R132, R112.reuse, -UR34, R132 ;  /* 0x8000002270847c2b */ /* 0x040fe40008000084 */
[C---:B------:R-:W-:Y:S02]  /*52f0*/  DFMA R140, R112.reuse, -UR34, R140 ;  /* 0x80000022708c7c2b */ /* 0x040fe4000800008c */
[C---:B------:R-:W-:Y:S02]  /*5300*/  DFMA R114, R112.reuse, -UR34, R114 ;  /* 0x8000002270727c2b */ /* 0x040fe40008000072 */
[----:B------:R-:W-:Y:S02]  /*5310*/  DFMA R154, R112, -UR34, R154 ;  /* 0x80000022709a7c2b */ /* 0x000fe4000800009a */
[----:B------:R-:W-:-:S02]  /*5320*/  DFMA R134, R110, UR32, R134 ;  /* 0x000000206e867c2b */ /* 0x000fc40008000086 */
[----:B------:R-:W-:Y:S01]  /*5330*/  DFMA R130, R110, UR32, R130 ;  /* 0x000000206e827c2b */ /* 0x000fe20008000082 */
[----:B------:R-:W-:Y:S01]  /*5340*/  UMOV UR32, 0x55555554 ;  /* 0x5555555400207882 */ /* 0x000fe20000000000 */
[----:B------:R-:W-:Y:S01]  /*5350*/  DFMA R152, R90, R116, R30 ;  /* 0x000000745a98722b */ /* 0x000fe2000000001e */
[----:B------:R-:W-:Y:S01]  /*5360*/  UMOV UR33, 0x3fa55555 ;  /* 0x3fa5555500217882 */ /* 0x000fe20000000000 */
[----:B------:R-:W2:Y:S01]  /*5370*/  LDC.64 R30, c[0x0][0x428] ;  /* 0x00010a00ff1e7b82 */ /* 0x000ea20000000a00 */
[C---:B------:R-:W-:Y:S02]  /*5380*/  DFMA R128, R112.reuse, UR32, R128 ;  /* 0x0000002070807c2b */ /* 0x040fe40008000080 */
[----:B------:R-:W-:Y:S02]  /*5390*/  DFMA R142, R112, UR32, R142 ;  /* 0x00000020708e7c2b */ /* 0x000fe4000800008e */
[C---:B------:R-:W-:Y:S02]  /*53a0*/  DFMA R132, R46.reuse, 0.25, R132 ;  /* 0x3fd000002e84782b */ /* 0x040fe40000000084 */
[C---:B------:R-:W-:Y:S01]  /*53b0*/  DFMA R140, R46.reuse, 0.25, R140 ;  /* 0x3fd000002e8c782b */ /* 0x040fe2000000008c */
[----:B------:R-:W0:Y:S01]  /*53c0*/  LDC.64 R90, c[0x0][0x430] ;  /* 0x00010c00ff5a7b82 */ /* 0x000e220000000a00 */
[C---:B------:R-:W-:Y:S01]  /*53d0*/  DFMA R114, R46.reuse, -0.25, R114 ;  /* 0xbfd000002e72782b */ /* 0x040fe20000000072 */
[----:B------:R-:W-:Y:S01]  /*53e0*/  FFMA R0, RZ, R41, R153 ;  /* 0x00000029ff007223 */ /* 0x000fe20000000099 */
[----:B------:R-:W-:-:S02]  /*53f0*/  DFMA R154, R46, -0.25, R154 ;  /* 0xbfd000002e9a782b */ /* 0x000fc4000000009a */
[C---:B------:R-:W-:Y:S02]  /*5400*/  DFMA R134, R112.reuse, UR32, R134 ;  /* 0x0000002070867c2b */ /* 0x040fe40008000086 */
[----:B------:R-:W-:Y:S01]  /*5410*/  DFMA R130, R112, UR32, R130 ;  /* 0x0000002070827c2b */ /* 0x000fe20008000082 */
[----:B------:R-:W3:Y:S01]  /*5420*/  LDC R47, c[0x0][0x3c0] ;  /* 0x0000f000ff2f7b82 */ /* 0x000ee20000000800 */
[C---:B------:R-:W-:Y:S01]  /*5430*/  DFMA R128, R100.reuse, 0.25, R128 ;  /* 0x3fd000006480782b */ /* 0x040fe20000000080 */
[----:B------:R-:W-:Y:S01]  /*5440*/  FSETP.GT.AND P0, PT, |R0|, 1.469367938527859385e-39, PT ;  /* 0x001000000000780b */ /* 0x000fe20003f04200 */
[C---:B------:R-:W-:Y:S02]  /*5450*/  DFMA R142, R100.reuse, 0.25, R142 ;  /* 0x3fd00000648e782b */ /* 0x040fe4000000008e */
[C---:B------:R-:W-:Y:S02]  /*5460*/  DFMA R134, R100.reuse, -0.25, R134 ;  /* 0xbfd000006486782b */ /* 0x040fe40000000086 */
[----:B------:R-:W-:Y:S01]  /*5470*/  DFMA R130, R100, -0.25, R130 ;  /* 0xbfd000006482782b */ /* 0x000fe20000000082 */
[----:B--2---:R-:W-:Y:S01]  /*5480*/  IMAD.WIDE R30, R23, 0x8, R30 ;  /* 0x00000008171e7825 */ /* 0x004fe200078e021e */
[----:B------:R-:W-:-:S02]  /*5490*/  DFMA R106, R118, 0.25, R106 ;  /* 0x3fd00000766a782b */ /* 0x000fc4000000006a */
[----:B------:R-:W-:Y:S02]  /*54a0*/  DFMA R104, R104, 0.125, R128 ;  /* 0x3fc000006868782b */ /* 0x000fe40000000080 */
[----:B------:R-:W-:Y:S02]  /*54b0*/  DFMA R158, R118, 0.25, R158 ;  /* 0x3fd00000769e782b */ /* 0x000fe4000000009e */
[----:B------:R-:W-:Y:S01]  /*54c0*/  DFMA R102, R102, 0.125, R142 ;  /* 0x3fc000006666782b */ /* 0x000fe2000000008e */
[----:B0-----:R-:W-:Y:S01]  /*54d0*/  IMAD.WIDE R48, R23, 0x8, R90 ;  /* 0x0000000817307825 */ /* 0x001fe200078e025a */
[----:B------:R-:W-:Y:S01]  /*54e0*/  DFMA R92, R118, -0.25, R92 ;  /* 0xbfd00000765c782b */ /* 0x000fe2000000005c */
[----:B------:R1:W-:Y:S01]  /*54f0*/  STG.E.64 desc[UR12][R64.64], R104 ;  /* 0x0000006840007986 */ /* 0x0003e2000c101b0c */
[----:B------:R-:W-:Y:S02]  /*5500*/  DFMA R134, R44, 0.125, R134 ;  /* 0x3fc000002c86782b */ /* 0x000fe40000000086 */
[----:B------:R-:W-:Y:S01]  /*5510*/  DFMA R86, R118, -0.25, R86 ;  /* 0xbfd000007656782b */ /* 0x000fe20000000056 */
[----:B------:R1:W-:Y:S01]  /*5520*/  STG.E.64 desc[UR12][R62.64], R102 ;  /* 0x000000663e007986 */ /* 0x0003e2000c101b0c */
[----:B------:R-:W-:-:S02]  /*5530*/  DFMA R130, R44, -0.125, R130 ;  /* 0xbfc000002c82782b */ /* 0x000fc40000000082 */
[----:B------:R-:W-:Y:S01]  /*5540*/  DFMA R98, R98, 0.125, R132 ;  /* 0x3fc000006262782b */ /* 0x000fe20000000084 */
[----:B------:R1:W-:Y:S01]  /*5550*/  STG.E.64 desc[UR12][R68.64], R134 ;  /* 0x0000008644007986 */ /* 0x0003e2000c101b0c */
[----:B------:R-:W-:Y:S01]  /*5560*/  DFMA R96, R96, 0.125, R140 ;  /* 0x3fc000006060782b */ /* 0x000fe2000000008c */
[C---:B---3--:R-:W-:Y:S01]  /*5570*/  IMAD.WIDE R44, R47.reuse, 0x8, R30 ;  /* 0x000000082f2c7825 */ /* 0x048fe200078e021e */
[C---:B------:R-:W-:Y:S01]  /*5580*/  DFMA R114, R88.reuse, -0.125, R114 ;  /* 0xbfc000005872782b */ /* 0x040fe20000000072 */
[----:B------:R1:W-:Y:S01]  /*5590*/  STG.E.64 desc[UR12][R66.64], R130 ;  /* 0x0000008242007986 */ /* 0x0003e2000c101b0c */
[----:B------:R-:W-:Y:S02]  /*55a0*/  DFMA R154, R88, 0.125, R154 ;  /* 0x3fc00000589a782b */ /* 0x000fe4000000009a */
[----:B------:R-:W-:Y:S01]  /*55b0*/  DFMA R106, R122, 0.125, R106 ;  /* 0x3fc000007a6a782b */ /* 0x000fe2000000006a */
[----:B------:R1:W-:Y:S01]  /*55c0*/  STG.E.64 desc[UR12][R72.64], R98 ;  /* 0x0000006248007986 */ /* 0x0003e2000c101b0c */
[----:B------:R-:W-:Y:S01]  /*55d0*/  DFMA R120, R120, 0.125, R158 ;  /* 0x3fc000007878782b */ /* 0x000fe2000000009e */
[----:B------:R-:W-:Y:S01]  /*55e0*/  IMAD.WIDE R46, R47, 0x8, R44 ;  /* 0x000000082f2e7825 */ /* 0x000fe200078e022c */
[C---:B------:R-:W-:Y:S01]  /*55f0*/  DFMA R92, R108.reuse, 0.125, R92 ;  /* 0x3fc000006c5c782b */ /* 0x040fe2000000005c */
[----:B------:R1:W-:Y:S01]  /*5600*/  STG.E.64 desc[UR12][R70.64], R96 ;  /* 0x0000006046007986 */ /* 0x0003e2000c101b0c */
[----:B------:R-:W-:-:S03]  /*5610*/  DFMA R86, R108, -0.125, R86 ;  /* 0xbfc000006c56782b */ /* 0x000fc60000000056 */
[----:B------:R1:W-:Y:S04]  /*5620*/  STG.E.64 desc[UR12][R78.64], R114 ;  /* 0x000000724e007986 */ /* 0x0003e8000c101b0c */
        /* <DEDUP_REMOVED lines=8> */
[----:B------:R1:W-:Y:S01]  /*56b0*/  STG.E.64 desc[UR12][R48.64], R10 ;  /* 0x0000000a30007986 */ /* 0x0003e2000c101b0c */
[----:B------:R-:W-:Y:S05]  /*56c0*/  @P0 BRA P1, `(.L_x_198) ;  /* 0x0000000000200947 */ /* 0x000fea0000800000 */
[----:B------:R-:W-:Y:S01]  /*56d0*/  IMAD.MOV.U32 R152, RZ, RZ, R28 ;  /* 0x000000ffff987224 */ /* 0x000fe200078e001c */
[----:B------:R-:W-:Y:S01]  /*56e0*/  MOV R0, R40 ;  /* 0x0000002800007202 */ /* 0x000fe20000000f00 */
[----:B------:R-:W-:Y:S01]  /*56f0*/  IMAD.MOV.U32 R153, RZ, RZ, R29 ;  /* 0x000000ffff997224 */ /* 0x000fe200078e001d */
[----:B------:R-:W-:Y:S01]  /*5700*/  MOV R150, 0x5730 ;  /* 0x0000573000967802 */ /* 0x000fe20000000f00 */
[----:B------:R-:W-:-:S07]  /*5710*/  IMAD.MOV.U32 R151, RZ, RZ, R41 ;  /* 0x000000ffff977224 */ /* 0x000fce00078e0029 */
[----:B-1----:R-:W-:Y:S05]  /*5720*/  CALL.REL.NOINC `($__internal_5_$__cuda_sm20_div_rn_f64_full) ;  /* 0x0000001800047944 */ /* 0x002fea0003c00000 */
[----:B------:R-:W-:Y:S01]  /*5730*/  IMAD.MOV.U32 R152, RZ, RZ, R0 ;  /* 0x000000ffff987224 */ /* 0x000fe200078e0000 */
[----:B------:R-:W-:-:S07]  /*5740*/  MOV R153, R151 ;  /* 0x0000009700997202 */ /* 0x000fce0000000f00 */
.L_x_198:
[----:B------:R-:W-:Y:S05]  /*5750*/  BSYNC.RECONVERGENT B2 ;  /* 0x0000000000027941 */ /* 0x000fea0003800200 */
.L_x_197:
[----:B-1----:R-:W0:Y:S01]  /*5760*/  MUFU.RCP64H R11, R41 ;  /* 0x00000029000b7308 */ /* 0x002e220000001800 */
        /* <DEDUP_REMOVED lines=20> */
.L_x_200:
[----:B------:R-:W-:Y:S05]  /*58b0*/  BSYNC.RECONVERGENT B2 ;  /* 0x0000000000027941 */ /* 0x000fea0003800200 */
.L_x_199:
[----:B------:R-:W0:Y:S01]  /*58c0*/  MUFU.RCP64H R29, R41 ;  /* 0x00000029001d7308 */ /* 0x000e220000001800 */
[----:B------:R-:W-:Y:S01]  /*58d0*/  MOV R28, 0x1 ;  /* 0x00000001001c7802 */ /* 0x000fe20000000f00 */
        /* <DEDUP_REMOVED lines=23> */
.L_x_202:
[----:B------:R-:W-:Y:S05]  /*5a50*/  BSYNC.RECONVERGENT B2 ;  /* 0x0000000000027941 */ /* 0x000fea0003800200 */
.L_x_201:
        /* <DEDUP_REMOVED lines=21> */
.L_x_204:
[----:B------:R-:W-:Y:S05]  /*5bb0*/  BSYNC.RECONVERGENT B2 ;  /* 0x0000000000027941 */ /* 0x000fea0003800200 */
.L_x_203:
        /* <DEDUP_REMOVED lines=25> */
.L_x_206:
[----:B------:R-:W-:Y:S05]  /*5d50*/  BSYNC.RECONVERGENT B2 ;  /* 0x0000000000027941 */ /* 0x000fea0003800200 */
.L_x_205:
        /* <DEDUP_REMOVED lines=21> */
.L_x_208:
[----:B------:R-:W-:Y:S05]  /*5eb0*/  BSYNC.RECONVERGENT B2 ;  /* 0x0000000000027941 */ /* 0x000fea0003800200 */
.L_x_207:
[----:B------:R-:W-:Y:S01]  /*5ec0*/  DMUL R30, R28, R28 ;  /* 0x0000001c1c1e7228 */ /* 0x000fe20000000000 */
[----:B------:R-:W-:Y:S01]  /*5ed0*/  IMAD.MOV.U32 R34, RZ, RZ, 0x0 ;  /* 0x00000000ff227424 */ /* 0x000fe200078e00ff */
[----:B------:R-:W-:Y:S01]  /*5ee0*/  BSSY.RECONVERGENT B1, `(.L_x_209) ;  /* 0x0000018000017945 */ /* 0x000fe20003800200 */
[----:B------:R-:W-:-:S05]  /*5ef0*/  IMAD.MOV.U32 R35, RZ, RZ, 0x3fd80000 ;  /* 0x3fd80000ff237424 */ /* 0x000fca00078e00ff */
[----:B------:R-:W-:-:S08]  /*5f00*/  DFMA R30, R10, R10, R30 ;  /* 0x0000000a0a1e722b */ /* 0x000fd0000000001e */
        /* <DEDUP_REMOVED lines=21> */
.L_x_210:
[----:B------:R-:W-:Y:S05]  /*6060*/  BSYNC.RECONVERGENT B1 ;  /* 0x0000000000017941 */ /* 0x000fea0003800200 */
.L_x_209:
[----:B------:R-:W0:Y:S01]  /*6070*/  MUFU.RCP64H R31, R149 ;  /* 0x00000095001f7308 */ /* 0x000e220000001800 */
[----:B------:R-:W-:Y:S01]  /*6080*/  MOV R30, 0x1 ;  /* 0x00000001001e7802 */ /* 0x000fe20000000f00 */
[----:B------:R-:W-:Y:S01]  /*6090*/  BSSY.RECONVERGENT B2, `(.L_x_211) ;  /* 0x0000016000027945 */ /* 0x000fe20003800200 */
[----:B------:R-:W-:Y:S01]  /*60a0*/  FSETP.GEU.AND P2, PT, |R11|, 6.5827683646048100446e-37, PT ;  /* 0x036000000b00780b */ /* 0x000fe20003f4e200 */
        /* <DEDUP_REMOVED lines=20> */
.L_x_212:
[----:B------:R-:W-:Y:S05]  /*61f0*/  BSYNC.RECONVERGENT B2 ;  /* 0x0000000000027941 */ /* 0x000fea0003800200 */
.L_x_211:
        /* <DEDUP_REMOVED lines=23> */
.L_x_214:
[----:B------:R-:W-:Y:S05]  /*6370*/  BSYNC.RECONVERGENT B2 ;  /* 0x0000000000027941 */ /* 0x000fea0003800200 */
.L_x_213:
        /* <DEDUP_REMOVED lines=22> */
.L_x_216:
[----:B------:R-:W-:Y:S05]  /*64e0*/  BSYNC.RECONVERGENT B2 ;  /* 0x0000000000027941 */ /* 0x000fea0003800200 */
.L_x_215:
        /* <DEDUP_REMOVED lines=18> */
[----:B------:R-:W-:-:S03]  /*6610*/  MOV R49, R41 ;  /* 0x0000002900317202 */ /* 0x000fc60000000f00 */
[----:B------:R-:W-:Y:S01]  /*6620*/  VIADD R47, R0, 0xfff00000 ;  /* 0xfff00000002f7836 */ /* 0x000fe20000000000 */
[----:B------:R-:W-:-:S07]  /*6630*/  MOV R0, 0x6650 ;  /* 0x0000665000007802 */ /* 0x000fce0000000f00 */
[----:B------:R-:W-:Y:S05]  /*6640*/  CALL.REL.NOINC `($__internal_4_$__cuda_sm20_dblrcp_rn_slowpath_v3) ;  /* 0x0000000400907944 */ /* 0x000fea0003c00000 */
[----:B------:R-:W-:Y:S01]  /*6650*/  MOV R28, R46 ;  /* 0x0000002e001c7202 */ /* 0x000fe20000000f00 */
[----:B------:R-:W-:-:S07]  /*6660*/  IMAD.MOV.U32 R29, RZ, RZ, R47 ;  /* 0x000000ffff1d7224 */ /* 0x000fce00078e002f */
.L_x_218:
[----:B------:R-:W-:Y:S05]  /*6670*/  BSYNC.RECONVERGENT B1 ;  /* 0x0000000000017941 */ /* 0x000fea0003800200 */
.L_x_217:
[----:B------:R-:W-:Y:S01]  /*6680*/  UMOV UR32, 0x66666666 ;  /* 0x6666666600207882 */ /* 0x000fe20000000000 */
[----:B------:R-:W-:Y:S01]  /*6690*/  UMOV UR33, 0x3fee6666 ;  /* 0x3fee666600217882 */ /* 0x000fe20000000000 */
[C---:B------:R-:W-:Y:S01]  /*66a0*/  DMUL R10, R24.reuse, R26 ;  /* 0x0000001a180a7228 */ /* 0x040fe20000000000 */
[----:B------:R-:W-:Y:S01]  /*66b0*/  UMOV UR34, 0x1c71c71c ;  /* 0x1c71c71c00227882 */ /* 0x000fe20000000000 */
[----:B------:R-:W-:Y:S01]  /*66c0*/  DMUL R2, R24, UR32 ;  /* 0x0000002018027c28 */ /* 0x000fe20008000000 */
[----:B------:R-:W-:Y:S01]  /*66d0*/  UMOV UR35, 0x3fbc71c7 ;  /* 0x3fbc71c700237882 */ /* 0x000fe20000000000 */
[----:B------:R-:W-:Y:S01]  /*66e0*/  IMAD.MOV.U32 R50, RZ, RZ, 0x0 ;  /* 0x00000000ff327424 */ /* 0x000fe200078e00ff */
[----:B------:R-:W-:Y:S01]  /*66f0*/  MOV R51, 0x3ff00000 ;  /* 0x3ff0000000337802 */ /* 0x000fe20000000f00 */
[----:B------:R-:W0:Y:S01]  /*6700*/  LDC.64 R44, c[0x0][0x388] ;  /* 0x0000e200ff2c7b82 */ /* 0x000e220000000a00 */
[----:B------:R-:W-:Y:S01]  /*6710*/  UMOV UR32, 0x55555555 ;  /* 0x5555555500207882 */ /* 0x000fe20000000000 */
[----:B------:R-:W-:Y:S01]  /*6720*/  DMUL R10, R10, R28 ;  /* 0x0000001c0a0a7228 */ /* 0x000fe20000000000 */
[----:B------:R-:W-:Y:S01]  /*6730*/  UMOV UR33, 0x3fd55555 ;  /* 0x3fd5555500217882 */ /* 0x000fe20000000000 */
[----:B------:R-:W-:-:S02]  /*6740*/  DMUL R2, R26, R2 ;  /* 0x000000021a027228 */ /* 0x000fc40000000000 */
[C-C-:B------:R-:W-:Y:S02]  /*6750*/  DFMA R30, R6.reuse, 4.5, R50.reuse ;  /* 0x40120000061e782b */ /* 0x140fe40000000032 */
[----:B------:R-:W1:Y:S01]  /*6760*/  LDC.64 R48, c[0x0][0x390] ;  /* 0x0000e400ff307b82 */ /* 0x000e620000000a00 */
[--C-:B------:R-:W-:Y:S02]  /*6770*/  DFMA R32, R6, -4.5, R50.reuse ;  /* 0xc01200000620782b */ /* 0x100fe40000000032 */
[----:B------:R-:W-:Y:S02]  /*6780*/  DSETP.GT.AND P0, PT, R10, RZ, PT ;  /* 0x000000ff0a00722a */ /* 0x000fe40003f04000 */
[----:B------:R-:W-:Y:S02]  /*6790*/  DMUL R2, R2, R28 ;  /* 0x0000001c02027228 */ /* 0x000fe40000000000 */
[C-C-:B------:R-:W-:Y:S01]  /*67a0*/  DFMA R28, R4.reuse, 4.5, R50.reuse ;  /* 0x40120000041c782b */ /* 0x140fe20000000032 */
[----:B------:R-:W2:Y:S01]  /*67b0*/  LDC R67, c[0x0][0x3c0] ;  /* 0x0000f000ff437b82 */ /* 0x000ea20000000800 */
[----:B------:R-:W-:-:S02]  /*67c0*/  DFMA R10, R4, -4.5, R50 ;  /* 0xc0120000040a782b */ /* 0x000fc40000000032 */
[--C-:B------:R-:W-:Y:S02]  /*67d0*/  DFMA R38, R8, 4.5, R50.reuse ;  /* 0x401200000826782b */ /* 0x100fe40000000032 */
[----:B------:R-:W-:Y:S02]  /*67e0*/  DMUL R2, R2, UR34 ;  /* 0x0000002202027c28 */ /* 0x000fe40008000000 */
[----:B------:R-:W-:Y:S02]  /*67f0*/  DFMA R50, R8, -4.5, R50 ;  /* 0xc01200000832782b */ /* 0x000fe40000000032 */
[----:B------:R-:W-:Y:S02]  /*6800*/  DMUL R8, R30, UR34 ;  /* 0x000000221e087c28 */ /* 0x000fe40008000000 */
[----:B------:R-:W-:Y:S02]  /*6810*/  DMUL R56, R38, UR34 ;  /* 0x0000002226387c28 */ /* 0x000fe40008000000 */
[----:B------:R-:W-:-:S02]  /*6820*/  DMUL R4, R2, R34 ;  /* 0x0000002202047228 */ /* 0x000fc40000000000 */
        /* <DEDUP_REMOVED lines=8> */
[----:B------:R-:W-:-:S02]  /*68b0*/  FSEL R6, R6, RZ, P0 ;  /* 0x000000ff06067208 */ /* 0x000fc40000000000 */
[----:B------:R-:W-:Y:S02]  /*68c0*/  FSEL R7, R7, RZ, P0 ;  /* 0x000000ff07077208 */ /* 0x000fe40000000000 */
[----:B------:R-:W-:Y:S01]  /*68d0*/  FSEL R54, R40, RZ, P0 ;  /* 0x000000ff28367208 */ /* 0x000fe20000000000 */
[C-C-:B------:R-:W-:Y:S01]  /*68e0*/  DFMA R10, R24.reuse, R28, R2.reuse ;  /* 0x0000001c180a722b */ /* 0x140fe20000000002 */
[----:B------:R-:W-:Y:S01]  /*68f0*/  FSEL R55, R41, RZ, P0 ;  /* 0x000000ff29377208 */ /* 0x000fe20000000000 */
[-CC-:B------:R-:W-:Y:S02]  /*6900*/  DFMA R30, R24, R4.reuse, -R2.reuse ;  /* 0x00000004181e722b */ /* 0x180fe40000000802 */
[----:B------:R-:W-:Y:S01]  /*6910*/  DFMA R32, R26, R4, R2 ;  /* 0x000000041a20722b */ /* 0x000fe20000000002 */
[C---:B0-----:R-:W-:Y:S01]  /*6920*/  IMAD.WIDE R4, R23.reuse, 0x8, R44 ;  /* 0x0000000817047825 */ /* 0x041fe200078e022c */
[-CC-:B------:R-:W-:Y:S02]  /*6930*/  DFMA R42, R24, R8.reuse, R6.reuse ;  /* 0x00000008182a722b */ /* 0x180fe40000000006 */
[--C-:B------:R-:W-:Y:S01]  /*6940*/  DFMA R44, R26, R8, -R6.reuse ;  /* 0x000000081a2c722b */ /* 0x100fe20000000806 */
[----:B-1----:R-:W-:Y:S01]  /*6950*/  IMAD.WIDE R8, R23, 0x8, R48 ;  /* 0x0000000817087825 */ /* 0x002fe200078e0230 */
[----:B------:R-:W-:-:S02]  /*6960*/  DFMA R46, R24, R34, -R6 ;  /* 0x00000022182e722b */ /* 0x000fc40000000806 */
[C---:B------:R-:W-:Y:S01]  /*6970*/  DFMA R48, R26.reuse, R34, R6 ;  /* 0x000000221a30722b */ /* 0x040fe20000000006 */
[C---:B--2---:R-:W-:Y:S01]  /*6980*/  IMAD.WIDE R34, R67.reuse, 0x8, R4 ;  /* 0x0000000843227825 */ /* 0x044fe200078e0204 */
[----:B------:R-:W-:Y:S02]  /*6990*/  DFMA R28, R26, R28, -R2 ;  /* 0x0000001c1a1c722b */ /* 0x000fe40000000802 */
[C---:B------:R-:W-:Y:S01]  /*69a0*/  DMUL R2, R24.reuse, UR32 ;  /* 0x0000002018027c28 */ /* 0x040fe20008000000 */
[C---:B------:R-:W-:Y:S01]  /*69b0*/  IMAD.WIDE R36, R67.reuse, 0x8, R8 ;  /* 0x0000000843247825 */ /* 0x040fe200078e0208 */
[-CC-:B------:R-:W-:Y:S02]  /*69c0*/  DFMA R58, R24, R56.reuse, R54.reuse ;  /* 0x00000038183a722b */ /* 0x180fe40000000036 */
[C---:B------:R-:W-:Y:S01]  /*69d0*/  DMUL R6, R26.reuse, UR32 ;  /* 0x000000201a067c28 */ /* 0x040fe20008000000 */
[C---:B------:R-:W-:Y:S01]  /*69e0*/  IMAD.WIDE R38, R67.reuse, 0x8, R34 ;  /* 0x0000000843267825 */ /* 0x040fe200078e0222 */
[--C-:B------:R-:W-:Y:S01]  /*69f0*/  DFMA R56, R26, R56, -R54.reuse ;  /* 0x000000381a38722b */ /* 0x100fe20000000836 */
[----:B------:R0:W-:Y:S01]  /*6a00*/  STG.E.64 desc[UR12][R4.64], R2 ;  /* 0x0000000204007986 */ /* 0x0001e2000c101b0c */
[-CC-:B------:R-:W-:Y:S01]  /*6a10*/  DFMA R62, R24, R60.reuse, -R54.reuse ;  /* 0x0000003c183e722b */ /* 0x180fe20000000836 */
[C---:B------:R-:W-:Y:S01]  /*6a20*/  IMAD.WIDE R40, R67.reuse, 0x8, R36 ;  /* 0x0000000843287825 */ /* 0x040fe200078e0224 */
[----:B------:R-:W-:Y:S01]  /*6a30*/  DFMA R54, R26, R60, R54 ;  /* 0x0000003c1a36722b */ /* 0x000fe20000000036 */
[----:B------:R1:W-:Y:S02]  /*6a40*/  STG.E.64 desc[UR12][R8.64], R6 ;  /* 0x0000000608007986 */ /* 0x0003e4000c101b0c */
[----:B------:R-:W-:-:S02]  /*6a50*/  IMAD.WIDE R50, R67, 0x8, R38 ;  /* 0x0000000843327825 */ /* 0x000fc400078e0226 */
[----:B------:R1:W-:Y:S02]  /*6a60*/  STG.E.64 desc[UR12][R34.64], R10 ;  /* 0x0000000a22007986 */ /* 0x0003e4000c101b0c */
[C---:B------:R-:W-:Y:S02]  /*6a70*/  IMAD.WIDE R52, R67.reuse, 0x8, R40 ;  /* 0x0000000843347825 */ /* 0x040fe400078e0228 */
[----:B------:R1:W-:Y:S02]  /*6a80*/  STG.E.64 desc[UR12][R36.64], R28 ;  /* 0x0000001c24007986 */ /* 0x0003e4000c101b0c */
[C---:B------:R-:W-:Y:S02]  /*6a90*/  IMAD.WIDE R24, R67.reuse, 0x8, R50 ;  /* 0x0000000843187825 */ /* 0x040fe400078e0232 */
[----:B------:R1:W-:Y:S02]  /*6aa0*/  STG.E.64 desc[UR12][R38.64], R30 ;  /* 0x0000001e26007986 */ /* 0x0003e4000c101b0c */
[----:B------:R-:W-:-:S02]  /*6ab0*/  IMAD.WIDE R26, R67, 0x8, R52 ;  /* 0x00000008431a7825 */ /* 0x000fc400078e0234 */
[----:B------:R1:W-:Y:S02]  /*6ac0*/  STG.E.64 desc[UR12][R40.64], R32 ;  /* 0x0000002028007986 */ /* 0x0003e4000c101b0c */
[C---:B------:R-:W-:Y:S02]  /*6ad0*/  IMAD.WIDE R60, R67.reuse, 0x8, R24 ;  /* 0x00000008433c7825 */ /* 0x040fe400078e0218 */
[----:B------:R1:W-:Y:S02]  /*6ae0*/  STG.E.64 desc[UR12][R50.64], R42 ;  /* 0x0000002a32007986 */ /* 0x0003e4000c101b0c */
[C---:B------:R-:W-:Y:S02]  /*6af0*/  IMAD.WIDE R64, R67.reuse, 0x8, R26 ;  /* 0x0000000843407825 */ /* 0x040fe400078e021a */
[----:B------:R1:W-:Y:S02]  /*6b00*/  STG.E.64 desc[UR12][R52.64], R44 ;  /* 0x0000002c34007986 */ /* 0x0003e4000c101b0c */
[----:B0-----:R-:W-:-:S02]  /*6b10*/  IMAD.WIDE R2, R67, 0x8, R60 ;  /* 0x0000000843027825 */ /* 0x001fc400078e023c */
[----:B------:R1:W-:Y:S02]  /*6b20*/  STG.E.64 desc[UR12][R24.64], R46 ;  /* 0x0000002e18007986 */ /* 0x0003e4000c101b0c */
[----:B------:R-:W-:Y:S02]  /*6b30*/  IMAD.WIDE R4, R67, 0x8, R64 ;  /* 0x0000000843047825 */ /* 0x000fe400078e0240 */
[----:B------:R1:W-:Y:S04]  /*6b40*/  STG.E.64 desc[UR12][R26.64], R48 ;  /* 0x000000301a007986 */ /* 0x0003e8000c101b0c */
[----:B------:R1:W-:Y:S04]  /*6b50*/  STG.E.64 desc[UR12][R60.64], R58 ;  /* 0x0000003a3c007986 */ /* 0x0003e8000c101b0c */
[----:B------:R1:W-:Y:S04]  /*6b60*/  STG.E.64 desc[UR12][R64.64], R56 ;  /* 0x0000003840007986 */ /* 0x0003e8000c101b0c */
[----:B------:R1:W-:Y:S04]  /*6b70*/  STG.E.64 desc[UR12][R2.64], R62 ;  /* 0x0000003e02007986 */ /* 0x0003e8000c101b0c */
[----:B------:R1:W-:Y:S02]  /*6b80*/  STG.E.64 desc[UR12][R4.64], R54 ;  /* 0x0000003604007986 */ /* 0x0003e4000c101b0c */
.L_x_136:
[----:B0-----:R-:W-:Y:S05]  /*6b90*/  BSYNC.RECONVERGENT B0 ;  /* 0x0000000000007941 */ /* 0x001fea0003800200 */
.L_x_135:
[----:B------:R-:W0:Y:S01]  /*6ba0*/  LDCU UR31, c[0x0][0x360] ;  /* 0x00006c00ff1f77ac */ /* 0x000e220008000800 */
[----:B------:R-:W-:-:S05]  /*6bb0*/  VIADD R22, R22, 0x1 ;  /* 0x0000000116167836 */ /* 0x000fca0000000000 */
[----:B------:R-:W-:Y:S01]  /*6bc0*/  ISETP.NE.AND P0, PT, R22, 0x1, PT ;  /* 0x000000011600780c */ /* 0x000fe20003f05270 */
[----:B0-----:R-:W-:Y:S01]  /*6bd0*/  VIADD R21, R21, UR31 ;  /* 0x0000001f15157c36 */ /* 0x001fe20008000000 */
        /* <DEDUP_REMOVED lines=9> */
[----:B------:R-:W-:Y:S06]  /*6c70*/  @P0 BRA `(.L_x_219) ;  /* 0xffffff9400700947 */ /* 0x000fec000383ffff */
[----:B------:R-:W-:Y:S05]  /*6c80*/  EXIT ;  /* 0x000000000000794d */ /* 0x000fea0003800000 */
        .weak           $__internal_4_$__cuda_sm20_dblrcp_rn_slowpath_v3
        .type           $__internal_4_$__cuda_sm20_dblrcp_rn_slowpath_v3,@function
        .size           $__internal_4_$__cuda_sm20_dblrcp_rn_slowpath_v3,($__internal_5_$__cuda_sm20_div_rn_f64_full - $__internal_4_$__cuda_sm20_dblrcp_rn_slowpath_v3)
$__internal_4_$__cuda_sm20_dblrcp_rn_slowpath_v3:
[----:B------:R-:W-:Y:S01]  /*6c90*/  DSETP.GTU.AND P0, PT, |R48|, +INF , PT ;  /* 0x7ff000003000742a */ /* 0x000fe20003f0c200 */
[----:B------:R-:W-:-:S13]  /*6ca0*/  BSSY.RECONVERGENT B2, `(.L_x_220) ;  /* 0x0000024000027945 */ /* 0x000fda0003800200 */
[----:B------:R-:W-:Y:S05]  /*6cb0*/  @P0 BRA `(.L_x_221) ;  /* 0x0000000000800947 */ /* 0x000fea0003800000 */
[----:B------:R-:W-:-:S04]  /*6cc0*/  LOP3.LUT R10, R49, 0x7fffffff, RZ, 0xc0, !PT ;  /* 0x7fffffff310a7812 */ /* 0x000fc800078ec0ff */
[----:B------:R-:W-:-:S04]  /*6cd0*/  IADD3 R2, PT, PT, R10, -0x1, RZ ;  /* 0xffffffff0a027810 */ /* 0x000fc80007ffe0ff */
[----:B------:R-:W-:-:S13]  /*6ce0*/  ISETP.GE.U32.AND P0, PT, R2, 0x7fefffff, PT ;  /* 0x7fefffff0200780c */ /* 0x000fda0003f06070 */
[----:B------:R-:W-:Y:S01]  /*6cf0*/  @P0 LOP3.LUT R3, R49, 0x7ff00000, RZ, 0x3c, !PT ;  /* 0x7ff0000031030812 */ /* 0x000fe200078e3cff */
[----:B------:R-:W-:Y:S01]  /*6d00*/  @P0 IMAD.MOV.U32 R2, RZ, RZ, RZ ;  /* 0x000000ffff020224 */ /* 0x000fe200078e00ff */
        /* <DEDUP_REMOVED lines=17> */
.L_x_223:
[----:B------:R-:W-:Y:S01]  /*6e20*/  DMUL R10, R48, 8.11296384146066816958e+31 ;  /* 0x46900000300a7828 */ /* 0x000fe20000000000 */
[----:B------:R-:W-:-:S05]  /*6e30*/  IMAD.MOV.U32 R2, RZ, RZ, R47 ;  /* 0x000000ffff027224 */ /* 0x000fca00078e002f */
        /* <DEDUP_REMOVED lines=8> */
.L_x_221:
[----:B------:R-:W-:Y:S02]  /*6ec0*/  LOP3.LUT R3, R49, 0x80000, RZ, 0xfc, !PT ;  /* 0x0008000031037812 */ /* 0x000fe400078efcff */
[----:B------:R-:W-:-:S07]  /*6ed0*/  MOV R2, R48 ;  /* 0x0000003000027202 */ /* 0x000fce0000000f00 */
.L_x_222:
[----:B------:R-:W-:Y:S05]  /*6ee0*/  BSYNC.RECONVERGENT B2 ;  /* 0x0000000000027941 */ /* 0x000fea0003800200 */
.L_x_220:
[----:B------:R-:W-:Y:S01]  /*6ef0*/  IMAD.MOV.U32 R46, RZ, RZ, R2 ;  /* 0x000000ffff2e7224 */ /* 0x000fe200078e0002 */
[----:B------:R-:W-:Y:S01]  /*6f00*/  MOV R2, R0 ;  /* 0x0000000000027202 */ /* 0x000fe20000000f00 */
[----:B------:R-:W-:Y:S02]  /*6f10*/  IMAD.MOV.U32 R47, RZ, RZ, R3 ;  /* 0x000000ffff2f7224 */ /* 0x000fe400078e0003 */
[----:B------:R-:W-:-:S04]  /*6f20*/  IMAD.MOV.U32 R3, RZ, RZ, 0x0 ;  /* 0x00000000ff037424 */ /* 0x000fc800078e00ff */
[----:B------:R-:W-:Y:S05]  /*6f30*/  RET.REL.NODEC R2 `(_Z38dvc_ScaLBL_D3Q19_AAeven_GreyscaleColorPdS_S_S_S_S_S_iiiddddddddddS_S_S_S_) ;  /* 0xffffff9002307950 */ /* 0x000fea0003c3ffff */
        .weak           $__internal_5_$__cuda_sm20_div_rn_f64_full
        .type           $__internal_5_$__cuda_sm20_div_rn_f64_full,@function
        .size           $__internal_5_$__cuda_sm20_div_rn_f64_full,($__internal_6_$__cuda_sm20_dsqrt_rn_f64_mediumpath_v1 - $__internal_5_$__cuda_sm20_div_rn_f64_full)
$__internal_5_$__cuda_sm20_div_rn_f64_full:
[----:B------:R-:W-:Y:S01]  /*6f40*/  MOV R159, R153 ;  /* 0x00000099009f7202 */ /* 0x000fe20000000f00 */
[----:B------:R-:W-:Y:S01]  /*6f50*/  IMAD.MOV.U32 R154, RZ, RZ, R0 ;  /* 0x000000ffff9a7224 */ /* 0x000fe200078e0000 */
[----:B------:R-:W-:Y:S01]  /*6f60*/  FSETP.GEU.AND P0, PT, |R151|, 1.469367938527859385e-39, PT ;  /* 0x001000009700780b */ /* 0x000fe20003f0e200 */
[----:B------:R-:W-:Y:S01]  /*6f70*/  IMAD.MOV.U32 R155, RZ, RZ, R151 ;  /* 0x000000ffff9b7224 */ /* 0x000fe200078e0097 */
[----:B------:R-:W-:Y:S01]  /*6f80*/  FSETP.GEU.AND P3, PT, |R159|, 1.469367938527859385e-39, PT ;  /* 0x001000009f00780b */ /* 0x000fe20003f6e200 */
[----:B------:R-:W-:Y:S01]  /*6f90*/  IMAD.MOV.U32 R158, RZ, RZ, R152 ;  /* 0x000000ffff9e7224 */ /* 0x000fe200078e0098 */
[----:B------:R-:W-:Y:S01]  /*6fa0*/  LOP3.LUT R12, R151, 0x800fffff, RZ, 0xc0, !PT ;  /* 0x800fffff970c7812 */ /* 0x000fe200078ec0ff */
[----:B------:R-:W-:Y:S01]  /*6fb0*/  IMAD.MOV.U32 R160, RZ, RZ, 0x1 ;  /* 0x00000001ffa07424 */ /* 0x000fe200078e00ff */
[----:B------:R-:W-:Y:S01]  /*6fc0*/  MOV R156, R0 ;  /* 0x00000000009c7202 */ /* 0x000fe20000000f00 */
[----:B------:R-:W-:Y:S01]  /*6fd0*/  IMAD.MOV.U32 R0, RZ, RZ, 0x1ca00000 ;  /* 0x1ca00000ff007424 */ /* 0x000fe200078e00ff */
[----:B------:R-:W-:Y:S01]  /*6fe0*/  LOP3.LUT R157, R12, 0x3ff00000, RZ, 0xfc, !PT ;  /* 0x3ff000000c9d7812 */ /* 0x000fe200078efcff */
[----:B------:R-:W-:Y:S01]  /*6ff0*/  IMAD.MOV.U32 R162, RZ, RZ, R158 ;  /* 0x000000ffffa27224 */ /* 0x000fe200078e009e */
[----:B------:R-:W-:Y:S01]  /*7000*/  LOP3.LUT R12, R159, 0x7ff00000, RZ, 0xc0, !PT ;  /* 0x7ff000009f0c7812 */ /* 0x000fe200078ec0ff */
[----:B------:R-:W-:Y:S01]  /*7010*/  BSSY.RECONVERGENT B1, `(.L_x_224) ;  /* 0x0000053000017945 */ /* 0x000fe20003800200 */
[----:B------:R-:W-:Y:S01]  /*7020*/  LOP3.LUT R151, R151, 0x7ff00000, RZ, 0xc0, !PT ;  /* 0x7ff0000097977812 */ /* 0x000fe200078ec0ff */
[----:B------:R-:W-:-:S02]  /*7030*/  @!P0 DMUL R156, R154, 8.98846567431157953865e+307 ;  /* 0x7fe000009a9c8828 */ /* 0x000fc40000000000 */
[----:B------:R-:W-:Y:S02]  /*7040*/  @!P3 LOP3.LUT R153, R155, 0x7ff00000, RZ, 0xc0, !PT ;  /* 0x7ff000009b99b812 */ /* 0x000fe400078ec0ff */
[C---:B------:R-:W-:Y:S02]  /*7050*/  ISETP.GE.U32.AND P2, PT, R12.reuse, R151, PT ;  /* 0x000000970c00720c */ /* 0x040fe40003f46070 */
[----:B------:R-:W-:Y:S01]  /*7060*/  @!P3 ISETP.GE.U32.AND P4, PT, R12, R153, PT ;  /* 0x000000990c00b20c */ /* 0x000fe20003f86070 */
[----:B------:R-:W0:Y:S01]  /*7070*/  MUFU.RCP64H R161, R157 ;  /* 0x0000009d00a17308 */ /* 0x000e220000001800 */
[C---:B------:R-:W-:Y:S02]  /*7080*/  SEL R153, R0.reuse, 0x63400000, !P2 ;  /* 0x6340000000997807 */ /* 0x040fe40005000000 */
[----:B------:R-:W-:Y:S02]  /*7090*/  @!P3 SEL R152, R0, 0x63400000, !P4 ;  /* 0x634000000098b807 */ /* 0x000fe40006000000 */
[----:B------:R-:W-:-:S02]  /*70a0*/  LOP3.LUT R163, R153, 0x800fffff, R159, 0xf8, !PT ;  /* 0x800fffff99a37812 */ /* 0x000fc400078ef89f */
[----:B------:R-:W-:Y:S02]  /*70b0*/  @!P3 LOP3.LUT R152, R152, 0x80000000, R159, 0xf8, !PT ;  /* 0x800000009898b812 */ /* 0x000fe400078ef89f */
[----:B------:R-:W-:Y:S02]  /*70c0*/  @!P0 LOP3.LUT R151, R157, 0x7ff00000, RZ, 0xc0, !PT ;  /* 0x7ff000009d978812 */ /* 0x000fe400078ec0ff */
[----:B------:R-:W-:Y:S02]  /*70d0*/  @!P3 LOP3.LUT R153, R152, 0x100000, RZ, 0xfc, !PT ;  /* 0x001000009899b812 */ /* 0x000fe400078efcff */
[----:B------:R-:W-:-:S06]  /*70e0*/  @!P3 MOV R152, RZ ;  /* 0x000000ff0098b202 */ /* 0x000fcc0000000f00 */
[----:B------:R-:W-:Y:S02]  /*70f0*/  @!P3 DFMA R162, R162, 2, -R152 ;  /* 0x40000000a2a2b82b */ /* 0x000fe40000000898 */
[----:B0-----:R-:W-:-:S08]  /*7100*/  DFMA R152, R160, -R156, 1 ;  /* 0x3ff00000a098742b */ /* 0x001fd0000000089c */
[----:B------:R-:W-:-:S08]  /*7110*/  DFMA R152, R152, R152, R152 ;  /* 0x000000989898722b */ /* 0x000fd00000000098 */
[----:B------:R-:W-:-:S08]  /*7120*/  DFMA R160, R160, R152, R160 ;  /* 0x00000098a0a0722b */ /* 0x000fd000000000a0 */
[----:B------:R-:W-:-:S08]  /*7130*/  DFMA R164, R160, -R156, 1 ;  /* 0x3ff00000a0a4742b */ /* 0x000fd0000000089c */
[----:B------:R-:W-:-:S08]  /*7140*/  DFMA R164, R160, R164, R160 ;  /* 0x000000a4a0a4722b */ /* 0x000fd000000000a0 */
[----:B------:R-:W-:-:S08]  /*7150*/  DMUL R152, R164, R162 ;  /* 0x000000a2a4987228 */ /* 0x000fd00000000000 */
[----:B------:R-:W-:-:S08]  /*7160*/  DFMA R160, R152, -R156, R162 ;  /* 0x8000009c98a0722b */ /* 0x000fd000000000a2 */
[----:B------:R-:W-:Y:S01]  /*7170*/  DFMA R160, R164, R160, R152 ;  /* 0x000000a0a4a0722b */ /* 0x000fe20000000098 */
[----:B------:R-:W-:Y:S01]  /*7180*/  IMAD.MOV.U32 R152, RZ, RZ, R12 ;  /* 0x000000ffff987224 */ /* 0x000fe200078e000c */
[----:B------:R-:W-:-:S04]  /*7190*/  @!P3 LOP3.LUT R152, R163, 0x7ff00000, RZ, 0xc0, !PT ;  /* 0x7ff00000a398b812 */ /* 0x000fc800078ec0ff */
[----:B------:R-:W-:-:S04]  /*71a0*/  IADD3 R153, PT, PT, R152, -0x1, RZ ;  /* 0xffffffff98997810 */ /* 0x000fc80007ffe0ff */
[----:B------:R-:W-:Y:S01]  /*71b0*/  ISETP.GT.U32.AND P0, PT, R153, 0x7feffffe, PT ;  /* 0x7feffffe9900780c */ /* 0x000fe20003f04070 */
[----:B------:R-:W-:-:S05]  /*71c0*/  VIADD R153, R151, 0xffffffff ;  /* 0xffffffff97997836 */ /* 0x000fca0000000000 */
[----:B------:R-:W-:-:S13]  /*71d0*/  ISETP.GT.U32.OR P0, PT, R153, 0x7feffffe, P0 ;  /* 0x7feffffe9900780c */ /* 0x000fda0000704470 */
[----:B------:R-:W-:Y:S05]  /*71e0*/  @P0 BRA `(.L_x_225) ;  /* 0x0000000000740947 */ /* 0x000fea0003800000 */
[----:B------:R-:W-:Y:S01]  /*71f0*/  LOP3.LUT R151, R155, 0x7ff00000, RZ, 0xc0, !PT ;  /* 0x7ff000009b977812 */ /* 0x000fe200078ec0ff */
[----:B------:R-:W-:-:S03]  /*7200*/  IMAD.MOV.U32 R152, RZ, RZ, RZ ;  /* 0x000000ffff987224 */ /* 0x000fc600078e00ff */
[CC--:B------:R-:W-:Y:S02]  /*7210*/  ISETP.GE.U32.AND P0, PT, R12.reuse, R151.reuse, PT ;  /* 0x000000970c00720c */ /* 0x0c0fe40003f06070 */
[----:B------:R-:W-:Y:S02]  /*7220*/  VIADDMNMX R12, R12, -R151, 0xb9600000, !PT ;  /* 0xb96000000c0c7446 */ /* 0x000fe40007800997 */
[----:B------:R-:W-:Y:S02]  /*7230*/  SEL R151, R0, 0x63400000, !P0 ;  /* 0x6340000000977807 */ /* 0x000fe40004000000 */
[----:B------:R-:W-:-:S05]  /*7240*/  VIMNMX R12, PT, PT, R12, 0x46a00000, PT ;  /* 0x46a000000c0c7848 */ /* 0x000fca0003fe0100 */
[----:B------:R-:W-:-:S05]  /*7250*/  IMAD.IADD R0, R12, 0x1, -R151 ;  /* 0x000000010c007824 */ /* 0x000fca00078e0a97 */
        /* <DEDUP_REMOVED lines=18> */
[----:B------:R-:W-:-:S03]  /*7380*/  FSEL R151, R12, R165, !P0 ;  /* 0x000000a50c977208 */ /* 0x000fc60004000000 */
[----:B------:R-:W-:Y:S01]  /*7390*/  IMAD.MOV.U32 R164, RZ, RZ, R0 ;  /* 0x000000ffffa47224 */ /* 0x000fe200078e0000 */
[----:B------:R-:W-:Y:S01]  /*73a0*/  MOV R165, R151 ;  /* 0x0000009700a57202 */ /* 0x000fe20000000f00 */
[----:B------:R-:W-:Y:S06]  /*73b0*/  BRA `(.L_x_226) ;  /* 0x0000000000607947 */ /* 0x000fec0003800000 */
.L_x_225:
[----:B------:R-:W-:-:S14]  /*73c0*/  DSETP.NAN.AND P0, PT, R158, R158, PT ;  /* 0x0000009e9e00722a */ /* 0x000fdc0003f08000 */
[----:B------:R-:W-:Y:S05]  /*73d0*/  @P0 BRA `(.L_x_227) ;  /* 0x00000000004c0947 */ /* 0x000fea0003800000 */
[----:B------:R-:W-:-:S14]  /*73e0*/  DSETP.NAN.AND P0, PT, R154, R154, PT ;  /* 0x0000009a9a00722a */ /* 0x000fdc0003f08000 */
[----:B------:R-:W-:Y:S05]  /*73f0*/  @P0 BRA `(.L_x_228) ;  /* 0x0000000000340947 */ /* 0x000fea0003800000 */
[----:B------:R-:W-:Y:S01]  /*7400*/  ISETP.NE.AND P0, PT, R152, R151, PT ;  /* 0x000000979800720c */ /* 0x000fe20003f05270 */
[----:B------:R-:W-:Y:S02]  /*7410*/  IMAD.MOV.U32 R164, RZ, RZ, 0x0 ;  /* 0x00000000ffa47424 */ /* 0x000fe400078e00ff */
[----:B------:R-:W-:-:S10]  /*7420*/  IMAD.MOV.U32 R165, RZ, RZ, -0x80000 ;  /* 0xfff80000ffa57424 */ /* 0x000fd400078e00ff */
[----:B------:R-:W-:Y:S05]  /*7430*/  @!P0 BRA `(.L_x_226) ;  /* 0x0000000000408947 */ /* 0x000fea0003800000 */
[----:B------:R-:W-:-:S04]  /*7440*/  ISETP.NE.AND P0, PT, R152, 0x7ff00000, PT ;  /* 0x7ff000009800780c */ /* 0x000fc80003f05270 */
[----:B------:R-:W-:Y:S02]  /*7450*/  ISETP.EQ.OR P0, PT, R151, RZ, !P0 ;  /* 0x000000ff9700720c */ /* 0x000fe40004702670 */
[----:B------:R-:W-:-:S11]  /*7460*/  LOP3.LUT R151, R159, 0x80000000, R155, 0x48, !PT ;  /* 0x800000009f977812 */ /* 0x000fd600078e489b */
[----:B------:R-:W-:Y:S01]  /*7470*/  @P0 LOP3.LUT R0, R151, 0x7ff00000, RZ, 0xfc, !PT ;  /* 0x7ff0000097000812 */ /* 0x000fe200078efcff */
[----:B------:R-:W-:Y:S01]  /*7480*/  @!P0 IMAD.MOV.U32 R165, RZ, RZ, R151 ;  /* 0x000000ffffa58224 */ /* 0x000fe200078e0097 */
[----:B------:R-:W-:Y:S01]  /*7490*/  @!P0 MOV R164, RZ ;  /* 0x000000ff00a48202 */ /* 0x000fe20000000f00 */
[----:B------:R-:W-:Y:S01]  /*74a0*/  @P0 IMAD.MOV.U32 R164, RZ, RZ, RZ ;  /* 0x000000ffffa40224 */ /* 0x000fe200078e00ff */
[----:B------:R-:W-:Y:S01]  /*74b0*/  @P0 MOV R165, R0 ;  /* 0x0000000000a50202 */ /* 0x000fe20000000f00 */
[----:B------:R-:W-:Y:S06]  /*74c0*/  BRA `(.L_x_226) ;  /* 0x00000000001c7947 */ /* 0x000fec0003800000 */
.L_x_228:
[----:B------:R-:W-:Y:S01]  /*74d0*/  LOP3.LUT R151, R155, 0x80000, RZ, 0xfc, !PT ;  /* 0x000800009b977812 */ /* 0x000fe200078efcff */
[----:B------:R-:W-:-:S04]  /*74e0*/  IMAD.MOV.U32 R164, RZ, RZ, R154 ;  /* 0x000000ffffa47224 */ /* 0x000fc800078e009a */
[----:B------:R-:W-:Y:S01]  /*74f0*/  IMAD.MOV.U32 R165, RZ, RZ, R151 ;  /* 0x000000ffffa57224 */ /* 0x000fe200078e0097 */
[----:B------:R-:W-:Y:S06]  /*7500*/  BRA `(.L_x_226) ;  /* 0x00000000000c7947 */ /* 0x000fec0003800000 */
.L_x_227:
[----:B------:R-:W-:Y:S02]  /*7510*/  LOP3.LUT R151, R159, 0x80000, RZ, 0xfc, !PT ;  /* 0x000800009f977812 */ /* 0x000fe400078efcff */
[----:B------:R-:W-:-:S03]  /*7520*/  MOV R164, R158 ;  /* 0x0000009e00a47202 */ /* 0x000fc60000000f00 */
[----:B------:R-:W-:-:S07]  /*7530*/  IMAD.MOV.U32 R165, RZ, RZ, R151 ;  /* 0x000000ffffa57224 */ /* 0x000fce00078e0097 */
.L_x_226:
[----:B------:R-:W-:Y:S05]  /*7540*/  BSYNC.RECONVERGENT B1 ;  /* 0x0000000000017941 */ /* 0x000fea0003800200 */
.L_x_224:
[----:B------:R-:W-:Y:S02]  /*7550*/  HFMA2 R153, -RZ, RZ, 0, 0 ;  /* 0x00000000ff997431 */ /* 0x000fe400000001ff */
[----:B------:R-:W-:Y:S01]  /*7560*/  IMAD.MOV.U32 R152, RZ, RZ, R150 ;  /* 0x000000ffff987224 */ /* 0x000fe200078e0096 */
[----:B------:R-:W-:Y:S01]  /*7570*/  MOV R151, R165 ;  /* 0x000000a500977202 */ /* 0x000fe20000000f00 */
[----:B------:R-:W-:Y:S02]  /*7580*/  IMAD.MOV.U32 R0, RZ, RZ, R164 ;  /* 0x000000ffff007224 */ /* 0x000fe400078e00a4 */
[----:B------:R-:W-:Y:S05]  /*7590*/  RET.REL.NODEC R152 `(_Z38dvc_ScaLBL_D3Q19_AAeven_GreyscaleColorPdS_S_S_S_S_S_iiiddddddddddS_S_S_S_) ;  /* 0xffffff8898987950 */ /* 0x000fea0003c3ffff */
        .weak           $__internal_6_$__cuda_sm20_dsqrt_rn_f64_mediumpath_v1
        .type           $__internal_6_$__cuda_sm20_dsqrt_rn_f64_mediumpath_v1,@function
        .size           $__internal_6_$__cuda_sm20_dsqrt_rn_f64_mediumpath_v1,(.L_x_240 - $__internal_6_$__cuda_sm20_dsqrt_rn_f64_mediumpath_v1)
$__internal_6_$__cuda_sm20_dsqrt_rn_f64_mediumpath_v1:
        /* <DEDUP_REMOVED lines=11> */
.L_x_230:
        /* <DEDUP_REMOVED lines=24> */
.L_x_232:
[----:B------:R-:W-:-:S11]  /*77d0*/  DADD R150, R148, R148 ;  /* 0x0000000094967229 */ /* 0x000fd60000000094 */
.L_x_231:
[----:B------:R-:W-:Y:S05]  /*77e0*/  BSYNC.RECONVERGENT B2 ;  /* 0x0000000000027941 */ /* 0x000fea0003800200 */
.L_x_229:
[----:B------:R-:W-:Y:S01]  /*77f0*/  MOV R149, R151 ;  /* 0x0000009700957202 */ /* 0x000fe20000000f00 */
[----:B------:R-:W-:Y:S02]  /*7800*/  HFMA2 R151, -RZ, RZ, 0, 0 ;  /* 0x00000000ff977431 */ /* 0x000fe400000001ff */
[----:B------:R-:W-:Y:S02]  /*7810*/  IMAD.MOV.U32 R148, RZ, RZ, R150 ;  /* 0x000000ffff947224 */ /* 0x000fe400078e0096 */
[----:B------:R-:W-:-:S04]  /*7820*/  IMAD.MOV.U32 R150, RZ, RZ, R0 ;  /* 0x000000ffff967224 */ /* 0x000fc800078e0000 */
[----:B------:R-:W-:Y:S05]  /*7830*/  RET.REL.NODEC R150 `(_Z38dvc_ScaLBL_D3Q19_AAeven_GreyscaleColorPdS_S_S_S_S_S_iiiddddddddddS_S_S_S_) ;  /* 0xffffff8496f07950 */ /* 0x000fea0003c3ffff */
.L_x_233:
        /* <DEDUP_REMOVED lines=12> */
.L_x_240:


//--------------------- .nv.shared.reserved.0     --------------------------
	.section	.nv.shared.reserved.0,"aw",@nobits
	.weak		__nv_reservedSMEM_offset_0_alias
	.size		__nv_reservedSMEM_offset_0_alias, 0, 64
	.other		__nv_reservedSMEM_offset_0_alias,@"STO_CUDA_RESERVED_SHARED STV_DEFAULT"
__nv_reservedSMEM_offset_0_alias:
	.zero		0
	.zero		64


//--------------------- .nv.constant0._Z40dvc_ScaLBL_D3Q19_GreyscaleColor_GradientPiPdS0_iii --------------------------
	.section	.nv.constant0._Z40dvc_ScaLBL_D3Q19_GreyscaleColor_GradientPiPdS0_iii,"a",@progbits
	.sectionflags	@""
	.align	4
.nv.constant0._Z40dvc_ScaLBL_D3Q19_GreyscaleColor_GradientPiPdS0_iii:
	.zero		932


//--------------------- .nv.constant0._Z44dvc_ScaLBL_D3Q7_AAeven_GreyscaleColorDensityPdS_S_iii --------------------------
	.section	.nv.constant0._Z44dvc_ScaLBL_D3Q7_AAeven_GreyscaleColorDensityPdS_S_iii,"a",@progbits
	.sectionflags	@""
	.align	4
.nv.constant0._Z44dvc_ScaLBL_D3Q7_AAeven_GreyscaleColorDensityPdS_S_iii:
	.zero		932


//--------------------- .nv.constant0._Z43dvc_ScaLBL_D3Q7_AAodd_GreyscaleColorDensityPiPdS0_S0_iii --------------------------
	.section	.nv.constant0._Z43dvc_ScaLBL_D3Q7_AAodd_GreyscaleColorDensityPiPdS0_S0_iii,"a",@progbits
	.sectionflags	@""
	.align	4
.nv.constant0._Z43dvc_ScaLBL_D3Q7_AAodd_GreyscaleColorDensityPiPdS0_S0_iii:
	.zero		940


//--------------------- .nv.constant0._Z34dvc_ScaLBL_D3Q7_GreyColorIMRT_InitPdS_S_iii --------------------------
	.section	.nv.constant0._Z34dvc_ScaLBL_D3Q7_GreyColorIMRT_InitPdS_S_iii,"a",@progbits
	.sectionflags	@""
	.align	4
.nv.constant0._Z34dvc_ScaLBL_D3Q7_GreyColorIMRT_InitPdS_S_iii:
	.zero		932


//--------------------- .nv.constant0._Z35dvc_ScaLBL_D3Q19_GreyColorIMRT_InitPdS_ddi --------------------------
	.section	.nv.constant0._Z35dvc_ScaLBL_D3Q19_GreyColorIMRT_InitPdS_ddi,"a",@progbits
	.sectionflags	@""
	.align	4
.nv.constant0._Z35dvc_ScaLBL_D3Q19_GreyColorIMRT_InitPdS_ddi:
	.zero		932


//--------------------- .nv.constant0._Z37dvc_ScaLBL_D3Q19_AAodd_GreyscaleColorPiPdS0_S0_S0_S0_S0_S0_iiiddddddddddS0_S0_S0_S0_ --------------------------
	.section	.nv.constant0._Z37dvc_ScaLBL_D3Q19_AAodd_GreyscaleColorPiPdS0_S0_S0_S0_S0_S0_iiiddddddddddS0_S0_S0_S0_,"a",@progbits
	.sectionflags	@""
	.align	4
.nv.constant0._Z37dvc_ScaLBL_D3Q19_AAodd_GreyscaleColorPiPdS0_S0_S0_S0_S0_S0_iiiddddddddddS0_S0_S0_S0_:
	.zero		1088


//--------------------- .nv.constant0._Z38dvc_ScaLBL_D3Q19_AAeven_GreyscaleColorPdS_S_S_S_S_S_iiiddddddddddS_S_S_S_ --------------------------
	.section	.nv.constant0._Z38dvc_ScaLBL_D3Q19_AAeven_GreyscaleColorPdS_S_S_S_S_S_iiiddddddddddS_S_S_S_,"a",@progbits
	.sectionflags	@""
	.align	4
.nv.constant0._Z38dvc_ScaLBL_D3Q19_AAeven_GreyscaleColorPdS_S_S_S_S_S_iiiddddddddddS_S_S_S_:
	.zero		1080


//--------------------- SYMBOLS --------------------------

	.type		.nv.reservedSmem.offset0,@object
	.size		.nv.reservedSmem.offset0,0x4
